//
// Generated by NVIDIA NVVM Compiler
//
// Compiler Build ID: CL-36424714
// Cuda compilation tools, release 13.0, V13.0.88
// Based on NVVM 20.0.0
//

.version 9.0
.target sm_100
.address_size 64

	// .globl	contiguous_reduce_bool
.extern .shared .align 16 .b8 sdata_bool[];
.extern .shared .align 16 .b8 sdata_i8[];
.extern .shared .align 16 .b8 sdata_i16[];
.extern .shared .align 16 .b8 sdata_i32[];
.extern .shared .align 16 .b8 sdata_i64[];
.extern .shared .align 16 .b8 sdata_u8[];
.extern .shared .align 16 .b8 sdata_u16[];
.extern .shared .align 16 .b8 sdata_u32[];
.extern .shared .align 16 .b8 sdata_u64[];
.extern .shared .align 16 .b8 sdata_f32[];
.extern .shared .align 16 .b8 sdata_f64[];
.extern .shared .align 16 .b8 sdata_f16[];
.extern .shared .align 16 .b8 sdata_bf16[];

.visible .entry contiguous_reduce_bool(
	.param .u64 .ptr .align 1 contiguous_reduce_bool_param_0,
	.param .u64 .ptr .align 1 contiguous_reduce_bool_param_1,
	.param .u64 .ptr .align 1 contiguous_reduce_bool_param_2,
	.param .u64 contiguous_reduce_bool_param_3
)
{
	.reg .pred 	%p<24>;
	.reg .b16 	%rs<34>;
	.reg .b32 	%r<37>;
	.reg .b64 	%rd<25>;

	ld.param.u64 	%rd4, [contiguous_reduce_bool_param_0];
	ld.param.u64 	%rd5, [contiguous_reduce_bool_param_1];
	ld.param.u64 	%rd7, [contiguous_reduce_bool_param_2];
	ld.param.u64 	%rd6, [contiguous_reduce_bool_param_3];
	cvta.to.global.u64 	%rd1, %rd7;
	mov.u32 	%r36, %ntid.x;
	mov.u32 	%r9, sdata_bool;
	add.s32 	%r2, %r9, %r36;
	mov.u32 	%r3, %tid.x;
	mov.u32 	%r4, %ctaid.x;
	mul.lo.s32 	%r10, %r4, %r36;
	shl.b32 	%r11, %r10, 1;
	add.s32 	%r12, %r11, %r3;
	cvt.u64.u32 	%rd2, %r12;
	shl.b32 	%r13, %r3, 3;
	add.s32 	%r5, %r2, %r13;
	st.shared.u64 	[%r5], %rd2;
	add.s32 	%r6, %r9, %r3;
	mov.b16 	%rs4, 1;
	st.shared.u8 	[%r6], %rs4;
	add.s32 	%r14, %r12, %r36;
	cvt.u64.u32 	%rd3, %r14;
	setp.le.u64 	%p1, %rd6, %rd3;
	@%p1 bra 	$L__BB0_4;
	add.s64 	%rd9, %rd1, %rd2;
	ld.global.u8 	%rs1, [%rd9];
	add.s64 	%rd10, %rd1, %rd3;
	ld.global.u8 	%rs2, [%rd10];
	min.u16 	%rs6, %rs1, %rs2;
	setp.ne.s16 	%p3, %rs6, 0;
	selp.u32 	%r15, 1, 0, %p3;
	cvt.u32.u16 	%r16, %rs2;
	cvt.s32.s8 	%r17, %r16;
	setp.ne.s32 	%p4, %r15, %r17;
	@%p4 bra 	$L__BB0_3;
	st.shared.u8 	[%r6], %rs2;
	st.shared.u64 	[%r5], %rd3;
	bra.uni 	$L__BB0_6;
$L__BB0_3:
	st.shared.u8 	[%r6], %rs1;
	bra.uni 	$L__BB0_6;
$L__BB0_4:
	setp.le.u64 	%p2, %rd6, %rd2;
	@%p2 bra 	$L__BB0_6;
	add.s64 	%rd8, %rd1, %rd2;
	ld.global.u8 	%rs5, [%rd8];
	st.shared.u8 	[%r6], %rs5;
$L__BB0_6:
	bar.sync 	0;
	setp.lt.u32 	%p5, %r36, 66;
	@%p5 bra 	$L__BB0_11;
$L__BB0_7:
	mov.u32 	%r7, %r36;
	shr.u32 	%r36, %r7, 1;
	setp.ge.u32 	%p6, %r3, %r36;
	@%p6 bra 	$L__BB0_10;
	ld.shared.u8 	%rs7, [%r6];
	add.s32 	%r18, %r6, %r36;
	ld.shared.u8 	%rs3, [%r18];
	min.u16 	%rs8, %rs7, %rs3;
	setp.ne.s16 	%p7, %rs8, 0;
	selp.u32 	%r19, 1, 0, %p7;
	cvt.u32.u16 	%r20, %rs3;
	cvt.s32.s8 	%r21, %r20;
	setp.ne.s32 	%p8, %r19, %r21;
	@%p8 bra 	$L__BB0_10;
	st.shared.u8 	[%r6], %rs3;
	shl.b32 	%r22, %r36, 3;
	add.s32 	%r23, %r5, %r22;
	ld.shared.u64 	%rd11, [%r23];
	st.shared.u64 	[%r5], %rd11;
$L__BB0_10:
	bar.sync 	0;
	setp.gt.u32 	%p9, %r7, 131;
	@%p9 bra 	$L__BB0_7;
$L__BB0_11:
	setp.gt.u32 	%p10, %r3, 31;
	@%p10 bra 	$L__BB0_26;
	ld.volatile.shared.u8 	%rs9, [%r6];
	ld.volatile.shared.u8 	%rs10, [%r6+32];
	min.u16 	%rs11, %rs9, %rs10;
	setp.ne.s16 	%p11, %rs11, 0;
	selp.u32 	%r24, 1, 0, %p11;
	ld.volatile.shared.s8 	%r25, [%r6+32];
	setp.ne.s32 	%p12, %r24, %r25;
	@%p12 bra 	$L__BB0_14;
	ld.volatile.shared.u64 	%rd12, [%r5+256];
	st.volatile.shared.u64 	[%r5], %rd12;
	ld.volatile.shared.u8 	%rs12, [%r6+32];
	st.volatile.shared.u8 	[%r6], %rs12;
$L__BB0_14:
	ld.volatile.shared.u8 	%rs13, [%r6];
	ld.volatile.shared.u8 	%rs14, [%r6+16];
	min.u16 	%rs15, %rs13, %rs14;
	setp.ne.s16 	%p13, %rs15, 0;
	selp.u32 	%r26, 1, 0, %p13;
	ld.volatile.shared.s8 	%r27, [%r6+16];
	setp.ne.s32 	%p14, %r26, %r27;
	@%p14 bra 	$L__BB0_16;
	ld.volatile.shared.u64 	%rd13, [%r5+128];
	st.volatile.shared.u64 	[%r5], %rd13;
	ld.volatile.shared.u8 	%rs16, [%r6+16];
	st.volatile.shared.u8 	[%r6], %rs16;
$L__BB0_16:
	ld.volatile.shared.u8 	%rs17, [%r6];
	ld.volatile.shared.u8 	%rs18, [%r6+8];
	min.u16 	%rs19, %rs17, %rs18;
	setp.ne.s16 	%p15, %rs19, 0;
	selp.u32 	%r28, 1, 0, %p15;
	ld.volatile.shared.s8 	%r29, [%r6+8];
	setp.ne.s32 	%p16, %r28, %r29;
	@%p16 bra 	$L__BB0_18;
	ld.volatile.shared.u64 	%rd14, [%r5+64];
	st.volatile.shared.u64 	[%r5], %rd14;
	ld.volatile.shared.u8 	%rs20, [%r6+8];
	st.volatile.shared.u8 	[%r6], %rs20;
$L__BB0_18:
	ld.volatile.shared.u8 	%rs21, [%r6];
	ld.volatile.shared.u8 	%rs22, [%r6+4];
	min.u16 	%rs23, %rs21, %rs22;
	setp.ne.s16 	%p17, %rs23, 0;
	selp.u32 	%r30, 1, 0, %p17;
	ld.volatile.shared.s8 	%r31, [%r6+4];
	setp.ne.s32 	%p18, %r30, %r31;
	@%p18 bra 	$L__BB0_20;
	ld.volatile.shared.u64 	%rd15, [%r5+32];
	st.volatile.shared.u64 	[%r5], %rd15;
	ld.volatile.shared.u8 	%rs24, [%r6+4];
	st.volatile.shared.u8 	[%r6], %rs24;
$L__BB0_20:
	ld.volatile.shared.u8 	%rs25, [%r6];
	ld.volatile.shared.u8 	%rs26, [%r6+2];
	min.u16 	%rs27, %rs25, %rs26;
	setp.ne.s16 	%p19, %rs27, 0;
	selp.u32 	%r32, 1, 0, %p19;
	ld.volatile.shared.s8 	%r33, [%r6+2];
	setp.ne.s32 	%p20, %r32, %r33;
	@%p20 bra 	$L__BB0_22;
	ld.volatile.shared.u64 	%rd16, [%r5+16];
	st.volatile.shared.u64 	[%r5], %rd16;
	ld.volatile.shared.u8 	%rs28, [%r6+2];
	st.volatile.shared.u8 	[%r6], %rs28;
$L__BB0_22:
	ld.volatile.shared.u8 	%rs29, [%r6];
	ld.volatile.shared.u8 	%rs30, [%r6+1];
	min.u16 	%rs31, %rs29, %rs30;
	setp.ne.s16 	%p21, %rs31, 0;
	selp.u32 	%r34, 1, 0, %p21;
	ld.volatile.shared.s8 	%r35, [%r6+1];
	setp.ne.s32 	%p22, %r34, %r35;
	@%p22 bra 	$L__BB0_24;
	ld.volatile.shared.u64 	%rd17, [%r5+8];
	st.volatile.shared.u64 	[%r5], %rd17;
	ld.volatile.shared.u8 	%rs32, [%r6+1];
	st.volatile.shared.u8 	[%r6], %rs32;
$L__BB0_24:
	setp.ne.s32 	%p23, %r3, 0;
	@%p23 bra 	$L__BB0_26;
	ld.shared.u8 	%rs33, [sdata_bool];
	cvt.u64.u32 	%rd18, %r4;
	cvta.to.global.u64 	%rd19, %rd4;
	add.s64 	%rd20, %rd19, %rd18;
	st.global.u8 	[%rd20], %rs33;
	ld.shared.u64 	%rd21, [%r2];
	cvta.to.global.u64 	%rd22, %rd5;
	mul.wide.u32 	%rd23, %r4, 8;
	add.s64 	%rd24, %rd22, %rd23;
	st.global.u64 	[%rd24], %rd21;
$L__BB0_26:
	ret;

}
	// .globl	contiguous_reduce2_bool
.visible .entry contiguous_reduce2_bool(
	.param .u64 .ptr .align 1 contiguous_reduce2_bool_param_0,
	.param .u64 .ptr .align 1 contiguous_reduce2_bool_param_1,
	.param .u64 .ptr .align 1 contiguous_reduce2_bool_param_2,
	.param .u64 .ptr .align 1 contiguous_reduce2_bool_param_3,
	.param .u64 contiguous_reduce2_bool_param_4
)
{
	.reg .pred 	%p<24>;
	.reg .b16 	%rs<34>;
	.reg .b32 	%r<37>;
	.reg .b64 	%rd<38>;

	ld.param.u64 	%rd5, [contiguous_reduce2_bool_param_0];
	ld.param.u64 	%rd6, [contiguous_reduce2_bool_param_1];
	ld.param.u64 	%rd8, [contiguous_reduce2_bool_param_2];
	ld.param.u64 	%rd9, [contiguous_reduce2_bool_param_3];
	ld.param.u64 	%rd7, [contiguous_reduce2_bool_param_4];
	cvta.to.global.u64 	%rd1, %rd9;
	cvta.to.global.u64 	%rd2, %rd8;
	mov.u32 	%r36, %ntid.x;
	mov.u32 	%r10, sdata_bool;
	add.s32 	%r2, %r10, %r36;
	mov.u32 	%r3, %tid.x;
	mov.u32 	%r4, %ctaid.x;
	mul.lo.s32 	%r11, %r4, %r36;
	shl.b32 	%r12, %r11, 1;
	add.s32 	%r5, %r12, %r3;
	shl.b32 	%r13, %r3, 3;
	add.s32 	%r6, %r2, %r13;
	mov.b64 	%rd10, 9223372036854775807;
	st.shared.u64 	[%r6], %rd10;
	add.s32 	%r7, %r10, %r3;
	mov.b16 	%rs4, 1;
	st.shared.u8 	[%r7], %rs4;
	add.s32 	%r14, %r5, %r36;
	cvt.u64.u32 	%rd3, %r14;
	setp.le.u64 	%p1, %rd7, %rd3;
	@%p1 bra 	$L__BB1_4;
	cvt.u64.u32 	%rd15, %r5;
	add.s64 	%rd16, %rd2, %rd15;
	ld.global.u8 	%rs1, [%rd16];
	add.s64 	%rd17, %rd2, %rd3;
	ld.global.u8 	%rs2, [%rd17];
	min.u16 	%rs6, %rs1, %rs2;
	setp.ne.s16 	%p3, %rs6, 0;
	selp.u32 	%r15, 1, 0, %p3;
	cvt.u32.u16 	%r16, %rs2;
	cvt.s32.s8 	%r17, %r16;
	setp.ne.s32 	%p4, %r15, %r17;
	@%p4 bra 	$L__BB1_3;
	st.shared.u8 	[%r7], %rs2;
	shl.b64 	%rd21, %rd3, 3;
	add.s64 	%rd22, %rd1, %rd21;
	ld.global.u64 	%rd23, [%rd22];
	st.shared.u64 	[%r6], %rd23;
	bra.uni 	$L__BB1_6;
$L__BB1_3:
	st.shared.u8 	[%r7], %rs1;
	mul.wide.u32 	%rd18, %r5, 8;
	add.s64 	%rd19, %rd1, %rd18;
	ld.global.u64 	%rd20, [%rd19];
	st.shared.u64 	[%r6], %rd20;
	bra.uni 	$L__BB1_6;
$L__BB1_4:
	cvt.u64.u32 	%rd4, %r5;
	setp.le.u64 	%p2, %rd7, %rd4;
	@%p2 bra 	$L__BB1_6;
	add.s64 	%rd11, %rd2, %rd4;
	ld.global.u8 	%rs5, [%rd11];
	st.shared.u8 	[%r7], %rs5;
	shl.b64 	%rd12, %rd4, 3;
	add.s64 	%rd13, %rd1, %rd12;
	ld.global.u64 	%rd14, [%rd13];
	st.shared.u64 	[%r6], %rd14;
$L__BB1_6:
	bar.sync 	0;
	setp.lt.u32 	%p5, %r36, 66;
	@%p5 bra 	$L__BB1_11;
$L__BB1_7:
	mov.u32 	%r8, %r36;
	shr.u32 	%r36, %r8, 1;
	setp.ge.u32 	%p6, %r3, %r36;
	@%p6 bra 	$L__BB1_10;
	ld.shared.u8 	%rs7, [%r7];
	add.s32 	%r18, %r7, %r36;
	ld.shared.u8 	%rs3, [%r18];
	min.u16 	%rs8, %rs7, %rs3;
	setp.ne.s16 	%p7, %rs8, 0;
	selp.u32 	%r19, 1, 0, %p7;
	cvt.u32.u16 	%r20, %rs3;
	cvt.s32.s8 	%r21, %r20;
	setp.ne.s32 	%p8, %r19, %r21;
	@%p8 bra 	$L__BB1_10;
	st.shared.u8 	[%r7], %rs3;
	shl.b32 	%r22, %r36, 3;
	add.s32 	%r23, %r6, %r22;
	ld.shared.u64 	%rd24, [%r23];
	st.shared.u64 	[%r6], %rd24;
$L__BB1_10:
	bar.sync 	0;
	setp.gt.u32 	%p9, %r8, 131;
	@%p9 bra 	$L__BB1_7;
$L__BB1_11:
	setp.gt.u32 	%p10, %r3, 31;
	@%p10 bra 	$L__BB1_26;
	ld.volatile.shared.u8 	%rs9, [%r7];
	ld.volatile.shared.u8 	%rs10, [%r7+32];
	min.u16 	%rs11, %rs9, %rs10;
	setp.ne.s16 	%p11, %rs11, 0;
	selp.u32 	%r24, 1, 0, %p11;
	ld.volatile.shared.s8 	%r25, [%r7+32];
	setp.ne.s32 	%p12, %r24, %r25;
	@%p12 bra 	$L__BB1_14;
	ld.volatile.shared.u64 	%rd25, [%r6+256];
	st.volatile.shared.u64 	[%r6], %rd25;
	ld.volatile.shared.u8 	%rs12, [%r7+32];
	st.volatile.shared.u8 	[%r7], %rs12;
$L__BB1_14:
	ld.volatile.shared.u8 	%rs13, [%r7];
	ld.volatile.shared.u8 	%rs14, [%r7+16];
	min.u16 	%rs15, %rs13, %rs14;
	setp.ne.s16 	%p13, %rs15, 0;
	selp.u32 	%r26, 1, 0, %p13;
	ld.volatile.shared.s8 	%r27, [%r7+16];
	setp.ne.s32 	%p14, %r26, %r27;
	@%p14 bra 	$L__BB1_16;
	ld.volatile.shared.u64 	%rd26, [%r6+128];
	st.volatile.shared.u64 	[%r6], %rd26;
	ld.volatile.shared.u8 	%rs16, [%r7+16];
	st.volatile.shared.u8 	[%r7], %rs16;
$L__BB1_16:
	ld.volatile.shared.u8 	%rs17, [%r7];
	ld.volatile.shared.u8 	%rs18, [%r7+8];
	min.u16 	%rs19, %rs17, %rs18;
	setp.ne.s16 	%p15, %rs19, 0;
	selp.u32 	%r28, 1, 0, %p15;
	ld.volatile.shared.s8 	%r29, [%r7+8];
	setp.ne.s32 	%p16, %r28, %r29;
	@%p16 bra 	$L__BB1_18;
	ld.volatile.shared.u64 	%rd27, [%r6+64];
	st.volatile.shared.u64 	[%r6], %rd27;
	ld.volatile.shared.u8 	%rs20, [%r7+8];
	st.volatile.shared.u8 	[%r7], %rs20;
$L__BB1_18:
	ld.volatile.shared.u8 	%rs21, [%r7];
	ld.volatile.shared.u8 	%rs22, [%r7+4];
	min.u16 	%rs23, %rs21, %rs22;
	setp.ne.s16 	%p17, %rs23, 0;
	selp.u32 	%r30, 1, 0, %p17;
	ld.volatile.shared.s8 	%r31, [%r7+4];
	setp.ne.s32 	%p18, %r30, %r31;
	@%p18 bra 	$L__BB1_20;
	ld.volatile.shared.u64 	%rd28, [%r6+32];
	st.volatile.shared.u64 	[%r6], %rd28;
	ld.volatile.shared.u8 	%rs24, [%r7+4];
	st.volatile.shared.u8 	[%r7], %rs24;
$L__BB1_20:
	ld.volatile.shared.u8 	%rs25, [%r7];
	ld.volatile.shared.u8 	%rs26, [%r7+2];
	min.u16 	%rs27, %rs25, %rs26;
	setp.ne.s16 	%p19, %rs27, 0;
	selp.u32 	%r32, 1, 0, %p19;
	ld.volatile.shared.s8 	%r33, [%r7+2];
	setp.ne.s32 	%p20, %r32, %r33;
	@%p20 bra 	$L__BB1_22;
	ld.volatile.shared.u64 	%rd29, [%r6+16];
	st.volatile.shared.u64 	[%r6], %rd29;
	ld.volatile.shared.u8 	%rs28, [%r7+2];
	st.volatile.shared.u8 	[%r7], %rs28;
$L__BB1_22:
	ld.volatile.shared.u8 	%rs29, [%r7];
	ld.volatile.shared.u8 	%rs30, [%r7+1];
	min.u16 	%rs31, %rs29, %rs30;
	setp.ne.s16 	%p21, %rs31, 0;
	selp.u32 	%r34, 1, 0, %p21;
	ld.volatile.shared.s8 	%r35, [%r7+1];
	setp.ne.s32 	%p22, %r34, %r35;
	@%p22 bra 	$L__BB1_24;
	ld.volatile.shared.u64 	%rd30, [%r6+8];
	st.volatile.shared.u64 	[%r6], %rd30;
	ld.volatile.shared.u8 	%rs32, [%r7+1];
	st.volatile.shared.u8 	[%r7], %rs32;
$L__BB1_24:
	setp.ne.s32 	%p23, %r3, 0;
	@%p23 bra 	$L__BB1_26;
	ld.shared.u8 	%rs33, [sdata_bool];
	cvt.u64.u32 	%rd31, %r4;
	cvta.to.global.u64 	%rd32, %rd5;
	add.s64 	%rd33, %rd32, %rd31;
	st.global.u8 	[%rd33], %rs33;
	ld.shared.u64 	%rd34, [%r2];
	cvta.to.global.u64 	%rd35, %rd6;
	mul.wide.u32 	%rd36, %r4, 8;
	add.s64 	%rd37, %rd35, %rd36;
	st.global.u64 	[%rd37], %rd34;
$L__BB1_26:
	ret;

}
	// .globl	uncontiguous_reduce_bool
.visible .entry uncontiguous_reduce_bool(
	.param .u64 .ptr .align 1 uncontiguous_reduce_bool_param_0,
	.param .u64 .ptr .align 1 uncontiguous_reduce_bool_param_1,
	.param .u64 .ptr .align 1 uncontiguous_reduce_bool_param_2,
	.param .u64 .ptr .align 1 uncontiguous_reduce_bool_param_3,
	.param .u64 .ptr .align 1 uncontiguous_reduce_bool_param_4,
	.param .u64 uncontiguous_reduce_bool_param_5,
	.param .u64 uncontiguous_reduce_bool_param_6
)
{
	.reg .pred 	%p<68>;
	.reg .b16 	%rs<34>;
	.reg .b32 	%r<235>;
	.reg .b64 	%rd<570>;

	ld.param.u64 	%rd261, [uncontiguous_reduce_bool_param_2];
	ld.param.u64 	%rd264, [uncontiguous_reduce_bool_param_3];
	ld.param.u64 	%rd265, [uncontiguous_reduce_bool_param_4];
	ld.param.u64 	%rd262, [uncontiguous_reduce_bool_param_5];
	ld.param.u64 	%rd263, [uncontiguous_reduce_bool_param_6];
	cvta.to.global.u64 	%rd1, %rd265;
	cvta.to.global.u64 	%rd2, %rd264;
	cvta.to.global.u64 	%rd3, %rd261;
	mov.u32 	%r234, %ntid.x;
	mov.u32 	%r51, sdata_bool;
	add.s32 	%r2, %r51, %r234;
	mov.u32 	%r3, %tid.x;
	mov.u32 	%r4, %ctaid.x;
	mul.lo.s32 	%r52, %r4, %r234;
	shl.b32 	%r53, %r52, 1;
	add.s32 	%r54, %r53, %r3;
	add.s32 	%r5, %r51, %r3;
	mov.b16 	%rs4, 1;
	st.shared.u8 	[%r5], %rs4;
	cvt.u64.u32 	%rd510, %r54;
	shl.b32 	%r55, %r3, 3;
	add.s32 	%r6, %r2, %r55;
	st.shared.u64 	[%r6], %rd510;
	add.s32 	%r56, %r54, %r234;
	cvt.u64.u32 	%rd5, %r56;
	setp.le.u64 	%p1, %rd263, %rd5;
	@%p1 bra 	$L__BB2_56;
	cvt.u32.u64 	%r7, %rd262;
	add.s32 	%r228, %r7, -1;
	setp.lt.s32 	%p27, %r228, 0;
	mov.b64 	%rd527, 0;
	mov.u64 	%rd528, %rd527;
	@%p27 bra 	$L__BB2_53;
	setp.lt.u32 	%p28, %r228, 3;
	mov.b64 	%rd528, 0;
	mov.u64 	%rd527, %rd528;
	mov.u64 	%rd523, %rd5;
	@%p28 bra 	$L__BB2_30;
	add.s32 	%r226, %r7, -2;
	and.b32  	%r132, %r7, -4;
	neg.s32 	%r225, %r132;
	mov.b64 	%rd528, 0;
	mov.u64 	%rd523, %rd5;
$L__BB2_4:
	.pragma "nounroll";
	add.s32 	%r13, %r226, 1;
	mul.wide.u32 	%rd396, %r13, 8;
	add.s64 	%rd397, %rd2, %rd396;
	ld.global.u64 	%rd10, [%rd397];
	or.b64  	%rd398, %rd510, %rd10;
	and.b64  	%rd399, %rd398, -4294967296;
	setp.ne.s64 	%p29, %rd399, 0;
	@%p29 bra 	$L__BB2_6;
	cvt.u32.u64 	%r133, %rd10;
	cvt.u32.u64 	%r134, %rd510;
	div.u32 	%r135, %r134, %r133;
	mul.lo.s32 	%r136, %r135, %r133;
	sub.s32 	%r137, %r134, %r136;
	cvt.u64.u32 	%rd489, %r135;
	cvt.u64.u32 	%rd490, %r137;
	bra.uni 	$L__BB2_7;
$L__BB2_6:
	div.s64 	%rd489, %rd510, %rd10;
	mul.lo.s64 	%rd400, %rd489, %rd10;
	sub.s64 	%rd490, %rd510, %rd400;
$L__BB2_7:
	mul.wide.u32 	%rd401, %r13, 8;
	add.s64 	%rd402, %rd1, %rd401;
	ld.global.u64 	%rd17, [%rd402];
	mad.lo.s64 	%rd18, %rd17, %rd490, %rd527;
	or.b64  	%rd403, %rd523, %rd10;
	and.b64  	%rd404, %rd403, -4294967296;
	setp.ne.s64 	%p30, %rd404, 0;
	@%p30 bra 	$L__BB2_9;
	cvt.u32.u64 	%r138, %rd10;
	cvt.u32.u64 	%r139, %rd523;
	div.u32 	%r140, %r139, %r138;
	mul.lo.s32 	%r141, %r140, %r138;
	sub.s32 	%r142, %r139, %r141;
	cvt.u64.u32 	%rd491, %r140;
	cvt.u64.u32 	%rd492, %r142;
	bra.uni 	$L__BB2_10;
$L__BB2_9:
	div.s64 	%rd491, %rd523, %rd10;
	mul.lo.s64 	%rd405, %rd491, %rd10;
	sub.s64 	%rd492, %rd523, %rd405;
$L__BB2_10:
	mad.lo.s64 	%rd25, %rd492, %rd17, %rd528;
	mul.wide.u32 	%rd406, %r226, 8;
	add.s64 	%rd407, %rd2, %rd406;
	ld.global.u64 	%rd26, [%rd407];
	or.b64  	%rd408, %rd489, %rd26;
	and.b64  	%rd409, %rd408, -4294967296;
	setp.ne.s64 	%p31, %rd409, 0;
	@%p31 bra 	$L__BB2_12;
	cvt.u32.u64 	%r143, %rd26;
	cvt.u32.u64 	%r144, %rd489;
	div.u32 	%r145, %r144, %r143;
	mul.lo.s32 	%r146, %r145, %r143;
	sub.s32 	%r147, %r144, %r146;
	cvt.u64.u32 	%rd493, %r145;
	cvt.u64.u32 	%rd494, %r147;
	bra.uni 	$L__BB2_13;
$L__BB2_12:
	div.s64 	%rd493, %rd489, %rd26;
	mul.lo.s64 	%rd410, %rd493, %rd26;
	sub.s64 	%rd494, %rd489, %rd410;
$L__BB2_13:
	mul.wide.u32 	%rd411, %r226, 8;
	add.s64 	%rd412, %rd1, %rd411;
	ld.global.u64 	%rd33, [%rd412];
	mad.lo.s64 	%rd34, %rd33, %rd494, %rd18;
	or.b64  	%rd413, %rd491, %rd26;
	and.b64  	%rd414, %rd413, -4294967296;
	setp.ne.s64 	%p32, %rd414, 0;
	@%p32 bra 	$L__BB2_15;
	cvt.u32.u64 	%r148, %rd26;
	cvt.u32.u64 	%r149, %rd491;
	div.u32 	%r150, %r149, %r148;
	mul.lo.s32 	%r151, %r150, %r148;
	sub.s32 	%r152, %r149, %r151;
	cvt.u64.u32 	%rd495, %r150;
	cvt.u64.u32 	%rd496, %r152;
	bra.uni 	$L__BB2_16;
$L__BB2_15:
	div.s64 	%rd495, %rd491, %rd26;
	mul.lo.s64 	%rd415, %rd495, %rd26;
	sub.s64 	%rd496, %rd491, %rd415;
$L__BB2_16:
	mad.lo.s64 	%rd41, %rd496, %rd33, %rd25;
	add.s32 	%r14, %r226, -1;
	mul.wide.u32 	%rd416, %r14, 8;
	add.s64 	%rd417, %rd2, %rd416;
	ld.global.u64 	%rd42, [%rd417];
	or.b64  	%rd418, %rd493, %rd42;
	and.b64  	%rd419, %rd418, -4294967296;
	setp.ne.s64 	%p33, %rd419, 0;
	@%p33 bra 	$L__BB2_18;
	cvt.u32.u64 	%r153, %rd42;
	cvt.u32.u64 	%r154, %rd493;
	div.u32 	%r155, %r154, %r153;
	mul.lo.s32 	%r156, %r155, %r153;
	sub.s32 	%r157, %r154, %r156;
	cvt.u64.u32 	%rd497, %r155;
	cvt.u64.u32 	%rd498, %r157;
	bra.uni 	$L__BB2_19;
$L__BB2_18:
	div.s64 	%rd497, %rd493, %rd42;
	mul.lo.s64 	%rd420, %rd497, %rd42;
	sub.s64 	%rd498, %rd493, %rd420;
$L__BB2_19:
	mul.wide.u32 	%rd421, %r14, 8;
	add.s64 	%rd422, %rd1, %rd421;
	ld.global.u64 	%rd49, [%rd422];
	mad.lo.s64 	%rd50, %rd49, %rd498, %rd34;
	or.b64  	%rd423, %rd495, %rd42;
	and.b64  	%rd424, %rd423, -4294967296;
	setp.ne.s64 	%p34, %rd424, 0;
	@%p34 bra 	$L__BB2_21;
	cvt.u32.u64 	%r158, %rd42;
	cvt.u32.u64 	%r159, %rd495;
	div.u32 	%r160, %r159, %r158;
	mul.lo.s32 	%r161, %r160, %r158;
	sub.s32 	%r162, %r159, %r161;
	cvt.u64.u32 	%rd499, %r160;
	cvt.u64.u32 	%rd500, %r162;
	bra.uni 	$L__BB2_22;
$L__BB2_21:
	div.s64 	%rd499, %rd495, %rd42;
	mul.lo.s64 	%rd425, %rd499, %rd42;
	sub.s64 	%rd500, %rd495, %rd425;
$L__BB2_22:
	mad.lo.s64 	%rd57, %rd500, %rd49, %rd41;
	add.s32 	%r163, %r226, -2;
	mul.wide.u32 	%rd426, %r163, 8;
	add.s64 	%rd427, %rd2, %rd426;
	ld.global.u64 	%rd58, [%rd427];
	or.b64  	%rd428, %rd497, %rd58;
	and.b64  	%rd429, %rd428, -4294967296;
	setp.ne.s64 	%p35, %rd429, 0;
	@%p35 bra 	$L__BB2_24;
	cvt.u32.u64 	%r164, %rd58;
	cvt.u32.u64 	%r165, %rd497;
	div.u32 	%r166, %r165, %r164;
	mul.lo.s32 	%r167, %r166, %r164;
	sub.s32 	%r168, %r165, %r167;
	cvt.u64.u32 	%rd510, %r166;
	cvt.u64.u32 	%rd502, %r168;
	bra.uni 	$L__BB2_25;
$L__BB2_24:
	div.s64 	%rd510, %rd497, %rd58;
	mul.lo.s64 	%rd430, %rd510, %rd58;
	sub.s64 	%rd502, %rd497, %rd430;
$L__BB2_25:
	mul.wide.u32 	%rd431, %r163, 8;
	add.s64 	%rd432, %rd1, %rd431;
	ld.global.u64 	%rd65, [%rd432];
	mad.lo.s64 	%rd527, %rd65, %rd502, %rd50;
	or.b64  	%rd433, %rd499, %rd58;
	and.b64  	%rd434, %rd433, -4294967296;
	setp.ne.s64 	%p36, %rd434, 0;
	@%p36 bra 	$L__BB2_27;
	cvt.u32.u64 	%r170, %rd58;
	cvt.u32.u64 	%r171, %rd499;
	div.u32 	%r172, %r171, %r170;
	mul.lo.s32 	%r173, %r172, %r170;
	sub.s32 	%r174, %r171, %r173;
	cvt.u64.u32 	%rd523, %r172;
	cvt.u64.u32 	%rd504, %r174;
	bra.uni 	$L__BB2_28;
$L__BB2_27:
	div.s64 	%rd523, %rd499, %rd58;
	mul.lo.s64 	%rd435, %rd523, %rd58;
	sub.s64 	%rd504, %rd499, %rd435;
$L__BB2_28:
	mad.lo.s64 	%rd528, %rd504, %rd65, %rd57;
	add.s32 	%r226, %r226, -4;
	add.s32 	%r225, %r225, 4;
	setp.ne.s32 	%p37, %r225, 0;
	@%p37 bra 	$L__BB2_4;
	add.s32 	%r228, %r226, 1;
$L__BB2_30:
	and.b32  	%r175, %r7, 3;
	setp.eq.s32 	%p38, %r175, 0;
	@%p38 bra 	$L__BB2_53;
	setp.eq.s32 	%p39, %r175, 1;
	@%p39 bra 	$L__BB2_45;
	mul.wide.u32 	%rd437, %r228, 8;
	add.s64 	%rd438, %rd2, %rd437;
	ld.global.u64 	%rd80, [%rd438];
	or.b64  	%rd439, %rd510, %rd80;
	and.b64  	%rd440, %rd439, -4294967296;
	setp.ne.s64 	%p40, %rd440, 0;
	@%p40 bra 	$L__BB2_34;
	cvt.u32.u64 	%r177, %rd80;
	cvt.u32.u64 	%r178, %rd510;
	div.u32 	%r179, %r178, %r177;
	mul.lo.s32 	%r180, %r179, %r177;
	sub.s32 	%r181, %r178, %r180;
	cvt.u64.u32 	%rd511, %r179;
	cvt.u64.u32 	%rd512, %r181;
	bra.uni 	$L__BB2_35;
$L__BB2_34:
	div.s64 	%rd511, %rd510, %rd80;
	mul.lo.s64 	%rd441, %rd511, %rd80;
	sub.s64 	%rd512, %rd510, %rd441;
$L__BB2_35:
	add.s64 	%rd443, %rd1, %rd437;
	ld.global.u64 	%rd87, [%rd443];
	mad.lo.s64 	%rd88, %rd87, %rd512, %rd527;
	or.b64  	%rd444, %rd523, %rd80;
	and.b64  	%rd445, %rd444, -4294967296;
	setp.ne.s64 	%p41, %rd445, 0;
	@%p41 bra 	$L__BB2_37;
	cvt.u32.u64 	%r182, %rd80;
	cvt.u32.u64 	%r183, %rd523;
	div.u32 	%r184, %r183, %r182;
	mul.lo.s32 	%r185, %r184, %r182;
	sub.s32 	%r186, %r183, %r185;
	cvt.u64.u32 	%rd513, %r184;
	cvt.u64.u32 	%rd514, %r186;
	bra.uni 	$L__BB2_38;
$L__BB2_37:
	div.s64 	%rd513, %rd523, %rd80;
	mul.lo.s64 	%rd446, %rd513, %rd80;
	sub.s64 	%rd514, %rd523, %rd446;
$L__BB2_38:
	mad.lo.s64 	%rd95, %rd514, %rd87, %rd528;
	add.s32 	%r19, %r228, -1;
	mul.wide.u32 	%rd447, %r19, 8;
	add.s64 	%rd448, %rd2, %rd447;
	ld.global.u64 	%rd96, [%rd448];
	or.b64  	%rd449, %rd511, %rd96;
	and.b64  	%rd450, %rd449, -4294967296;
	setp.ne.s64 	%p42, %rd450, 0;
	@%p42 bra 	$L__BB2_40;
	cvt.u32.u64 	%r187, %rd96;
	cvt.u32.u64 	%r188, %rd511;
	div.u32 	%r189, %r188, %r187;
	mul.lo.s32 	%r190, %r189, %r187;
	sub.s32 	%r191, %r188, %r190;
	cvt.u64.u32 	%rd510, %r189;
	cvt.u64.u32 	%rd516, %r191;
	bra.uni 	$L__BB2_41;
$L__BB2_40:
	div.s64 	%rd510, %rd511, %rd96;
	mul.lo.s64 	%rd451, %rd510, %rd96;
	sub.s64 	%rd516, %rd511, %rd451;
$L__BB2_41:
	add.s64 	%rd453, %rd1, %rd447;
	ld.global.u64 	%rd103, [%rd453];
	mad.lo.s64 	%rd527, %rd103, %rd516, %rd88;
	or.b64  	%rd454, %rd513, %rd96;
	and.b64  	%rd455, %rd454, -4294967296;
	setp.ne.s64 	%p43, %rd455, 0;
	@%p43 bra 	$L__BB2_43;
	cvt.u32.u64 	%r192, %rd96;
	cvt.u32.u64 	%r193, %rd513;
	div.u32 	%r194, %r193, %r192;
	mul.lo.s32 	%r195, %r194, %r192;
	sub.s32 	%r196, %r193, %r195;
	cvt.u64.u32 	%rd523, %r194;
	cvt.u64.u32 	%rd518, %r196;
	bra.uni 	$L__BB2_44;
$L__BB2_43:
	div.s64 	%rd523, %rd513, %rd96;
	mul.lo.s64 	%rd456, %rd523, %rd96;
	sub.s64 	%rd518, %rd513, %rd456;
$L__BB2_44:
	mad.lo.s64 	%rd528, %rd518, %rd103, %rd95;
	add.s32 	%r228, %r228, -2;
$L__BB2_45:
	and.b32  	%r197, %r7, 1;
	setp.eq.b32 	%p44, %r197, 1;
	not.pred 	%p45, %p44;
	@%p45 bra 	$L__BB2_53;
	mul.wide.u32 	%rd457, %r228, 8;
	add.s64 	%rd458, %rd2, %rd457;
	ld.global.u64 	%rd118, [%rd458];
	or.b64  	%rd459, %rd510, %rd118;
	and.b64  	%rd460, %rd459, -4294967296;
	setp.ne.s64 	%p46, %rd460, 0;
	@%p46 bra 	$L__BB2_48;
	cvt.u32.u64 	%r198, %rd118;
	cvt.u32.u64 	%r199, %rd510;
	rem.u32 	%r200, %r199, %r198;
	cvt.u64.u32 	%rd525, %r200;
	bra.uni 	$L__BB2_49;
$L__BB2_48:
	rem.s64 	%rd525, %rd510, %rd118;
$L__BB2_49:
	add.s64 	%rd462, %rd1, %rd457;
	ld.global.u64 	%rd122, [%rd462];
	mad.lo.s64 	%rd527, %rd122, %rd525, %rd527;
	or.b64  	%rd463, %rd523, %rd118;
	and.b64  	%rd464, %rd463, -4294967296;
	setp.ne.s64 	%p47, %rd464, 0;
	@%p47 bra 	$L__BB2_51;
	cvt.u32.u64 	%r201, %rd118;
	cvt.u32.u64 	%r202, %rd523;
	rem.u32 	%r203, %r202, %r201;
	cvt.u64.u32 	%rd526, %r203;
	bra.uni 	$L__BB2_52;
$L__BB2_51:
	rem.s64 	%rd526, %rd523, %rd118;
$L__BB2_52:
	mad.lo.s64 	%rd528, %rd526, %rd122, %rd528;
$L__BB2_53:
	ld.param.u64 	%rd484, [uncontiguous_reduce_bool_param_2];
	cvta.to.global.u64 	%rd465, %rd484;
	add.s64 	%rd466, %rd465, %rd527;
	ld.global.u8 	%rs1, [%rd466];
	add.s64 	%rd467, %rd465, %rd528;
	ld.global.u8 	%rs2, [%rd467];
	min.u16 	%rs6, %rs1, %rs2;
	setp.ne.s16 	%p48, %rs6, 0;
	selp.u32 	%r204, 1, 0, %p48;
	cvt.u32.u16 	%r205, %rs2;
	cvt.s32.s8 	%r206, %r205;
	setp.ne.s32 	%p49, %r204, %r206;
	@%p49 bra 	$L__BB2_55;
	st.shared.u8 	[%r5], %rs2;
	st.shared.u64 	[%r6], %rd5;
	bra.uni 	$L__BB2_116;
$L__BB2_55:
	st.shared.u8 	[%r5], %rs1;
	bra.uni 	$L__BB2_116;
$L__BB2_56:
	setp.le.u64 	%p2, %rd263, %rd510;
	@%p2 bra 	$L__BB2_116;
	cvt.u32.u64 	%r22, %rd262;
	add.s32 	%r232, %r22, -1;
	setp.lt.s32 	%p3, %r232, 0;
	mov.b64 	%rd569, 0;
	@%p3 bra 	$L__BB2_115;
	and.b32  	%r24, %r22, 7;
	setp.lt.u32 	%p4, %r232, 7;
	mov.b64 	%rd569, 0;
	@%p4 bra 	$L__BB2_86;
	add.s32 	%r230, %r22, -4;
	and.b32  	%r57, %r22, -8;
	neg.s32 	%r229, %r57;
	mov.b64 	%rd569, 0;
$L__BB2_60:
	.pragma "nounroll";
	add.s32 	%r29, %r230, 3;
	mul.wide.u32 	%rd270, %r29, 8;
	add.s64 	%rd271, %rd2, %rd270;
	ld.global.u64 	%rd132, [%rd271];
	or.b64  	%rd272, %rd510, %rd132;
	and.b64  	%rd273, %rd272, -4294967296;
	setp.ne.s64 	%p5, %rd273, 0;
	@%p5 bra 	$L__BB2_62;
	cvt.u32.u64 	%r58, %rd132;
	cvt.u32.u64 	%r59, %rd510;
	div.u32 	%r60, %r59, %r58;
	mul.lo.s32 	%r61, %r60, %r58;
	sub.s32 	%r62, %r59, %r61;
	cvt.u64.u32 	%rd531, %r60;
	cvt.u64.u32 	%rd532, %r62;
	bra.uni 	$L__BB2_63;
$L__BB2_62:
	div.s64 	%rd531, %rd510, %rd132;
	mul.lo.s64 	%rd274, %rd531, %rd132;
	sub.s64 	%rd532, %rd510, %rd274;
$L__BB2_63:
	add.s64 	%rd276, %rd1, %rd270;
	ld.global.u64 	%rd277, [%rd276];
	mad.lo.s64 	%rd139, %rd277, %rd532, %rd569;
	add.s32 	%r30, %r230, 2;
	mul.wide.u32 	%rd278, %r30, 8;
	add.s64 	%rd279, %rd2, %rd278;
	ld.global.u64 	%rd140, [%rd279];
	or.b64  	%rd280, %rd531, %rd140;
	and.b64  	%rd281, %rd280, -4294967296;
	setp.ne.s64 	%p6, %rd281, 0;
	@%p6 bra 	$L__BB2_65;
	cvt.u32.u64 	%r63, %rd140;
	cvt.u32.u64 	%r64, %rd531;
	div.u32 	%r65, %r64, %r63;
	mul.lo.s32 	%r66, %r65, %r63;
	sub.s32 	%r67, %r64, %r66;
	cvt.u64.u32 	%rd533, %r65;
	cvt.u64.u32 	%rd534, %r67;
	bra.uni 	$L__BB2_66;
$L__BB2_65:
	div.s64 	%rd533, %rd531, %rd140;
	mul.lo.s64 	%rd282, %rd533, %rd140;
	sub.s64 	%rd534, %rd531, %rd282;
$L__BB2_66:
	add.s64 	%rd284, %rd1, %rd278;
	ld.global.u64 	%rd285, [%rd284];
	mad.lo.s64 	%rd147, %rd285, %rd534, %rd139;
	add.s32 	%r31, %r230, 1;
	mul.wide.u32 	%rd286, %r31, 8;
	add.s64 	%rd287, %rd2, %rd286;
	ld.global.u64 	%rd148, [%rd287];
	or.b64  	%rd288, %rd533, %rd148;
	and.b64  	%rd289, %rd288, -4294967296;
	setp.ne.s64 	%p7, %rd289, 0;
	@%p7 bra 	$L__BB2_68;
	cvt.u32.u64 	%r68, %rd148;
	cvt.u32.u64 	%r69, %rd533;
	div.u32 	%r70, %r69, %r68;
	mul.lo.s32 	%r71, %r70, %r68;
	sub.s32 	%r72, %r69, %r71;
	cvt.u64.u32 	%rd535, %r70;
	cvt.u64.u32 	%rd536, %r72;
	bra.uni 	$L__BB2_69;
$L__BB2_68:
	div.s64 	%rd535, %rd533, %rd148;
	mul.lo.s64 	%rd290, %rd535, %rd148;
	sub.s64 	%rd536, %rd533, %rd290;
$L__BB2_69:
	add.s64 	%rd292, %rd1, %rd286;
	ld.global.u64 	%rd293, [%rd292];
	mad.lo.s64 	%rd155, %rd293, %rd536, %rd147;
	add.s32 	%r32, %r230, -4;
	mul.wide.u32 	%rd294, %r230, 8;
	add.s64 	%rd295, %rd2, %rd294;
	ld.global.u64 	%rd156, [%rd295];
	or.b64  	%rd296, %rd535, %rd156;
	and.b64  	%rd297, %rd296, -4294967296;
	setp.ne.s64 	%p8, %rd297, 0;
	@%p8 bra 	$L__BB2_71;
	cvt.u32.u64 	%r73, %rd156;
	cvt.u32.u64 	%r74, %rd535;
	div.u32 	%r75, %r74, %r73;
	mul.lo.s32 	%r76, %r75, %r73;
	sub.s32 	%r77, %r74, %r76;
	cvt.u64.u32 	%rd537, %r75;
	cvt.u64.u32 	%rd538, %r77;
	bra.uni 	$L__BB2_72;
$L__BB2_71:
	div.s64 	%rd537, %rd535, %rd156;
	mul.lo.s64 	%rd298, %rd537, %rd156;
	sub.s64 	%rd538, %rd535, %rd298;
$L__BB2_72:
	add.s64 	%rd300, %rd1, %rd294;
	ld.global.u64 	%rd301, [%rd300];
	mad.lo.s64 	%rd163, %rd301, %rd538, %rd155;
	add.s32 	%r33, %r230, -1;
	mul.wide.u32 	%rd302, %r33, 8;
	add.s64 	%rd303, %rd2, %rd302;
	ld.global.u64 	%rd164, [%rd303];
	or.b64  	%rd304, %rd537, %rd164;
	and.b64  	%rd305, %rd304, -4294967296;
	setp.ne.s64 	%p9, %rd305, 0;
	@%p9 bra 	$L__BB2_74;
	cvt.u32.u64 	%r78, %rd164;
	cvt.u32.u64 	%r79, %rd537;
	div.u32 	%r80, %r79, %r78;
	mul.lo.s32 	%r81, %r80, %r78;
	sub.s32 	%r82, %r79, %r81;
	cvt.u64.u32 	%rd539, %r80;
	cvt.u64.u32 	%rd540, %r82;
	bra.uni 	$L__BB2_75;
$L__BB2_74:
	div.s64 	%rd539, %rd537, %rd164;
	mul.lo.s64 	%rd306, %rd539, %rd164;
	sub.s64 	%rd540, %rd537, %rd306;
$L__BB2_75:
	add.s64 	%rd308, %rd1, %rd302;
	ld.global.u64 	%rd309, [%rd308];
	mad.lo.s64 	%rd171, %rd309, %rd540, %rd163;
	add.s32 	%r34, %r230, -2;
	mul.wide.u32 	%rd310, %r34, 8;
	add.s64 	%rd311, %rd2, %rd310;
	ld.global.u64 	%rd172, [%rd311];
	or.b64  	%rd312, %rd539, %rd172;
	and.b64  	%rd313, %rd312, -4294967296;
	setp.ne.s64 	%p10, %rd313, 0;
	@%p10 bra 	$L__BB2_77;
	cvt.u32.u64 	%r83, %rd172;
	cvt.u32.u64 	%r84, %rd539;
	div.u32 	%r85, %r84, %r83;
	mul.lo.s32 	%r86, %r85, %r83;
	sub.s32 	%r87, %r84, %r86;
	cvt.u64.u32 	%rd541, %r85;
	cvt.u64.u32 	%rd542, %r87;
	bra.uni 	$L__BB2_78;
$L__BB2_77:
	div.s64 	%rd541, %rd539, %rd172;
	mul.lo.s64 	%rd314, %rd541, %rd172;
	sub.s64 	%rd542, %rd539, %rd314;
$L__BB2_78:
	add.s64 	%rd316, %rd1, %rd310;
	ld.global.u64 	%rd317, [%rd316];
	mad.lo.s64 	%rd179, %rd317, %rd542, %rd171;
	add.s32 	%r35, %r230, -3;
	mul.wide.u32 	%rd318, %r35, 8;
	add.s64 	%rd319, %rd2, %rd318;
	ld.global.u64 	%rd180, [%rd319];
	or.b64  	%rd320, %rd541, %rd180;
	and.b64  	%rd321, %rd320, -4294967296;
	setp.ne.s64 	%p11, %rd321, 0;
	@%p11 bra 	$L__BB2_80;
	cvt.u32.u64 	%r88, %rd180;
	cvt.u32.u64 	%r89, %rd541;
	div.u32 	%r90, %r89, %r88;
	mul.lo.s32 	%r91, %r90, %r88;
	sub.s32 	%r92, %r89, %r91;
	cvt.u64.u32 	%rd543, %r90;
	cvt.u64.u32 	%rd544, %r92;
	bra.uni 	$L__BB2_81;
$L__BB2_80:
	div.s64 	%rd543, %rd541, %rd180;
	mul.lo.s64 	%rd322, %rd543, %rd180;
	sub.s64 	%rd544, %rd541, %rd322;
$L__BB2_81:
	add.s64 	%rd324, %rd1, %rd318;
	ld.global.u64 	%rd325, [%rd324];
	mad.lo.s64 	%rd187, %rd325, %rd544, %rd179;
	mul.wide.u32 	%rd326, %r32, 8;
	add.s64 	%rd327, %rd2, %rd326;
	ld.global.u64 	%rd188, [%rd327];
	or.b64  	%rd328, %rd543, %rd188;
	and.b64  	%rd329, %rd328, -4294967296;
	setp.ne.s64 	%p12, %rd329, 0;
	@%p12 bra 	$L__BB2_83;
	cvt.u32.u64 	%r93, %rd188;
	cvt.u32.u64 	%r94, %rd543;
	div.u32 	%r95, %r94, %r93;
	mul.lo.s32 	%r96, %r95, %r93;
	sub.s32 	%r97, %r94, %r96;
	cvt.u64.u32 	%rd510, %r95;
	cvt.u64.u32 	%rd546, %r97;
	bra.uni 	$L__BB2_84;
$L__BB2_83:
	div.s64 	%rd510, %rd543, %rd188;
	mul.lo.s64 	%rd330, %rd510, %rd188;
	sub.s64 	%rd546, %rd543, %rd330;
$L__BB2_84:
	add.s64 	%rd332, %rd1, %rd326;
	ld.global.u64 	%rd333, [%rd332];
	mad.lo.s64 	%rd569, %rd333, %rd546, %rd187;
	add.s32 	%r230, %r230, -8;
	add.s32 	%r229, %r229, 8;
	setp.ne.s32 	%p13, %r229, 0;
	@%p13 bra 	$L__BB2_60;
	add.s32 	%r232, %r230, 3;
$L__BB2_86:
	setp.eq.s32 	%p14, %r24, 0;
	@%p14 bra 	$L__BB2_115;
	and.b32  	%r40, %r22, 3;
	setp.lt.u32 	%p15, %r24, 4;
	@%p15 bra 	$L__BB2_101;
	mul.wide.u32 	%rd335, %r232, 8;
	add.s64 	%rd336, %rd2, %rd335;
	ld.global.u64 	%rd199, [%rd336];
	or.b64  	%rd337, %rd510, %rd199;
	and.b64  	%rd338, %rd337, -4294967296;
	setp.ne.s64 	%p16, %rd338, 0;
	@%p16 bra 	$L__BB2_90;
	cvt.u32.u64 	%r98, %rd199;
	cvt.u32.u64 	%r99, %rd510;
	div.u32 	%r100, %r99, %r98;
	mul.lo.s32 	%r101, %r100, %r98;
	sub.s32 	%r102, %r99, %r101;
	cvt.u64.u32 	%rd550, %r100;
	cvt.u64.u32 	%rd551, %r102;
	bra.uni 	$L__BB2_91;
$L__BB2_90:
	div.s64 	%rd550, %rd510, %rd199;
	mul.lo.s64 	%rd339, %rd550, %rd199;
	sub.s64 	%rd551, %rd510, %rd339;
$L__BB2_91:
	add.s64 	%rd341, %rd1, %rd335;
	ld.global.u64 	%rd342, [%rd341];
	mad.lo.s64 	%rd206, %rd342, %rd551, %rd569;
	add.s32 	%r41, %r232, -1;
	mul.wide.u32 	%rd343, %r41, 8;
	add.s64 	%rd344, %rd2, %rd343;
	ld.global.u64 	%rd207, [%rd344];
	or.b64  	%rd345, %rd550, %rd207;
	and.b64  	%rd346, %rd345, -4294967296;
	setp.ne.s64 	%p17, %rd346, 0;
	@%p17 bra 	$L__BB2_93;
	cvt.u32.u64 	%r103, %rd207;
	cvt.u32.u64 	%r104, %rd550;
	div.u32 	%r105, %r104, %r103;
	mul.lo.s32 	%r106, %r105, %r103;
	sub.s32 	%r107, %r104, %r106;
	cvt.u64.u32 	%rd552, %r105;
	cvt.u64.u32 	%rd553, %r107;
	bra.uni 	$L__BB2_94;
$L__BB2_93:
	div.s64 	%rd552, %rd550, %rd207;
	mul.lo.s64 	%rd347, %rd552, %rd207;
	sub.s64 	%rd553, %rd550, %rd347;
$L__BB2_94:
	add.s64 	%rd349, %rd1, %rd343;
	ld.global.u64 	%rd350, [%rd349];
	mad.lo.s64 	%rd214, %rd350, %rd553, %rd206;
	add.s32 	%r42, %r232, -2;
	mul.wide.u32 	%rd351, %r42, 8;
	add.s64 	%rd352, %rd2, %rd351;
	ld.global.u64 	%rd215, [%rd352];
	or.b64  	%rd353, %rd552, %rd215;
	and.b64  	%rd354, %rd353, -4294967296;
	setp.ne.s64 	%p18, %rd354, 0;
	@%p18 bra 	$L__BB2_96;
	cvt.u32.u64 	%r108, %rd215;
	cvt.u32.u64 	%r109, %rd552;
	div.u32 	%r110, %r109, %r108;
	mul.lo.s32 	%r111, %r110, %r108;
	sub.s32 	%r112, %r109, %r111;
	cvt.u64.u32 	%rd554, %r110;
	cvt.u64.u32 	%rd555, %r112;
	bra.uni 	$L__BB2_97;
$L__BB2_96:
	div.s64 	%rd554, %rd552, %rd215;
	mul.lo.s64 	%rd355, %rd554, %rd215;
	sub.s64 	%rd555, %rd552, %rd355;
$L__BB2_97:
	add.s64 	%rd357, %rd1, %rd351;
	ld.global.u64 	%rd358, [%rd357];
	mad.lo.s64 	%rd222, %rd358, %rd555, %rd214;
	add.s32 	%r43, %r232, -3;
	mul.wide.u32 	%rd359, %r43, 8;
	add.s64 	%rd360, %rd2, %rd359;
	ld.global.u64 	%rd223, [%rd360];
	or.b64  	%rd361, %rd554, %rd223;
	and.b64  	%rd362, %rd361, -4294967296;
	setp.ne.s64 	%p19, %rd362, 0;
	@%p19 bra 	$L__BB2_99;
	cvt.u32.u64 	%r113, %rd223;
	cvt.u32.u64 	%r114, %rd554;
	div.u32 	%r115, %r114, %r113;
	mul.lo.s32 	%r116, %r115, %r113;
	sub.s32 	%r117, %r114, %r116;
	cvt.u64.u32 	%rd510, %r115;
	cvt.u64.u32 	%rd557, %r117;
	bra.uni 	$L__BB2_100;
$L__BB2_99:
	div.s64 	%rd510, %rd554, %rd223;
	mul.lo.s64 	%rd363, %rd510, %rd223;
	sub.s64 	%rd557, %rd554, %rd363;
$L__BB2_100:
	add.s64 	%rd365, %rd1, %rd359;
	ld.global.u64 	%rd366, [%rd365];
	mad.lo.s64 	%rd569, %rd366, %rd557, %rd222;
	add.s32 	%r232, %r232, -4;
$L__BB2_101:
	setp.eq.s32 	%p20, %r40, 0;
	@%p20 bra 	$L__BB2_115;
	setp.eq.s32 	%p21, %r40, 1;
	@%p21 bra 	$L__BB2_110;
	mul.wide.u32 	%rd368, %r232, 8;
	add.s64 	%rd369, %rd2, %rd368;
	ld.global.u64 	%rd234, [%rd369];
	or.b64  	%rd370, %rd510, %rd234;
	and.b64  	%rd371, %rd370, -4294967296;
	setp.ne.s64 	%p22, %rd371, 0;
	@%p22 bra 	$L__BB2_105;
	cvt.u32.u64 	%r118, %rd234;
	cvt.u32.u64 	%r119, %rd510;
	div.u32 	%r120, %r119, %r118;
	mul.lo.s32 	%r121, %r120, %r118;
	sub.s32 	%r122, %r119, %r121;
	cvt.u64.u32 	%rd561, %r120;
	cvt.u64.u32 	%rd562, %r122;
	bra.uni 	$L__BB2_106;
$L__BB2_105:
	div.s64 	%rd561, %rd510, %rd234;
	mul.lo.s64 	%rd372, %rd561, %rd234;
	sub.s64 	%rd562, %rd510, %rd372;
$L__BB2_106:
	add.s64 	%rd374, %rd1, %rd368;
	ld.global.u64 	%rd375, [%rd374];
	mad.lo.s64 	%rd241, %rd375, %rd562, %rd569;
	add.s32 	%r46, %r232, -1;
	mul.wide.u32 	%rd376, %r46, 8;
	add.s64 	%rd377, %rd2, %rd376;
	ld.global.u64 	%rd242, [%rd377];
	or.b64  	%rd378, %rd561, %rd242;
	and.b64  	%rd379, %rd378, -4294967296;
	setp.ne.s64 	%p23, %rd379, 0;
	@%p23 bra 	$L__BB2_108;
	cvt.u32.u64 	%r123, %rd242;
	cvt.u32.u64 	%r124, %rd561;
	div.u32 	%r125, %r124, %r123;
	mul.lo.s32 	%r126, %r125, %r123;
	sub.s32 	%r127, %r124, %r126;
	cvt.u64.u32 	%rd510, %r125;
	cvt.u64.u32 	%rd564, %r127;
	bra.uni 	$L__BB2_109;
$L__BB2_108:
	div.s64 	%rd510, %rd561, %rd242;
	mul.lo.s64 	%rd380, %rd510, %rd242;
	sub.s64 	%rd564, %rd561, %rd380;
$L__BB2_109:
	add.s64 	%rd382, %rd1, %rd376;
	ld.global.u64 	%rd383, [%rd382];
	mad.lo.s64 	%rd569, %rd383, %rd564, %rd241;
	add.s32 	%r232, %r232, -2;
$L__BB2_110:
	and.b32  	%r128, %r22, 1;
	setp.eq.b32 	%p24, %r128, 1;
	not.pred 	%p25, %p24;
	@%p25 bra 	$L__BB2_115;
	mul.wide.u32 	%rd384, %r232, 8;
	add.s64 	%rd385, %rd2, %rd384;
	ld.global.u64 	%rd253, [%rd385];
	or.b64  	%rd386, %rd510, %rd253;
	and.b64  	%rd387, %rd386, -4294967296;
	setp.ne.s64 	%p26, %rd387, 0;
	@%p26 bra 	$L__BB2_113;
	cvt.u32.u64 	%r129, %rd253;
	cvt.u32.u64 	%r130, %rd510;
	rem.u32 	%r131, %r130, %r129;
	cvt.u64.u32 	%rd568, %r131;
	bra.uni 	$L__BB2_114;
$L__BB2_113:
	rem.s64 	%rd568, %rd510, %rd253;
$L__BB2_114:
	add.s64 	%rd389, %rd1, %rd384;
	ld.global.u64 	%rd390, [%rd389];
	mad.lo.s64 	%rd569, %rd390, %rd568, %rd569;
$L__BB2_115:
	add.s64 	%rd391, %rd3, %rd569;
	ld.global.u8 	%rs5, [%rd391];
	st.shared.u8 	[%r5], %rs5;
$L__BB2_116:
	bar.sync 	0;
	setp.lt.u32 	%p50, %r234, 66;
	@%p50 bra 	$L__BB2_120;
$L__BB2_117:
	shr.u32 	%r50, %r234, 1;
	ld.shared.u8 	%rs7, [%r5];
	add.s32 	%r207, %r5, %r50;
	ld.shared.u8 	%rs3, [%r207];
	min.u16 	%rs8, %rs7, %rs3;
	setp.ne.s16 	%p51, %rs8, 0;
	selp.u32 	%r208, 1, 0, %p51;
	cvt.u32.u16 	%r209, %rs3;
	cvt.s32.s8 	%r210, %r209;
	setp.ne.s32 	%p52, %r208, %r210;
	@%p52 bra 	$L__BB2_119;
	st.shared.u8 	[%r5], %rs3;
	shl.b32 	%r211, %r50, 3;
	add.s32 	%r212, %r6, %r211;
	ld.shared.u64 	%rd468, [%r212];
	st.shared.u64 	[%r6], %rd468;
$L__BB2_119:
	bar.sync 	0;
	setp.gt.u32 	%p53, %r234, 131;
	mov.u32 	%r234, %r50;
	@%p53 bra 	$L__BB2_117;
$L__BB2_120:
	setp.gt.u32 	%p54, %r3, 31;
	@%p54 bra 	$L__BB2_135;
	ld.volatile.shared.u8 	%rs9, [%r5];
	ld.volatile.shared.u8 	%rs10, [%r5+32];
	min.u16 	%rs11, %rs9, %rs10;
	setp.ne.s16 	%p55, %rs11, 0;
	selp.u32 	%r213, 1, 0, %p55;
	ld.volatile.shared.s8 	%r214, [%r5+32];
	setp.ne.s32 	%p56, %r213, %r214;
	@%p56 bra 	$L__BB2_123;
	ld.volatile.shared.u64 	%rd469, [%r6+256];
	st.volatile.shared.u64 	[%r6], %rd469;
	ld.volatile.shared.u8 	%rs12, [%r5+32];
	st.volatile.shared.u8 	[%r5], %rs12;
$L__BB2_123:
	ld.volatile.shared.u8 	%rs13, [%r5];
	ld.volatile.shared.u8 	%rs14, [%r5+16];
	min.u16 	%rs15, %rs13, %rs14;
	setp.ne.s16 	%p57, %rs15, 0;
	selp.u32 	%r215, 1, 0, %p57;
	ld.volatile.shared.s8 	%r216, [%r5+16];
	setp.ne.s32 	%p58, %r215, %r216;
	@%p58 bra 	$L__BB2_125;
	ld.volatile.shared.u64 	%rd470, [%r6+128];
	st.volatile.shared.u64 	[%r6], %rd470;
	ld.volatile.shared.u8 	%rs16, [%r5+16];
	st.volatile.shared.u8 	[%r5], %rs16;
$L__BB2_125:
	ld.volatile.shared.u8 	%rs17, [%r5];
	ld.volatile.shared.u8 	%rs18, [%r5+8];
	min.u16 	%rs19, %rs17, %rs18;
	setp.ne.s16 	%p59, %rs19, 0;
	selp.u32 	%r217, 1, 0, %p59;
	ld.volatile.shared.s8 	%r218, [%r5+8];
	setp.ne.s32 	%p60, %r217, %r218;
	@%p60 bra 	$L__BB2_127;
	ld.volatile.shared.u64 	%rd471, [%r6+64];
	st.volatile.shared.u64 	[%r6], %rd471;
	ld.volatile.shared.u8 	%rs20, [%r5+8];
	st.volatile.shared.u8 	[%r5], %rs20;
$L__BB2_127:
	ld.volatile.shared.u8 	%rs21, [%r5];
	ld.volatile.shared.u8 	%rs22, [%r5+4];
	min.u16 	%rs23, %rs21, %rs22;
	setp.ne.s16 	%p61, %rs23, 0;
	selp.u32 	%r219, 1, 0, %p61;
	ld.volatile.shared.s8 	%r220, [%r5+4];
	setp.ne.s32 	%p62, %r219, %r220;
	@%p62 bra 	$L__BB2_129;
	ld.volatile.shared.u64 	%rd472, [%r6+32];
	st.volatile.shared.u64 	[%r6], %rd472;
	ld.volatile.shared.u8 	%rs24, [%r5+4];
	st.volatile.shared.u8 	[%r5], %rs24;
$L__BB2_129:
	ld.volatile.shared.u8 	%rs25, [%r5];
	ld.volatile.shared.u8 	%rs26, [%r5+2];
	min.u16 	%rs27, %rs25, %rs26;
	setp.ne.s16 	%p63, %rs27, 0;
	selp.u32 	%r221, 1, 0, %p63;
	ld.volatile.shared.s8 	%r222, [%r5+2];
	setp.ne.s32 	%p64, %r221, %r222;
	@%p64 bra 	$L__BB2_131;
	ld.volatile.shared.u64 	%rd473, [%r6+16];
	st.volatile.shared.u64 	[%r6], %rd473;
	ld.volatile.shared.u8 	%rs28, [%r5+2];
	st.volatile.shared.u8 	[%r5], %rs28;
$L__BB2_131:
	ld.volatile.shared.u8 	%rs29, [%r5];
	ld.volatile.shared.u8 	%rs30, [%r5+1];
	min.u16 	%rs31, %rs29, %rs30;
	setp.ne.s16 	%p65, %rs31, 0;
	selp.u32 	%r223, 1, 0, %p65;
	ld.volatile.shared.s8 	%r224, [%r5+1];
	setp.ne.s32 	%p66, %r223, %r224;
	@%p66 bra 	$L__BB2_133;
	ld.volatile.shared.u64 	%rd474, [%r6+8];
	st.volatile.shared.u64 	[%r6], %rd474;
	ld.volatile.shared.u8 	%rs32, [%r5+1];
	st.volatile.shared.u8 	[%r5], %rs32;
$L__BB2_133:
	setp.ne.s32 	%p67, %r3, 0;
	@%p67 bra 	$L__BB2_135;
	ld.param.u64 	%rd483, [uncontiguous_reduce_bool_param_1];
	ld.param.u64 	%rd482, [uncontiguous_reduce_bool_param_0];
	ld.shared.u8 	%rs33, [sdata_bool];
	cvt.u64.u32 	%rd475, %r4;
	cvta.to.global.u64 	%rd476, %rd482;
	add.s64 	%rd477, %rd476, %rd475;
	st.global.u8 	[%rd477], %rs33;
	ld.shared.u64 	%rd478, [%r2];
	cvta.to.global.u64 	%rd479, %rd483;
	mul.wide.u32 	%rd480, %r4, 8;
	add.s64 	%rd481, %rd479, %rd480;
	st.global.u64 	[%rd481], %rd478;
$L__BB2_135:
	ret;

}
	// .globl	contiguous_reduce3_bool
.visible .entry contiguous_reduce3_bool(
	.param .u64 .ptr .align 1 contiguous_reduce3_bool_param_0,
	.param .u64 .ptr .align 1 contiguous_reduce3_bool_param_1,
	.param .u64 .ptr .align 1 contiguous_reduce3_bool_param_2,
	.param .u64 .ptr .align 1 contiguous_reduce3_bool_param_3,
	.param .u64 .ptr .align 1 contiguous_reduce3_bool_param_4,
	.param .u64 contiguous_reduce3_bool_param_5,
	.param .u64 contiguous_reduce3_bool_param_6,
	.param .u64 contiguous_reduce3_bool_param_7
)
{
	.reg .pred 	%p<69>;
	.reg .b16 	%rs<34>;
	.reg .b32 	%r<239>;
	.reg .b64 	%rd<579>;

	ld.param.u64 	%rd267, [contiguous_reduce3_bool_param_2];
	ld.param.u64 	%rd268, [contiguous_reduce3_bool_param_3];
	ld.param.u64 	%rd269, [contiguous_reduce3_bool_param_4];
	ld.param.u64 	%rd265, [contiguous_reduce3_bool_param_6];
	cvta.to.global.u64 	%rd1, %rd269;
	cvta.to.global.u64 	%rd2, %rd268;
	cvta.to.global.u64 	%rd578, %rd267;
	mov.u32 	%r238, %ntid.x;
	mov.u32 	%r50, sdata_bool;
	add.s32 	%r2, %r50, %r238;
	mov.u32 	%r3, %tid.x;
	mov.u32 	%r51, %ctaid.x;
	mul.lo.s32 	%r52, %r51, %r238;
	shl.b32 	%r53, %r52, 1;
	add.s32 	%r54, %r53, %r3;
	add.s32 	%r4, %r50, %r3;
	mov.b16 	%rs4, 1;
	st.shared.u8 	[%r4], %rs4;
	cvt.u64.u32 	%rd4, %r54;
	shl.b32 	%r55, %r3, 3;
	add.s32 	%r5, %r2, %r55;
	st.shared.u64 	[%r5], %rd4;
	add.s32 	%r56, %r54, %r238;
	cvt.u64.u32 	%rd5, %r56;
	setp.le.u64 	%p1, %rd265, %rd5;
	@%p1 bra 	$L__BB3_56;
	ld.param.u64 	%rd492, [contiguous_reduce3_bool_param_5];
	mov.u32 	%r133, %ctaid.y;
	cvt.u64.u32 	%rd397, %r133;
	mul.lo.s64 	%rd398, %rd265, %rd397;
	add.s64 	%rd532, %rd398, %rd4;
	add.s64 	%rd530, %rd398, %rd5;
	cvt.u32.u64 	%r6, %rd492;
	add.s32 	%r232, %r6, -1;
	setp.lt.s32 	%p27, %r232, 0;
	mov.b64 	%rd536, 0;
	mov.u64 	%rd537, %rd536;
	@%p27 bra 	$L__BB3_53;
	setp.lt.u32 	%p28, %r232, 3;
	mov.b64 	%rd537, 0;
	mov.u64 	%rd536, %rd537;
	@%p28 bra 	$L__BB3_30;
	add.s32 	%r230, %r6, -2;
	and.b32  	%r134, %r6, -4;
	neg.s32 	%r229, %r134;
	mov.b64 	%rd537, 0;
$L__BB3_4:
	.pragma "nounroll";
	add.s32 	%r12, %r230, 1;
	mul.wide.u32 	%rd402, %r12, 8;
	add.s64 	%rd403, %rd2, %rd402;
	ld.global.u64 	%rd12, [%rd403];
	or.b64  	%rd404, %rd532, %rd12;
	and.b64  	%rd405, %rd404, -4294967296;
	setp.ne.s64 	%p29, %rd405, 0;
	@%p29 bra 	$L__BB3_6;
	cvt.u32.u64 	%r135, %rd12;
	cvt.u32.u64 	%r136, %rd532;
	div.u32 	%r137, %r136, %r135;
	mul.lo.s32 	%r138, %r137, %r135;
	sub.s32 	%r139, %r136, %r138;
	cvt.u64.u32 	%rd498, %r137;
	cvt.u64.u32 	%rd499, %r139;
	bra.uni 	$L__BB3_7;
$L__BB3_6:
	div.s64 	%rd498, %rd532, %rd12;
	mul.lo.s64 	%rd406, %rd498, %rd12;
	sub.s64 	%rd499, %rd532, %rd406;
$L__BB3_7:
	mul.wide.u32 	%rd407, %r12, 8;
	add.s64 	%rd408, %rd1, %rd407;
	ld.global.u64 	%rd19, [%rd408];
	mad.lo.s64 	%rd20, %rd19, %rd499, %rd536;
	or.b64  	%rd409, %rd530, %rd12;
	and.b64  	%rd410, %rd409, -4294967296;
	setp.ne.s64 	%p30, %rd410, 0;
	@%p30 bra 	$L__BB3_9;
	cvt.u32.u64 	%r140, %rd12;
	cvt.u32.u64 	%r141, %rd530;
	div.u32 	%r142, %r141, %r140;
	mul.lo.s32 	%r143, %r142, %r140;
	sub.s32 	%r144, %r141, %r143;
	cvt.u64.u32 	%rd500, %r142;
	cvt.u64.u32 	%rd501, %r144;
	bra.uni 	$L__BB3_10;
$L__BB3_9:
	div.s64 	%rd500, %rd530, %rd12;
	mul.lo.s64 	%rd411, %rd500, %rd12;
	sub.s64 	%rd501, %rd530, %rd411;
$L__BB3_10:
	mad.lo.s64 	%rd27, %rd501, %rd19, %rd537;
	mul.wide.u32 	%rd412, %r230, 8;
	add.s64 	%rd413, %rd2, %rd412;
	ld.global.u64 	%rd28, [%rd413];
	or.b64  	%rd414, %rd498, %rd28;
	and.b64  	%rd415, %rd414, -4294967296;
	setp.ne.s64 	%p31, %rd415, 0;
	@%p31 bra 	$L__BB3_12;
	cvt.u32.u64 	%r145, %rd28;
	cvt.u32.u64 	%r146, %rd498;
	div.u32 	%r147, %r146, %r145;
	mul.lo.s32 	%r148, %r147, %r145;
	sub.s32 	%r149, %r146, %r148;
	cvt.u64.u32 	%rd502, %r147;
	cvt.u64.u32 	%rd503, %r149;
	bra.uni 	$L__BB3_13;
$L__BB3_12:
	div.s64 	%rd502, %rd498, %rd28;
	mul.lo.s64 	%rd416, %rd502, %rd28;
	sub.s64 	%rd503, %rd498, %rd416;
$L__BB3_13:
	mul.wide.u32 	%rd417, %r230, 8;
	add.s64 	%rd418, %rd1, %rd417;
	ld.global.u64 	%rd35, [%rd418];
	mad.lo.s64 	%rd36, %rd35, %rd503, %rd20;
	or.b64  	%rd419, %rd500, %rd28;
	and.b64  	%rd420, %rd419, -4294967296;
	setp.ne.s64 	%p32, %rd420, 0;
	@%p32 bra 	$L__BB3_15;
	cvt.u32.u64 	%r150, %rd28;
	cvt.u32.u64 	%r151, %rd500;
	div.u32 	%r152, %r151, %r150;
	mul.lo.s32 	%r153, %r152, %r150;
	sub.s32 	%r154, %r151, %r153;
	cvt.u64.u32 	%rd504, %r152;
	cvt.u64.u32 	%rd505, %r154;
	bra.uni 	$L__BB3_16;
$L__BB3_15:
	div.s64 	%rd504, %rd500, %rd28;
	mul.lo.s64 	%rd421, %rd504, %rd28;
	sub.s64 	%rd505, %rd500, %rd421;
$L__BB3_16:
	mad.lo.s64 	%rd43, %rd505, %rd35, %rd27;
	add.s32 	%r13, %r230, -1;
	mul.wide.u32 	%rd422, %r13, 8;
	add.s64 	%rd423, %rd2, %rd422;
	ld.global.u64 	%rd44, [%rd423];
	or.b64  	%rd424, %rd502, %rd44;
	and.b64  	%rd425, %rd424, -4294967296;
	setp.ne.s64 	%p33, %rd425, 0;
	@%p33 bra 	$L__BB3_18;
	cvt.u32.u64 	%r155, %rd44;
	cvt.u32.u64 	%r156, %rd502;
	div.u32 	%r157, %r156, %r155;
	mul.lo.s32 	%r158, %r157, %r155;
	sub.s32 	%r159, %r156, %r158;
	cvt.u64.u32 	%rd506, %r157;
	cvt.u64.u32 	%rd507, %r159;
	bra.uni 	$L__BB3_19;
$L__BB3_18:
	div.s64 	%rd506, %rd502, %rd44;
	mul.lo.s64 	%rd426, %rd506, %rd44;
	sub.s64 	%rd507, %rd502, %rd426;
$L__BB3_19:
	mul.wide.u32 	%rd427, %r13, 8;
	add.s64 	%rd428, %rd1, %rd427;
	ld.global.u64 	%rd51, [%rd428];
	mad.lo.s64 	%rd52, %rd51, %rd507, %rd36;
	or.b64  	%rd429, %rd504, %rd44;
	and.b64  	%rd430, %rd429, -4294967296;
	setp.ne.s64 	%p34, %rd430, 0;
	@%p34 bra 	$L__BB3_21;
	cvt.u32.u64 	%r160, %rd44;
	cvt.u32.u64 	%r161, %rd504;
	div.u32 	%r162, %r161, %r160;
	mul.lo.s32 	%r163, %r162, %r160;
	sub.s32 	%r164, %r161, %r163;
	cvt.u64.u32 	%rd508, %r162;
	cvt.u64.u32 	%rd509, %r164;
	bra.uni 	$L__BB3_22;
$L__BB3_21:
	div.s64 	%rd508, %rd504, %rd44;
	mul.lo.s64 	%rd431, %rd508, %rd44;
	sub.s64 	%rd509, %rd504, %rd431;
$L__BB3_22:
	mad.lo.s64 	%rd59, %rd509, %rd51, %rd43;
	add.s32 	%r165, %r230, -2;
	mul.wide.u32 	%rd432, %r165, 8;
	add.s64 	%rd433, %rd2, %rd432;
	ld.global.u64 	%rd60, [%rd433];
	or.b64  	%rd434, %rd506, %rd60;
	and.b64  	%rd435, %rd434, -4294967296;
	setp.ne.s64 	%p35, %rd435, 0;
	@%p35 bra 	$L__BB3_24;
	cvt.u32.u64 	%r166, %rd60;
	cvt.u32.u64 	%r167, %rd506;
	div.u32 	%r168, %r167, %r166;
	mul.lo.s32 	%r169, %r168, %r166;
	sub.s32 	%r170, %r167, %r169;
	cvt.u64.u32 	%rd532, %r168;
	cvt.u64.u32 	%rd511, %r170;
	bra.uni 	$L__BB3_25;
$L__BB3_24:
	div.s64 	%rd532, %rd506, %rd60;
	mul.lo.s64 	%rd436, %rd532, %rd60;
	sub.s64 	%rd511, %rd506, %rd436;
$L__BB3_25:
	add.s32 	%r171, %r230, -2;
	mul.wide.u32 	%rd437, %r171, 8;
	add.s64 	%rd438, %rd1, %rd437;
	ld.global.u64 	%rd67, [%rd438];
	mad.lo.s64 	%rd536, %rd67, %rd511, %rd52;
	or.b64  	%rd439, %rd508, %rd60;
	and.b64  	%rd440, %rd439, -4294967296;
	setp.ne.s64 	%p36, %rd440, 0;
	@%p36 bra 	$L__BB3_27;
	cvt.u32.u64 	%r172, %rd60;
	cvt.u32.u64 	%r173, %rd508;
	div.u32 	%r174, %r173, %r172;
	mul.lo.s32 	%r175, %r174, %r172;
	sub.s32 	%r176, %r173, %r175;
	cvt.u64.u32 	%rd530, %r174;
	cvt.u64.u32 	%rd513, %r176;
	bra.uni 	$L__BB3_28;
$L__BB3_27:
	div.s64 	%rd530, %rd508, %rd60;
	mul.lo.s64 	%rd441, %rd530, %rd60;
	sub.s64 	%rd513, %rd508, %rd441;
$L__BB3_28:
	mad.lo.s64 	%rd537, %rd513, %rd67, %rd59;
	add.s32 	%r230, %r230, -4;
	add.s32 	%r229, %r229, 4;
	setp.ne.s32 	%p37, %r229, 0;
	@%p37 bra 	$L__BB3_4;
	add.s32 	%r232, %r230, 1;
$L__BB3_30:
	and.b32  	%r177, %r6, 3;
	setp.eq.s32 	%p38, %r177, 0;
	@%p38 bra 	$L__BB3_53;
	setp.eq.s32 	%p39, %r177, 1;
	@%p39 bra 	$L__BB3_45;
	mul.wide.u32 	%rd443, %r232, 8;
	add.s64 	%rd444, %rd2, %rd443;
	ld.global.u64 	%rd82, [%rd444];
	or.b64  	%rd445, %rd532, %rd82;
	and.b64  	%rd446, %rd445, -4294967296;
	setp.ne.s64 	%p40, %rd446, 0;
	@%p40 bra 	$L__BB3_34;
	cvt.u32.u64 	%r179, %rd82;
	cvt.u32.u64 	%r180, %rd532;
	div.u32 	%r181, %r180, %r179;
	mul.lo.s32 	%r182, %r181, %r179;
	sub.s32 	%r183, %r180, %r182;
	cvt.u64.u32 	%rd520, %r181;
	cvt.u64.u32 	%rd521, %r183;
	bra.uni 	$L__BB3_35;
$L__BB3_34:
	div.s64 	%rd520, %rd532, %rd82;
	mul.lo.s64 	%rd447, %rd520, %rd82;
	sub.s64 	%rd521, %rd532, %rd447;
$L__BB3_35:
	mul.wide.u32 	%rd448, %r232, 8;
	add.s64 	%rd449, %rd1, %rd448;
	ld.global.u64 	%rd89, [%rd449];
	mad.lo.s64 	%rd90, %rd89, %rd521, %rd536;
	or.b64  	%rd450, %rd530, %rd82;
	and.b64  	%rd451, %rd450, -4294967296;
	setp.ne.s64 	%p41, %rd451, 0;
	@%p41 bra 	$L__BB3_37;
	cvt.u32.u64 	%r184, %rd82;
	cvt.u32.u64 	%r185, %rd530;
	div.u32 	%r186, %r185, %r184;
	mul.lo.s32 	%r187, %r186, %r184;
	sub.s32 	%r188, %r185, %r187;
	cvt.u64.u32 	%rd522, %r186;
	cvt.u64.u32 	%rd523, %r188;
	bra.uni 	$L__BB3_38;
$L__BB3_37:
	div.s64 	%rd522, %rd530, %rd82;
	mul.lo.s64 	%rd452, %rd522, %rd82;
	sub.s64 	%rd523, %rd530, %rd452;
$L__BB3_38:
	mad.lo.s64 	%rd97, %rd523, %rd89, %rd537;
	add.s32 	%r18, %r232, -1;
	mul.wide.u32 	%rd453, %r18, 8;
	add.s64 	%rd454, %rd2, %rd453;
	ld.global.u64 	%rd98, [%rd454];
	or.b64  	%rd455, %rd520, %rd98;
	and.b64  	%rd456, %rd455, -4294967296;
	setp.ne.s64 	%p42, %rd456, 0;
	@%p42 bra 	$L__BB3_40;
	cvt.u32.u64 	%r189, %rd98;
	cvt.u32.u64 	%r190, %rd520;
	div.u32 	%r191, %r190, %r189;
	mul.lo.s32 	%r192, %r191, %r189;
	sub.s32 	%r193, %r190, %r192;
	cvt.u64.u32 	%rd532, %r191;
	cvt.u64.u32 	%rd525, %r193;
	bra.uni 	$L__BB3_41;
$L__BB3_40:
	div.s64 	%rd532, %rd520, %rd98;
	mul.lo.s64 	%rd457, %rd532, %rd98;
	sub.s64 	%rd525, %rd520, %rd457;
$L__BB3_41:
	mul.wide.u32 	%rd458, %r18, 8;
	add.s64 	%rd459, %rd1, %rd458;
	ld.global.u64 	%rd105, [%rd459];
	mad.lo.s64 	%rd536, %rd105, %rd525, %rd90;
	or.b64  	%rd460, %rd522, %rd98;
	and.b64  	%rd461, %rd460, -4294967296;
	setp.ne.s64 	%p43, %rd461, 0;
	@%p43 bra 	$L__BB3_43;
	cvt.u32.u64 	%r194, %rd98;
	cvt.u32.u64 	%r195, %rd522;
	div.u32 	%r196, %r195, %r194;
	mul.lo.s32 	%r197, %r196, %r194;
	sub.s32 	%r198, %r195, %r197;
	cvt.u64.u32 	%rd530, %r196;
	cvt.u64.u32 	%rd527, %r198;
	bra.uni 	$L__BB3_44;
$L__BB3_43:
	div.s64 	%rd530, %rd522, %rd98;
	mul.lo.s64 	%rd462, %rd530, %rd98;
	sub.s64 	%rd527, %rd522, %rd462;
$L__BB3_44:
	mad.lo.s64 	%rd537, %rd527, %rd105, %rd97;
	add.s32 	%r232, %r232, -2;
$L__BB3_45:
	and.b32  	%r199, %r6, 1;
	setp.eq.b32 	%p44, %r199, 1;
	not.pred 	%p45, %p44;
	@%p45 bra 	$L__BB3_53;
	mul.wide.u32 	%rd463, %r232, 8;
	add.s64 	%rd464, %rd2, %rd463;
	ld.global.u64 	%rd120, [%rd464];
	or.b64  	%rd465, %rd532, %rd120;
	and.b64  	%rd466, %rd465, -4294967296;
	setp.ne.s64 	%p46, %rd466, 0;
	@%p46 bra 	$L__BB3_48;
	cvt.u32.u64 	%r200, %rd120;
	cvt.u32.u64 	%r201, %rd532;
	rem.u32 	%r202, %r201, %r200;
	cvt.u64.u32 	%rd534, %r202;
	bra.uni 	$L__BB3_49;
$L__BB3_48:
	rem.s64 	%rd534, %rd532, %rd120;
$L__BB3_49:
	add.s64 	%rd468, %rd1, %rd463;
	ld.global.u64 	%rd124, [%rd468];
	mad.lo.s64 	%rd536, %rd124, %rd534, %rd536;
	or.b64  	%rd469, %rd530, %rd120;
	and.b64  	%rd470, %rd469, -4294967296;
	setp.ne.s64 	%p47, %rd470, 0;
	@%p47 bra 	$L__BB3_51;
	cvt.u32.u64 	%r203, %rd120;
	cvt.u32.u64 	%r204, %rd530;
	rem.u32 	%r205, %r204, %r203;
	cvt.u64.u32 	%rd535, %r205;
	bra.uni 	$L__BB3_52;
$L__BB3_51:
	rem.s64 	%rd535, %rd530, %rd120;
$L__BB3_52:
	mad.lo.s64 	%rd537, %rd535, %rd124, %rd537;
$L__BB3_53:
	add.s64 	%rd471, %rd578, %rd536;
	ld.global.u8 	%rs1, [%rd471];
	add.s64 	%rd472, %rd578, %rd537;
	ld.global.u8 	%rs2, [%rd472];
	min.u16 	%rs6, %rs1, %rs2;
	setp.ne.s16 	%p48, %rs6, 0;
	selp.u32 	%r206, 1, 0, %p48;
	cvt.u32.u16 	%r207, %rs2;
	cvt.s32.s8 	%r208, %r207;
	setp.ne.s32 	%p49, %r206, %r208;
	@%p49 bra 	$L__BB3_55;
	st.shared.u8 	[%r4], %rs2;
	st.shared.u64 	[%r5], %rd5;
	bra.uni 	$L__BB3_116;
$L__BB3_55:
	st.shared.u8 	[%r4], %rs1;
	bra.uni 	$L__BB3_116;
$L__BB3_56:
	setp.le.u64 	%p2, %rd265, %rd4;
	@%p2 bra 	$L__BB3_116;
	ld.param.u64 	%rd491, [contiguous_reduce3_bool_param_5];
	mov.u32 	%r57, %ctaid.y;
	cvt.u64.u32 	%rd270, %r57;
	mad.lo.s64 	%rd569, %rd265, %rd270, %rd4;
	cvt.u32.u64 	%r21, %rd491;
	add.s32 	%r236, %r21, -1;
	setp.lt.s32 	%p3, %r236, 0;
	@%p3 bra 	$L__BB3_115;
	setp.lt.u32 	%p4, %r236, 7;
	@%p4 bra 	$L__BB3_86;
	add.s32 	%r234, %r21, -4;
	and.b32  	%r58, %r21, -8;
	neg.s32 	%r233, %r58;
$L__BB3_60:
	.pragma "nounroll";
	add.s32 	%r27, %r234, 3;
	mul.wide.u32 	%rd272, %r27, 8;
	add.s64 	%rd273, %rd2, %rd272;
	ld.global.u64 	%rd135, [%rd273];
	or.b64  	%rd274, %rd569, %rd135;
	and.b64  	%rd275, %rd274, -4294967296;
	setp.ne.s64 	%p5, %rd275, 0;
	@%p5 bra 	$L__BB3_62;
	cvt.u32.u64 	%r59, %rd135;
	cvt.u32.u64 	%r60, %rd569;
	div.u32 	%r61, %r60, %r59;
	mul.lo.s32 	%r62, %r61, %r59;
	sub.s32 	%r63, %r60, %r62;
	cvt.u64.u32 	%rd540, %r61;
	cvt.u64.u32 	%rd541, %r63;
	bra.uni 	$L__BB3_63;
$L__BB3_62:
	div.s64 	%rd540, %rd569, %rd135;
	mul.lo.s64 	%rd276, %rd540, %rd135;
	sub.s64 	%rd541, %rd569, %rd276;
$L__BB3_63:
	add.s64 	%rd278, %rd1, %rd272;
	ld.global.u64 	%rd279, [%rd278];
	mul.lo.s64 	%rd142, %rd279, %rd541;
	add.s32 	%r28, %r234, 2;
	mul.wide.u32 	%rd280, %r28, 8;
	add.s64 	%rd281, %rd2, %rd280;
	ld.global.u64 	%rd143, [%rd281];
	or.b64  	%rd282, %rd540, %rd143;
	and.b64  	%rd283, %rd282, -4294967296;
	setp.ne.s64 	%p6, %rd283, 0;
	@%p6 bra 	$L__BB3_65;
	cvt.u32.u64 	%r64, %rd143;
	cvt.u32.u64 	%r65, %rd540;
	div.u32 	%r66, %r65, %r64;
	mul.lo.s32 	%r67, %r66, %r64;
	sub.s32 	%r68, %r65, %r67;
	cvt.u64.u32 	%rd542, %r66;
	cvt.u64.u32 	%rd543, %r68;
	bra.uni 	$L__BB3_66;
$L__BB3_65:
	div.s64 	%rd542, %rd540, %rd143;
	mul.lo.s64 	%rd284, %rd542, %rd143;
	sub.s64 	%rd543, %rd540, %rd284;
$L__BB3_66:
	add.s64 	%rd286, %rd1, %rd280;
	ld.global.u64 	%rd287, [%rd286];
	mad.lo.s64 	%rd150, %rd287, %rd543, %rd142;
	add.s32 	%r29, %r234, 1;
	mul.wide.u32 	%rd288, %r29, 8;
	add.s64 	%rd289, %rd2, %rd288;
	ld.global.u64 	%rd151, [%rd289];
	or.b64  	%rd290, %rd542, %rd151;
	and.b64  	%rd291, %rd290, -4294967296;
	setp.ne.s64 	%p7, %rd291, 0;
	@%p7 bra 	$L__BB3_68;
	cvt.u32.u64 	%r69, %rd151;
	cvt.u32.u64 	%r70, %rd542;
	div.u32 	%r71, %r70, %r69;
	mul.lo.s32 	%r72, %r71, %r69;
	sub.s32 	%r73, %r70, %r72;
	cvt.u64.u32 	%rd544, %r71;
	cvt.u64.u32 	%rd545, %r73;
	bra.uni 	$L__BB3_69;
$L__BB3_68:
	div.s64 	%rd544, %rd542, %rd151;
	mul.lo.s64 	%rd292, %rd544, %rd151;
	sub.s64 	%rd545, %rd542, %rd292;
$L__BB3_69:
	add.s64 	%rd294, %rd1, %rd288;
	ld.global.u64 	%rd295, [%rd294];
	mad.lo.s64 	%rd158, %rd295, %rd545, %rd150;
	add.s32 	%r30, %r234, -4;
	mul.wide.u32 	%rd296, %r234, 8;
	add.s64 	%rd297, %rd2, %rd296;
	ld.global.u64 	%rd159, [%rd297];
	or.b64  	%rd298, %rd544, %rd159;
	and.b64  	%rd299, %rd298, -4294967296;
	setp.ne.s64 	%p8, %rd299, 0;
	@%p8 bra 	$L__BB3_71;
	cvt.u32.u64 	%r74, %rd159;
	cvt.u32.u64 	%r75, %rd544;
	div.u32 	%r76, %r75, %r74;
	mul.lo.s32 	%r77, %r76, %r74;
	sub.s32 	%r78, %r75, %r77;
	cvt.u64.u32 	%rd546, %r76;
	cvt.u64.u32 	%rd547, %r78;
	bra.uni 	$L__BB3_72;
$L__BB3_71:
	div.s64 	%rd546, %rd544, %rd159;
	mul.lo.s64 	%rd300, %rd546, %rd159;
	sub.s64 	%rd547, %rd544, %rd300;
$L__BB3_72:
	add.s64 	%rd302, %rd1, %rd296;
	ld.global.u64 	%rd303, [%rd302];
	mad.lo.s64 	%rd166, %rd303, %rd547, %rd158;
	add.s32 	%r31, %r234, -1;
	mul.wide.u32 	%rd304, %r31, 8;
	add.s64 	%rd305, %rd2, %rd304;
	ld.global.u64 	%rd167, [%rd305];
	or.b64  	%rd306, %rd546, %rd167;
	and.b64  	%rd307, %rd306, -4294967296;
	setp.ne.s64 	%p9, %rd307, 0;
	@%p9 bra 	$L__BB3_74;
	cvt.u32.u64 	%r79, %rd167;
	cvt.u32.u64 	%r80, %rd546;
	div.u32 	%r81, %r80, %r79;
	mul.lo.s32 	%r82, %r81, %r79;
	sub.s32 	%r83, %r80, %r82;
	cvt.u64.u32 	%rd548, %r81;
	cvt.u64.u32 	%rd549, %r83;
	bra.uni 	$L__BB3_75;
$L__BB3_74:
	div.s64 	%rd548, %rd546, %rd167;
	mul.lo.s64 	%rd308, %rd548, %rd167;
	sub.s64 	%rd549, %rd546, %rd308;
$L__BB3_75:
	add.s64 	%rd310, %rd1, %rd304;
	ld.global.u64 	%rd311, [%rd310];
	mad.lo.s64 	%rd174, %rd311, %rd549, %rd166;
	add.s32 	%r32, %r234, -2;
	mul.wide.u32 	%rd312, %r32, 8;
	add.s64 	%rd313, %rd2, %rd312;
	ld.global.u64 	%rd175, [%rd313];
	or.b64  	%rd314, %rd548, %rd175;
	and.b64  	%rd315, %rd314, -4294967296;
	setp.ne.s64 	%p10, %rd315, 0;
	@%p10 bra 	$L__BB3_77;
	cvt.u32.u64 	%r84, %rd175;
	cvt.u32.u64 	%r85, %rd548;
	div.u32 	%r86, %r85, %r84;
	mul.lo.s32 	%r87, %r86, %r84;
	sub.s32 	%r88, %r85, %r87;
	cvt.u64.u32 	%rd550, %r86;
	cvt.u64.u32 	%rd551, %r88;
	bra.uni 	$L__BB3_78;
$L__BB3_77:
	div.s64 	%rd550, %rd548, %rd175;
	mul.lo.s64 	%rd316, %rd550, %rd175;
	sub.s64 	%rd551, %rd548, %rd316;
$L__BB3_78:
	add.s64 	%rd318, %rd1, %rd312;
	ld.global.u64 	%rd319, [%rd318];
	mad.lo.s64 	%rd182, %rd319, %rd551, %rd174;
	add.s32 	%r33, %r234, -3;
	mul.wide.u32 	%rd320, %r33, 8;
	add.s64 	%rd321, %rd2, %rd320;
	ld.global.u64 	%rd183, [%rd321];
	or.b64  	%rd322, %rd550, %rd183;
	and.b64  	%rd323, %rd322, -4294967296;
	setp.ne.s64 	%p11, %rd323, 0;
	@%p11 bra 	$L__BB3_80;
	cvt.u32.u64 	%r89, %rd183;
	cvt.u32.u64 	%r90, %rd550;
	div.u32 	%r91, %r90, %r89;
	mul.lo.s32 	%r92, %r91, %r89;
	sub.s32 	%r93, %r90, %r92;
	cvt.u64.u32 	%rd552, %r91;
	cvt.u64.u32 	%rd553, %r93;
	bra.uni 	$L__BB3_81;
$L__BB3_80:
	div.s64 	%rd552, %rd550, %rd183;
	mul.lo.s64 	%rd324, %rd552, %rd183;
	sub.s64 	%rd553, %rd550, %rd324;
$L__BB3_81:
	add.s64 	%rd326, %rd1, %rd320;
	ld.global.u64 	%rd327, [%rd326];
	mad.lo.s64 	%rd190, %rd327, %rd553, %rd182;
	mul.wide.u32 	%rd328, %r30, 8;
	add.s64 	%rd329, %rd2, %rd328;
	ld.global.u64 	%rd191, [%rd329];
	or.b64  	%rd330, %rd552, %rd191;
	and.b64  	%rd331, %rd330, -4294967296;
	setp.ne.s64 	%p12, %rd331, 0;
	@%p12 bra 	$L__BB3_83;
	cvt.u32.u64 	%r94, %rd191;
	cvt.u32.u64 	%r95, %rd552;
	div.u32 	%r96, %r95, %r94;
	mul.lo.s32 	%r97, %r96, %r94;
	sub.s32 	%r98, %r95, %r97;
	cvt.u64.u32 	%rd569, %r96;
	cvt.u64.u32 	%rd555, %r98;
	bra.uni 	$L__BB3_84;
$L__BB3_83:
	div.s64 	%rd569, %rd552, %rd191;
	mul.lo.s64 	%rd332, %rd569, %rd191;
	sub.s64 	%rd555, %rd552, %rd332;
$L__BB3_84:
	add.s64 	%rd334, %rd1, %rd328;
	ld.global.u64 	%rd335, [%rd334];
	mad.lo.s64 	%rd336, %rd335, %rd555, %rd190;
	add.s64 	%rd578, %rd578, %rd336;
	add.s32 	%r234, %r234, -8;
	add.s32 	%r233, %r233, 8;
	setp.ne.s32 	%p13, %r233, 0;
	@%p13 bra 	$L__BB3_60;
	add.s32 	%r236, %r234, 3;
$L__BB3_86:
	and.b32  	%r38, %r21, 7;
	setp.eq.s32 	%p14, %r38, 0;
	@%p14 bra 	$L__BB3_115;
	and.b32  	%r39, %r21, 3;
	setp.lt.u32 	%p15, %r38, 4;
	@%p15 bra 	$L__BB3_101;
	mul.wide.u32 	%rd338, %r236, 8;
	add.s64 	%rd339, %rd2, %rd338;
	ld.global.u64 	%rd202, [%rd339];
	or.b64  	%rd340, %rd569, %rd202;
	and.b64  	%rd341, %rd340, -4294967296;
	setp.ne.s64 	%p16, %rd341, 0;
	@%p16 bra 	$L__BB3_90;
	cvt.u32.u64 	%r99, %rd202;
	cvt.u32.u64 	%r100, %rd569;
	div.u32 	%r101, %r100, %r99;
	mul.lo.s32 	%r102, %r101, %r99;
	sub.s32 	%r103, %r100, %r102;
	cvt.u64.u32 	%rd559, %r101;
	cvt.u64.u32 	%rd560, %r103;
	bra.uni 	$L__BB3_91;
$L__BB3_90:
	div.s64 	%rd559, %rd569, %rd202;
	mul.lo.s64 	%rd342, %rd559, %rd202;
	sub.s64 	%rd560, %rd569, %rd342;
$L__BB3_91:
	add.s64 	%rd344, %rd1, %rd338;
	ld.global.u64 	%rd345, [%rd344];
	mul.lo.s64 	%rd209, %rd345, %rd560;
	add.s32 	%r40, %r236, -1;
	mul.wide.u32 	%rd346, %r40, 8;
	add.s64 	%rd347, %rd2, %rd346;
	ld.global.u64 	%rd210, [%rd347];
	or.b64  	%rd348, %rd559, %rd210;
	and.b64  	%rd349, %rd348, -4294967296;
	setp.ne.s64 	%p17, %rd349, 0;
	@%p17 bra 	$L__BB3_93;
	cvt.u32.u64 	%r104, %rd210;
	cvt.u32.u64 	%r105, %rd559;
	div.u32 	%r106, %r105, %r104;
	mul.lo.s32 	%r107, %r106, %r104;
	sub.s32 	%r108, %r105, %r107;
	cvt.u64.u32 	%rd561, %r106;
	cvt.u64.u32 	%rd562, %r108;
	bra.uni 	$L__BB3_94;
$L__BB3_93:
	div.s64 	%rd561, %rd559, %rd210;
	mul.lo.s64 	%rd350, %rd561, %rd210;
	sub.s64 	%rd562, %rd559, %rd350;
$L__BB3_94:
	add.s64 	%rd352, %rd1, %rd346;
	ld.global.u64 	%rd353, [%rd352];
	mad.lo.s64 	%rd217, %rd353, %rd562, %rd209;
	add.s32 	%r41, %r236, -2;
	mul.wide.u32 	%rd354, %r41, 8;
	add.s64 	%rd355, %rd2, %rd354;
	ld.global.u64 	%rd218, [%rd355];
	or.b64  	%rd356, %rd561, %rd218;
	and.b64  	%rd357, %rd356, -4294967296;
	setp.ne.s64 	%p18, %rd357, 0;
	@%p18 bra 	$L__BB3_96;
	cvt.u32.u64 	%r109, %rd218;
	cvt.u32.u64 	%r110, %rd561;
	div.u32 	%r111, %r110, %r109;
	mul.lo.s32 	%r112, %r111, %r109;
	sub.s32 	%r113, %r110, %r112;
	cvt.u64.u32 	%rd563, %r111;
	cvt.u64.u32 	%rd564, %r113;
	bra.uni 	$L__BB3_97;
$L__BB3_96:
	div.s64 	%rd563, %rd561, %rd218;
	mul.lo.s64 	%rd358, %rd563, %rd218;
	sub.s64 	%rd564, %rd561, %rd358;
$L__BB3_97:
	add.s64 	%rd360, %rd1, %rd354;
	ld.global.u64 	%rd361, [%rd360];
	mad.lo.s64 	%rd225, %rd361, %rd564, %rd217;
	add.s32 	%r42, %r236, -3;
	mul.wide.u32 	%rd362, %r42, 8;
	add.s64 	%rd363, %rd2, %rd362;
	ld.global.u64 	%rd226, [%rd363];
	or.b64  	%rd364, %rd563, %rd226;
	and.b64  	%rd365, %rd364, -4294967296;
	setp.ne.s64 	%p19, %rd365, 0;
	@%p19 bra 	$L__BB3_99;
	cvt.u32.u64 	%r114, %rd226;
	cvt.u32.u64 	%r115, %rd563;
	div.u32 	%r116, %r115, %r114;
	mul.lo.s32 	%r117, %r116, %r114;
	sub.s32 	%r118, %r115, %r117;
	cvt.u64.u32 	%rd569, %r116;
	cvt.u64.u32 	%rd566, %r118;
	bra.uni 	$L__BB3_100;
$L__BB3_99:
	div.s64 	%rd569, %rd563, %rd226;
	mul.lo.s64 	%rd366, %rd569, %rd226;
	sub.s64 	%rd566, %rd563, %rd366;
$L__BB3_100:
	add.s64 	%rd368, %rd1, %rd362;
	ld.global.u64 	%rd369, [%rd368];
	mad.lo.s64 	%rd370, %rd369, %rd566, %rd225;
	add.s64 	%rd578, %rd578, %rd370;
	add.s32 	%r236, %r236, -4;
$L__BB3_101:
	setp.eq.s32 	%p20, %r39, 0;
	@%p20 bra 	$L__BB3_115;
	setp.eq.s32 	%p21, %r39, 1;
	@%p21 bra 	$L__BB3_110;
	mul.wide.u32 	%rd372, %r236, 8;
	add.s64 	%rd373, %rd2, %rd372;
	ld.global.u64 	%rd237, [%rd373];
	or.b64  	%rd374, %rd569, %rd237;
	and.b64  	%rd375, %rd374, -4294967296;
	setp.ne.s64 	%p22, %rd375, 0;
	@%p22 bra 	$L__BB3_105;
	cvt.u32.u64 	%r119, %rd237;
	cvt.u32.u64 	%r120, %rd569;
	div.u32 	%r121, %r120, %r119;
	mul.lo.s32 	%r122, %r121, %r119;
	sub.s32 	%r123, %r120, %r122;
	cvt.u64.u32 	%rd570, %r121;
	cvt.u64.u32 	%rd571, %r123;
	bra.uni 	$L__BB3_106;
$L__BB3_105:
	div.s64 	%rd570, %rd569, %rd237;
	mul.lo.s64 	%rd376, %rd570, %rd237;
	sub.s64 	%rd571, %rd569, %rd376;
$L__BB3_106:
	add.s64 	%rd378, %rd1, %rd372;
	ld.global.u64 	%rd379, [%rd378];
	mul.lo.s64 	%rd244, %rd379, %rd571;
	add.s32 	%r45, %r236, -1;
	mul.wide.u32 	%rd380, %r45, 8;
	add.s64 	%rd381, %rd2, %rd380;
	ld.global.u64 	%rd245, [%rd381];
	or.b64  	%rd382, %rd570, %rd245;
	and.b64  	%rd383, %rd382, -4294967296;
	setp.ne.s64 	%p23, %rd383, 0;
	@%p23 bra 	$L__BB3_108;
	cvt.u32.u64 	%r124, %rd245;
	cvt.u32.u64 	%r125, %rd570;
	div.u32 	%r126, %r125, %r124;
	mul.lo.s32 	%r127, %r126, %r124;
	sub.s32 	%r128, %r125, %r127;
	cvt.u64.u32 	%rd569, %r126;
	cvt.u64.u32 	%rd573, %r128;
	bra.uni 	$L__BB3_109;
$L__BB3_108:
	div.s64 	%rd569, %rd570, %rd245;
	mul.lo.s64 	%rd384, %rd569, %rd245;
	sub.s64 	%rd573, %rd570, %rd384;
$L__BB3_109:
	add.s64 	%rd386, %rd1, %rd380;
	ld.global.u64 	%rd387, [%rd386];
	mad.lo.s64 	%rd388, %rd387, %rd573, %rd244;
	add.s64 	%rd578, %rd578, %rd388;
	add.s32 	%r236, %r236, -2;
$L__BB3_110:
	and.b32  	%r129, %r21, 1;
	setp.eq.b32 	%p24, %r129, 1;
	not.pred 	%p25, %p24;
	@%p25 bra 	$L__BB3_115;
	mul.wide.u32 	%rd389, %r236, 8;
	add.s64 	%rd390, %rd2, %rd389;
	ld.global.u64 	%rd256, [%rd390];
	or.b64  	%rd391, %rd569, %rd256;
	and.b64  	%rd392, %rd391, -4294967296;
	setp.ne.s64 	%p26, %rd392, 0;
	@%p26 bra 	$L__BB3_113;
	cvt.u32.u64 	%r130, %rd256;
	cvt.u32.u64 	%r131, %rd569;
	rem.u32 	%r132, %r131, %r130;
	cvt.u64.u32 	%rd577, %r132;
	bra.uni 	$L__BB3_114;
$L__BB3_113:
	rem.s64 	%rd577, %rd569, %rd256;
$L__BB3_114:
	add.s64 	%rd394, %rd1, %rd389;
	ld.global.u64 	%rd395, [%rd394];
	mad.lo.s64 	%rd578, %rd395, %rd577, %rd578;
$L__BB3_115:
	ld.global.u8 	%rs5, [%rd578];
	st.shared.u8 	[%r4], %rs5;
$L__BB3_116:
	bar.sync 	0;
	setp.lt.u32 	%p50, %r238, 66;
	@%p50 bra 	$L__BB3_121;
$L__BB3_117:
	mov.u32 	%r48, %r238;
	shr.u32 	%r238, %r48, 1;
	setp.ge.u32 	%p51, %r3, %r238;
	@%p51 bra 	$L__BB3_120;
	ld.shared.u8 	%rs7, [%r4];
	add.s32 	%r209, %r4, %r238;
	ld.shared.u8 	%rs3, [%r209];
	min.u16 	%rs8, %rs7, %rs3;
	setp.ne.s16 	%p52, %rs8, 0;
	selp.u32 	%r210, 1, 0, %p52;
	cvt.u32.u16 	%r211, %rs3;
	cvt.s32.s8 	%r212, %r211;
	setp.ne.s32 	%p53, %r210, %r212;
	@%p53 bra 	$L__BB3_120;
	st.shared.u8 	[%r4], %rs3;
	shl.b32 	%r213, %r238, 3;
	add.s32 	%r214, %r5, %r213;
	ld.shared.u64 	%rd473, [%r214];
	st.shared.u64 	[%r5], %rd473;
$L__BB3_120:
	bar.sync 	0;
	setp.gt.u32 	%p54, %r48, 131;
	@%p54 bra 	$L__BB3_117;
$L__BB3_121:
	setp.gt.u32 	%p55, %r3, 31;
	@%p55 bra 	$L__BB3_136;
	ld.volatile.shared.u8 	%rs9, [%r4];
	ld.volatile.shared.u8 	%rs10, [%r4+32];
	min.u16 	%rs11, %rs9, %rs10;
	setp.ne.s16 	%p56, %rs11, 0;
	selp.u32 	%r215, 1, 0, %p56;
	ld.volatile.shared.s8 	%r216, [%r4+32];
	setp.ne.s32 	%p57, %r215, %r216;
	@%p57 bra 	$L__BB3_124;
	ld.volatile.shared.u64 	%rd474, [%r5+256];
	st.volatile.shared.u64 	[%r5], %rd474;
	ld.volatile.shared.u8 	%rs12, [%r4+32];
	st.volatile.shared.u8 	[%r4], %rs12;
$L__BB3_124:
	ld.volatile.shared.u8 	%rs13, [%r4];
	ld.volatile.shared.u8 	%rs14, [%r4+16];
	min.u16 	%rs15, %rs13, %rs14;
	setp.ne.s16 	%p58, %rs15, 0;
	selp.u32 	%r217, 1, 0, %p58;
	ld.volatile.shared.s8 	%r218, [%r4+16];
	setp.ne.s32 	%p59, %r217, %r218;
	@%p59 bra 	$L__BB3_126;
	ld.volatile.shared.u64 	%rd475, [%r5+128];
	st.volatile.shared.u64 	[%r5], %rd475;
	ld.volatile.shared.u8 	%rs16, [%r4+16];
	st.volatile.shared.u8 	[%r4], %rs16;
$L__BB3_126:
	ld.volatile.shared.u8 	%rs17, [%r4];
	ld.volatile.shared.u8 	%rs18, [%r4+8];
	min.u16 	%rs19, %rs17, %rs18;
	setp.ne.s16 	%p60, %rs19, 0;
	selp.u32 	%r219, 1, 0, %p60;
	ld.volatile.shared.s8 	%r220, [%r4+8];
	setp.ne.s32 	%p61, %r219, %r220;
	@%p61 bra 	$L__BB3_128;
	ld.volatile.shared.u64 	%rd476, [%r5+64];
	st.volatile.shared.u64 	[%r5], %rd476;
	ld.volatile.shared.u8 	%rs20, [%r4+8];
	st.volatile.shared.u8 	[%r4], %rs20;
$L__BB3_128:
	ld.volatile.shared.u8 	%rs21, [%r4];
	ld.volatile.shared.u8 	%rs22, [%r4+4];
	min.u16 	%rs23, %rs21, %rs22;
	setp.ne.s16 	%p62, %rs23, 0;
	selp.u32 	%r221, 1, 0, %p62;
	ld.volatile.shared.s8 	%r222, [%r4+4];
	setp.ne.s32 	%p63, %r221, %r222;
	@%p63 bra 	$L__BB3_130;
	ld.volatile.shared.u64 	%rd477, [%r5+32];
	st.volatile.shared.u64 	[%r5], %rd477;
	ld.volatile.shared.u8 	%rs24, [%r4+4];
	st.volatile.shared.u8 	[%r4], %rs24;
$L__BB3_130:
	ld.volatile.shared.u8 	%rs25, [%r4];
	ld.volatile.shared.u8 	%rs26, [%r4+2];
	min.u16 	%rs27, %rs25, %rs26;
	setp.ne.s16 	%p64, %rs27, 0;
	selp.u32 	%r223, 1, 0, %p64;
	ld.volatile.shared.s8 	%r224, [%r4+2];
	setp.ne.s32 	%p65, %r223, %r224;
	@%p65 bra 	$L__BB3_132;
	ld.volatile.shared.u64 	%rd478, [%r5+16];
	st.volatile.shared.u64 	[%r5], %rd478;
	ld.volatile.shared.u8 	%rs28, [%r4+2];
	st.volatile.shared.u8 	[%r4], %rs28;
$L__BB3_132:
	ld.volatile.shared.u8 	%rs29, [%r4];
	ld.volatile.shared.u8 	%rs30, [%r4+1];
	min.u16 	%rs31, %rs29, %rs30;
	setp.ne.s16 	%p66, %rs31, 0;
	selp.u32 	%r225, 1, 0, %p66;
	ld.volatile.shared.s8 	%r226, [%r4+1];
	setp.ne.s32 	%p67, %r225, %r226;
	@%p67 bra 	$L__BB3_134;
	ld.volatile.shared.u64 	%rd479, [%r5+8];
	st.volatile.shared.u64 	[%r5], %rd479;
	ld.volatile.shared.u8 	%rs32, [%r4+1];
	st.volatile.shared.u8 	[%r4], %rs32;
$L__BB3_134:
	setp.ne.s32 	%p68, %r3, 0;
	@%p68 bra 	$L__BB3_136;
	ld.param.u64 	%rd493, [contiguous_reduce3_bool_param_7];
	ld.param.u64 	%rd490, [contiguous_reduce3_bool_param_1];
	ld.param.u64 	%rd489, [contiguous_reduce3_bool_param_0];
	ld.shared.u8 	%rs33, [sdata_bool];
	mov.u32 	%r227, %ctaid.x;
	cvt.u64.u32 	%rd480, %r227;
	mov.u32 	%r228, %ctaid.y;
	cvt.u64.u32 	%rd481, %r228;
	mad.lo.s64 	%rd482, %rd493, %rd481, %rd480;
	cvta.to.global.u64 	%rd483, %rd489;
	add.s64 	%rd484, %rd483, %rd482;
	st.global.u8 	[%rd484], %rs33;
	ld.shared.u64 	%rd485, [%r2];
	cvta.to.global.u64 	%rd486, %rd490;
	shl.b64 	%rd487, %rd482, 3;
	add.s64 	%rd488, %rd486, %rd487;
	st.global.u64 	[%rd488], %rd485;
$L__BB3_136:
	ret;

}
	// .globl	contiguous_reduce33_bool
.visible .entry contiguous_reduce33_bool(
	.param .u64 .ptr .align 1 contiguous_reduce33_bool_param_0,
	.param .u64 .ptr .align 1 contiguous_reduce33_bool_param_1,
	.param .u64 .ptr .align 1 contiguous_reduce33_bool_param_2,
	.param .u64 .ptr .align 1 contiguous_reduce33_bool_param_3,
	.param .u64 contiguous_reduce33_bool_param_4,
	.param .u64 contiguous_reduce33_bool_param_5
)
{
	.reg .pred 	%p<24>;
	.reg .b16 	%rs<34>;
	.reg .b32 	%r<40>;
	.reg .b64 	%rd<47>;

	ld.param.u64 	%rd7, [contiguous_reduce33_bool_param_0];
	ld.param.u64 	%rd8, [contiguous_reduce33_bool_param_1];
	ld.param.u64 	%rd11, [contiguous_reduce33_bool_param_2];
	ld.param.u64 	%rd12, [contiguous_reduce33_bool_param_3];
	ld.param.u64 	%rd9, [contiguous_reduce33_bool_param_4];
	ld.param.u64 	%rd10, [contiguous_reduce33_bool_param_5];
	cvta.to.global.u64 	%rd1, %rd12;
	cvta.to.global.u64 	%rd2, %rd11;
	mov.u32 	%r39, %ntid.x;
	mov.u32 	%r10, sdata_bool;
	add.s32 	%r2, %r10, %r39;
	mov.u32 	%r3, %tid.x;
	mov.u32 	%r4, %ctaid.x;
	mul.lo.s32 	%r11, %r4, %r39;
	shl.b32 	%r12, %r11, 1;
	add.s32 	%r5, %r12, %r3;
	add.s32 	%r6, %r10, %r3;
	mov.b16 	%rs4, 1;
	st.shared.u8 	[%r6], %rs4;
	shl.b32 	%r13, %r3, 3;
	add.s32 	%r7, %r2, %r13;
	mov.b64 	%rd13, 9223372036854775807;
	st.shared.u64 	[%r7], %rd13;
	add.s32 	%r14, %r5, %r39;
	cvt.u64.u32 	%rd3, %r14;
	setp.le.u64 	%p1, %rd9, %rd3;
	@%p1 bra 	$L__BB4_4;
	cvt.u64.u32 	%rd20, %r5;
	mov.u32 	%r16, %ctaid.y;
	cvt.u64.u32 	%rd21, %r16;
	mul.lo.s64 	%rd22, %rd9, %rd21;
	add.s64 	%rd4, %rd22, %rd20;
	add.s64 	%rd23, %rd2, %rd4;
	ld.global.u8 	%rs1, [%rd23];
	add.s64 	%rd5, %rd22, %rd3;
	add.s64 	%rd24, %rd2, %rd5;
	ld.global.u8 	%rs2, [%rd24];
	min.u16 	%rs6, %rs1, %rs2;
	setp.ne.s16 	%p3, %rs6, 0;
	selp.u32 	%r17, 1, 0, %p3;
	cvt.u32.u16 	%r18, %rs2;
	cvt.s32.s8 	%r19, %r18;
	setp.ne.s32 	%p4, %r17, %r19;
	@%p4 bra 	$L__BB4_3;
	st.shared.u8 	[%r6], %rs1;
	shl.b64 	%rd28, %rd4, 3;
	add.s64 	%rd29, %rd1, %rd28;
	ld.global.u64 	%rd30, [%rd29];
	st.shared.u64 	[%r7], %rd30;
	bra.uni 	$L__BB4_6;
$L__BB4_3:
	st.shared.u8 	[%r6], %rs2;
	shl.b64 	%rd25, %rd5, 3;
	add.s64 	%rd26, %rd1, %rd25;
	ld.global.u64 	%rd27, [%rd26];
	st.shared.u64 	[%r7], %rd27;
	bra.uni 	$L__BB4_6;
$L__BB4_4:
	cvt.u64.u32 	%rd6, %r5;
	setp.le.u64 	%p2, %rd9, %rd6;
	@%p2 bra 	$L__BB4_6;
	mov.u32 	%r15, %ctaid.y;
	cvt.u64.u32 	%rd14, %r15;
	mad.lo.s64 	%rd15, %rd9, %rd14, %rd6;
	add.s64 	%rd16, %rd2, %rd15;
	ld.global.u8 	%rs5, [%rd16];
	st.shared.u8 	[%r6], %rs5;
	shl.b64 	%rd17, %rd15, 3;
	add.s64 	%rd18, %rd1, %rd17;
	ld.global.u64 	%rd19, [%rd18];
	st.shared.u64 	[%r7], %rd19;
$L__BB4_6:
	bar.sync 	0;
	setp.lt.u32 	%p5, %r39, 66;
	@%p5 bra 	$L__BB4_11;
$L__BB4_7:
	mov.u32 	%r8, %r39;
	shr.u32 	%r39, %r8, 1;
	setp.ge.u32 	%p6, %r3, %r39;
	@%p6 bra 	$L__BB4_10;
	ld.shared.u8 	%rs7, [%r6];
	add.s32 	%r20, %r6, %r39;
	ld.shared.u8 	%rs3, [%r20];
	min.u16 	%rs8, %rs7, %rs3;
	setp.ne.s16 	%p7, %rs8, 0;
	selp.u32 	%r21, 1, 0, %p7;
	cvt.u32.u16 	%r22, %rs3;
	cvt.s32.s8 	%r23, %r22;
	setp.ne.s32 	%p8, %r21, %r23;
	@%p8 bra 	$L__BB4_10;
	st.shared.u8 	[%r6], %rs3;
	shl.b32 	%r24, %r39, 3;
	add.s32 	%r25, %r7, %r24;
	ld.shared.u64 	%rd31, [%r25];
	st.shared.u64 	[%r7], %rd31;
$L__BB4_10:
	bar.sync 	0;
	setp.gt.u32 	%p9, %r8, 131;
	@%p9 bra 	$L__BB4_7;
$L__BB4_11:
	setp.gt.u32 	%p10, %r3, 31;
	@%p10 bra 	$L__BB4_26;
	ld.volatile.shared.u8 	%rs9, [%r6];
	ld.volatile.shared.u8 	%rs10, [%r6+32];
	min.u16 	%rs11, %rs9, %rs10;
	setp.ne.s16 	%p11, %rs11, 0;
	selp.u32 	%r26, 1, 0, %p11;
	ld.volatile.shared.s8 	%r27, [%r6+32];
	setp.ne.s32 	%p12, %r26, %r27;
	@%p12 bra 	$L__BB4_14;
	ld.volatile.shared.u64 	%rd32, [%r7+256];
	st.volatile.shared.u64 	[%r7], %rd32;
	ld.volatile.shared.u8 	%rs12, [%r6+32];
	st.volatile.shared.u8 	[%r6], %rs12;
$L__BB4_14:
	ld.volatile.shared.u8 	%rs13, [%r6];
	ld.volatile.shared.u8 	%rs14, [%r6+16];
	min.u16 	%rs15, %rs13, %rs14;
	setp.ne.s16 	%p13, %rs15, 0;
	selp.u32 	%r28, 1, 0, %p13;
	ld.volatile.shared.s8 	%r29, [%r6+16];
	setp.ne.s32 	%p14, %r28, %r29;
	@%p14 bra 	$L__BB4_16;
	ld.volatile.shared.u64 	%rd33, [%r7+128];
	st.volatile.shared.u64 	[%r7], %rd33;
	ld.volatile.shared.u8 	%rs16, [%r6+16];
	st.volatile.shared.u8 	[%r6], %rs16;
$L__BB4_16:
	ld.volatile.shared.u8 	%rs17, [%r6];
	ld.volatile.shared.u8 	%rs18, [%r6+8];
	min.u16 	%rs19, %rs17, %rs18;
	setp.ne.s16 	%p15, %rs19, 0;
	selp.u32 	%r30, 1, 0, %p15;
	ld.volatile.shared.s8 	%r31, [%r6+8];
	setp.ne.s32 	%p16, %r30, %r31;
	@%p16 bra 	$L__BB4_18;
	ld.volatile.shared.u64 	%rd34, [%r7+64];
	st.volatile.shared.u64 	[%r7], %rd34;
	ld.volatile.shared.u8 	%rs20, [%r6+8];
	st.volatile.shared.u8 	[%r6], %rs20;
$L__BB4_18:
	ld.volatile.shared.u8 	%rs21, [%r6];
	ld.volatile.shared.u8 	%rs22, [%r6+4];
	min.u16 	%rs23, %rs21, %rs22;
	setp.ne.s16 	%p17, %rs23, 0;
	selp.u32 	%r32, 1, 0, %p17;
	ld.volatile.shared.s8 	%r33, [%r6+4];
	setp.ne.s32 	%p18, %r32, %r33;
	@%p18 bra 	$L__BB4_20;
	ld.volatile.shared.u64 	%rd35, [%r7+32];
	st.volatile.shared.u64 	[%r7], %rd35;
	ld.volatile.shared.u8 	%rs24, [%r6+4];
	st.volatile.shared.u8 	[%r6], %rs24;
$L__BB4_20:
	ld.volatile.shared.u8 	%rs25, [%r6];
	ld.volatile.shared.u8 	%rs26, [%r6+2];
	min.u16 	%rs27, %rs25, %rs26;
	setp.ne.s16 	%p19, %rs27, 0;
	selp.u32 	%r34, 1, 0, %p19;
	ld.volatile.shared.s8 	%r35, [%r6+2];
	setp.ne.s32 	%p20, %r34, %r35;
	@%p20 bra 	$L__BB4_22;
	ld.volatile.shared.u64 	%rd36, [%r7+16];
	st.volatile.shared.u64 	[%r7], %rd36;
	ld.volatile.shared.u8 	%rs28, [%r6+2];
	st.volatile.shared.u8 	[%r6], %rs28;
$L__BB4_22:
	ld.volatile.shared.u8 	%rs29, [%r6];
	ld.volatile.shared.u8 	%rs30, [%r6+1];
	min.u16 	%rs31, %rs29, %rs30;
	setp.ne.s16 	%p21, %rs31, 0;
	selp.u32 	%r36, 1, 0, %p21;
	ld.volatile.shared.s8 	%r37, [%r6+1];
	setp.ne.s32 	%p22, %r36, %r37;
	@%p22 bra 	$L__BB4_24;
	ld.volatile.shared.u64 	%rd37, [%r7+8];
	st.volatile.shared.u64 	[%r7], %rd37;
	ld.volatile.shared.u8 	%rs32, [%r6+1];
	st.volatile.shared.u8 	[%r6], %rs32;
$L__BB4_24:
	setp.ne.s32 	%p23, %r3, 0;
	@%p23 bra 	$L__BB4_26;
	ld.shared.u8 	%rs33, [sdata_bool];
	cvt.u64.u32 	%rd38, %r4;
	mov.u32 	%r38, %ctaid.y;
	cvt.u64.u32 	%rd39, %r38;
	mad.lo.s64 	%rd40, %rd10, %rd39, %rd38;
	cvta.to.global.u64 	%rd41, %rd7;
	add.s64 	%rd42, %rd41, %rd40;
	st.global.u8 	[%rd42], %rs33;
	ld.shared.u64 	%rd43, [%r2];
	cvta.to.global.u64 	%rd44, %rd8;
	shl.b64 	%rd45, %rd40, 3;
	add.s64 	%rd46, %rd44, %rd45;
	st.global.u64 	[%rd46], %rd43;
$L__BB4_26:
	ret;

}
	// .globl	contiguous_reduce4_bool
.visible .entry contiguous_reduce4_bool(
	.param .u64 .ptr .align 1 contiguous_reduce4_bool_param_0,
	.param .u64 .ptr .align 1 contiguous_reduce4_bool_param_1,
	.param .u64 .ptr .align 1 contiguous_reduce4_bool_param_2,
	.param .u64 .ptr .align 1 contiguous_reduce4_bool_param_3,
	.param .u64 .ptr .align 1 contiguous_reduce4_bool_param_4,
	.param .u64 contiguous_reduce4_bool_param_5,
	.param .u64 contiguous_reduce4_bool_param_6,
	.param .u64 contiguous_reduce4_bool_param_7
)
{
	.reg .pred 	%p<44>;
	.reg .b16 	%rs<28>;
	.reg .b32 	%r<216>;
	.reg .b64 	%rd<320>;

	ld.param.u64 	%rd147, [contiguous_reduce4_bool_param_3];
	ld.param.u64 	%rd148, [contiguous_reduce4_bool_param_4];
	ld.param.u64 	%rd145, [contiguous_reduce4_bool_param_5];
	ld.param.u64 	%rd146, [contiguous_reduce4_bool_param_6];
	ld.param.u64 	%rd149, [contiguous_reduce4_bool_param_7];
	cvta.to.global.u64 	%rd1, %rd148;
	cvta.to.global.u64 	%rd2, %rd147;
	mov.u32 	%r1, %ntid.x;
	mov.u32 	%r2, %ntid.y;
	mov.u32 	%r209, sdata_bool;
	mad.lo.s32 	%r3, %r1, %r2, %r209;
	mov.u32 	%r4, %tid.y;
	mov.u32 	%r5, %tid.x;
	mad.lo.s32 	%r78, %r4, %r1, %r5;
	mov.u32 	%r79, %ctaid.x;
	mad.lo.s32 	%r80, %r79, %r1, %r5;
	mov.u32 	%r6, %ctaid.y;
	mad.lo.s32 	%r81, %r6, %r2, %r4;
	add.s32 	%r8, %r209, %r78;
	mov.b16 	%rs13, 1;
	st.shared.u8 	[%r8], %rs13;
	cvt.u64.u32 	%rd151, %r81;
	cvt.u64.u32 	%rd3, %r80;
	mad.lo.s64 	%rd152, %rd146, %rd151, %rd3;
	shl.b32 	%r82, %r78, 3;
	add.s32 	%r83, %r3, %r82;
	st.shared.u64 	[%r83], %rd152;
	setp.le.u64 	%p1, %rd146, %rd3;
	setp.le.u64 	%p2, %rd149, %rd151;
	or.pred  	%p3, %p1, %p2;
	@%p3 bra 	$L__BB5_79;
	cvt.u32.u64 	%r84, %rd3;
	cvt.u32.u64 	%r85, %rd146;
	mad.lo.s32 	%r205, %r81, %r85, %r84;
	cvt.u32.u64 	%r10, %rd145;
	add.s32 	%r204, %r10, -1;
	setp.lt.s32 	%p4, %r204, 0;
	mov.b64 	%rd319, 0;
	@%p4 bra 	$L__BB5_59;
	setp.lt.u32 	%p5, %r204, 7;
	mov.b64 	%rd319, 0;
	@%p5 bra 	$L__BB5_30;
	add.s32 	%r200, %r10, -4;
	and.b32  	%r86, %r10, -8;
	neg.s32 	%r199, %r86;
	mov.b64 	%rd319, 0;
$L__BB5_4:
	.pragma "nounroll";
	add.s32 	%r17, %r200, 3;
	cvt.u64.u32 	%rd5, %r205;
	mul.wide.u32 	%rd157, %r17, 8;
	add.s64 	%rd158, %rd2, %rd157;
	ld.global.u64 	%rd6, [%rd158];
	and.b64  	%rd159, %rd6, -4294967296;
	setp.ne.s64 	%p6, %rd159, 0;
	@%p6 bra 	$L__BB5_6;
	cvt.u32.u64 	%r87, %rd6;
	cvt.u32.u64 	%r88, %rd5;
	div.u32 	%r89, %r88, %r87;
	mul.lo.s32 	%r90, %r89, %r87;
	sub.s32 	%r91, %r88, %r90;
	cvt.u64.u32 	%rd284, %r89;
	cvt.u64.u32 	%rd285, %r91;
	bra.uni 	$L__BB5_7;
$L__BB5_6:
	div.s64 	%rd284, %rd5, %rd6;
	mul.lo.s64 	%rd160, %rd284, %rd6;
	sub.s64 	%rd285, %rd5, %rd160;
$L__BB5_7:
	add.s64 	%rd162, %rd1, %rd157;
	ld.global.u64 	%rd163, [%rd162];
	mad.lo.s64 	%rd13, %rd163, %rd285, %rd319;
	add.s32 	%r18, %r200, 2;
	and.b64  	%rd14, %rd284, 4294967295;
	mul.wide.u32 	%rd164, %r18, 8;
	add.s64 	%rd165, %rd2, %rd164;
	ld.global.u64 	%rd15, [%rd165];
	and.b64  	%rd166, %rd15, -4294967296;
	setp.ne.s64 	%p7, %rd166, 0;
	@%p7 bra 	$L__BB5_9;
	cvt.u32.u64 	%r92, %rd15;
	cvt.u32.u64 	%r93, %rd14;
	div.u32 	%r94, %r93, %r92;
	mul.lo.s32 	%r95, %r94, %r92;
	sub.s32 	%r96, %r93, %r95;
	cvt.u64.u32 	%rd286, %r94;
	cvt.u64.u32 	%rd287, %r96;
	bra.uni 	$L__BB5_10;
$L__BB5_9:
	div.s64 	%rd286, %rd14, %rd15;
	mul.lo.s64 	%rd167, %rd286, %rd15;
	sub.s64 	%rd287, %rd14, %rd167;
$L__BB5_10:
	add.s64 	%rd169, %rd1, %rd164;
	ld.global.u64 	%rd170, [%rd169];
	mad.lo.s64 	%rd22, %rd170, %rd287, %rd13;
	add.s32 	%r19, %r200, 1;
	and.b64  	%rd23, %rd286, 4294967295;
	mul.wide.u32 	%rd171, %r19, 8;
	add.s64 	%rd172, %rd2, %rd171;
	ld.global.u64 	%rd24, [%rd172];
	and.b64  	%rd173, %rd24, -4294967296;
	setp.ne.s64 	%p8, %rd173, 0;
	@%p8 bra 	$L__BB5_12;
	cvt.u32.u64 	%r97, %rd24;
	cvt.u32.u64 	%r98, %rd23;
	div.u32 	%r99, %r98, %r97;
	mul.lo.s32 	%r100, %r99, %r97;
	sub.s32 	%r101, %r98, %r100;
	cvt.u64.u32 	%rd288, %r99;
	cvt.u64.u32 	%rd289, %r101;
	bra.uni 	$L__BB5_13;
$L__BB5_12:
	div.s64 	%rd288, %rd23, %rd24;
	mul.lo.s64 	%rd174, %rd288, %rd24;
	sub.s64 	%rd289, %rd23, %rd174;
$L__BB5_13:
	add.s64 	%rd176, %rd1, %rd171;
	ld.global.u64 	%rd177, [%rd176];
	mad.lo.s64 	%rd31, %rd177, %rd289, %rd22;
	add.s32 	%r20, %r200, -4;
	and.b64  	%rd32, %rd288, 4294967295;
	mul.wide.u32 	%rd178, %r200, 8;
	add.s64 	%rd179, %rd2, %rd178;
	ld.global.u64 	%rd33, [%rd179];
	and.b64  	%rd180, %rd33, -4294967296;
	setp.ne.s64 	%p9, %rd180, 0;
	@%p9 bra 	$L__BB5_15;
	cvt.u32.u64 	%r102, %rd33;
	cvt.u32.u64 	%r103, %rd32;
	div.u32 	%r104, %r103, %r102;
	mul.lo.s32 	%r105, %r104, %r102;
	sub.s32 	%r106, %r103, %r105;
	cvt.u64.u32 	%rd290, %r104;
	cvt.u64.u32 	%rd291, %r106;
	bra.uni 	$L__BB5_16;
$L__BB5_15:
	div.s64 	%rd290, %rd32, %rd33;
	mul.lo.s64 	%rd181, %rd290, %rd33;
	sub.s64 	%rd291, %rd32, %rd181;
$L__BB5_16:
	add.s64 	%rd183, %rd1, %rd178;
	ld.global.u64 	%rd184, [%rd183];
	mad.lo.s64 	%rd40, %rd184, %rd291, %rd31;
	add.s32 	%r21, %r200, -1;
	and.b64  	%rd41, %rd290, 4294967295;
	mul.wide.u32 	%rd185, %r21, 8;
	add.s64 	%rd186, %rd2, %rd185;
	ld.global.u64 	%rd42, [%rd186];
	and.b64  	%rd187, %rd42, -4294967296;
	setp.ne.s64 	%p10, %rd187, 0;
	@%p10 bra 	$L__BB5_18;
	cvt.u32.u64 	%r107, %rd42;
	cvt.u32.u64 	%r108, %rd41;
	div.u32 	%r109, %r108, %r107;
	mul.lo.s32 	%r110, %r109, %r107;
	sub.s32 	%r111, %r108, %r110;
	cvt.u64.u32 	%rd292, %r109;
	cvt.u64.u32 	%rd293, %r111;
	bra.uni 	$L__BB5_19;
$L__BB5_18:
	div.s64 	%rd292, %rd41, %rd42;
	mul.lo.s64 	%rd188, %rd292, %rd42;
	sub.s64 	%rd293, %rd41, %rd188;
$L__BB5_19:
	add.s64 	%rd190, %rd1, %rd185;
	ld.global.u64 	%rd191, [%rd190];
	mad.lo.s64 	%rd49, %rd191, %rd293, %rd40;
	add.s32 	%r22, %r200, -2;
	and.b64  	%rd50, %rd292, 4294967295;
	mul.wide.u32 	%rd192, %r22, 8;
	add.s64 	%rd193, %rd2, %rd192;
	ld.global.u64 	%rd51, [%rd193];
	and.b64  	%rd194, %rd51, -4294967296;
	setp.ne.s64 	%p11, %rd194, 0;
	@%p11 bra 	$L__BB5_21;
	cvt.u32.u64 	%r112, %rd51;
	cvt.u32.u64 	%r113, %rd50;
	div.u32 	%r114, %r113, %r112;
	mul.lo.s32 	%r115, %r114, %r112;
	sub.s32 	%r116, %r113, %r115;
	cvt.u64.u32 	%rd294, %r114;
	cvt.u64.u32 	%rd295, %r116;
	bra.uni 	$L__BB5_22;
$L__BB5_21:
	div.s64 	%rd294, %rd50, %rd51;
	mul.lo.s64 	%rd195, %rd294, %rd51;
	sub.s64 	%rd295, %rd50, %rd195;
$L__BB5_22:
	add.s64 	%rd197, %rd1, %rd192;
	ld.global.u64 	%rd198, [%rd197];
	mad.lo.s64 	%rd58, %rd198, %rd295, %rd49;
	add.s32 	%r23, %r200, -3;
	and.b64  	%rd59, %rd294, 4294967295;
	mul.wide.u32 	%rd199, %r23, 8;
	add.s64 	%rd200, %rd2, %rd199;
	ld.global.u64 	%rd60, [%rd200];
	and.b64  	%rd201, %rd60, -4294967296;
	setp.ne.s64 	%p12, %rd201, 0;
	@%p12 bra 	$L__BB5_24;
	cvt.u32.u64 	%r117, %rd60;
	cvt.u32.u64 	%r118, %rd59;
	div.u32 	%r119, %r118, %r117;
	mul.lo.s32 	%r120, %r119, %r117;
	sub.s32 	%r121, %r118, %r120;
	cvt.u64.u32 	%rd296, %r119;
	cvt.u64.u32 	%rd297, %r121;
	bra.uni 	$L__BB5_25;
$L__BB5_24:
	div.s64 	%rd296, %rd59, %rd60;
	mul.lo.s64 	%rd202, %rd296, %rd60;
	sub.s64 	%rd297, %rd59, %rd202;
$L__BB5_25:
	add.s64 	%rd204, %rd1, %rd199;
	ld.global.u64 	%rd205, [%rd204];
	mad.lo.s64 	%rd67, %rd205, %rd297, %rd58;
	and.b64  	%rd68, %rd296, 4294967295;
	mul.wide.u32 	%rd206, %r20, 8;
	add.s64 	%rd207, %rd2, %rd206;
	ld.global.u64 	%rd69, [%rd207];
	and.b64  	%rd208, %rd69, -4294967296;
	setp.ne.s64 	%p13, %rd208, 0;
	@%p13 bra 	$L__BB5_27;
	cvt.u32.u64 	%r122, %rd69;
	cvt.u32.u64 	%r123, %rd68;
	div.u32 	%r124, %r123, %r122;
	mul.lo.s32 	%r125, %r124, %r122;
	sub.s32 	%r126, %r123, %r125;
	cvt.u64.u32 	%rd298, %r124;
	cvt.u64.u32 	%rd299, %r126;
	bra.uni 	$L__BB5_28;
$L__BB5_27:
	div.s64 	%rd298, %rd68, %rd69;
	mul.lo.s64 	%rd209, %rd298, %rd69;
	sub.s64 	%rd299, %rd68, %rd209;
$L__BB5_28:
	add.s64 	%rd211, %rd1, %rd206;
	ld.global.u64 	%rd212, [%rd211];
	mad.lo.s64 	%rd319, %rd212, %rd299, %rd67;
	cvt.u32.u64 	%r205, %rd298;
	add.s32 	%r200, %r200, -8;
	add.s32 	%r199, %r199, 8;
	setp.ne.s32 	%p14, %r199, 0;
	@%p14 bra 	$L__BB5_4;
	add.s32 	%r204, %r200, 3;
$L__BB5_30:
	and.b32  	%r30, %r10, 7;
	setp.eq.s32 	%p15, %r30, 0;
	@%p15 bra 	$L__BB5_59;
	setp.lt.u32 	%p16, %r30, 4;
	@%p16 bra 	$L__BB5_45;
	mul.wide.u32 	%rd214, %r204, 8;
	add.s64 	%rd215, %rd2, %rd214;
	ld.global.u64 	%rd79, [%rd215];
	and.b64  	%rd216, %rd79, -4294967296;
	setp.ne.s64 	%p17, %rd216, 0;
	@%p17 bra 	$L__BB5_34;
	cvt.u32.u64 	%r127, %rd79;
	div.u32 	%r128, %r205, %r127;
	mul.lo.s32 	%r129, %r128, %r127;
	sub.s32 	%r130, %r205, %r129;
	cvt.u64.u32 	%rd302, %r128;
	cvt.u64.u32 	%rd303, %r130;
	bra.uni 	$L__BB5_35;
$L__BB5_34:
	cvt.u64.u32 	%rd217, %r205;
	div.s64 	%rd302, %rd217, %rd79;
	mul.lo.s64 	%rd218, %rd302, %rd79;
	sub.s64 	%rd303, %rd217, %rd218;
$L__BB5_35:
	add.s64 	%rd220, %rd1, %rd214;
	ld.global.u64 	%rd221, [%rd220];
	mad.lo.s64 	%rd86, %rd221, %rd303, %rd319;
	add.s32 	%r31, %r204, -1;
	and.b64  	%rd87, %rd302, 4294967295;
	mul.wide.u32 	%rd222, %r31, 8;
	add.s64 	%rd223, %rd2, %rd222;
	ld.global.u64 	%rd88, [%rd223];
	and.b64  	%rd224, %rd88, -4294967296;
	setp.ne.s64 	%p18, %rd224, 0;
	@%p18 bra 	$L__BB5_37;
	cvt.u32.u64 	%r131, %rd88;
	cvt.u32.u64 	%r132, %rd87;
	div.u32 	%r133, %r132, %r131;
	mul.lo.s32 	%r134, %r133, %r131;
	sub.s32 	%r135, %r132, %r134;
	cvt.u64.u32 	%rd304, %r133;
	cvt.u64.u32 	%rd305, %r135;
	bra.uni 	$L__BB5_38;
$L__BB5_37:
	div.s64 	%rd304, %rd87, %rd88;
	mul.lo.s64 	%rd225, %rd304, %rd88;
	sub.s64 	%rd305, %rd87, %rd225;
$L__BB5_38:
	add.s64 	%rd227, %rd1, %rd222;
	ld.global.u64 	%rd228, [%rd227];
	mad.lo.s64 	%rd95, %rd228, %rd305, %rd86;
	add.s32 	%r32, %r204, -2;
	and.b64  	%rd96, %rd304, 4294967295;
	mul.wide.u32 	%rd229, %r32, 8;
	add.s64 	%rd230, %rd2, %rd229;
	ld.global.u64 	%rd97, [%rd230];
	and.b64  	%rd231, %rd97, -4294967296;
	setp.ne.s64 	%p19, %rd231, 0;
	@%p19 bra 	$L__BB5_40;
	cvt.u32.u64 	%r136, %rd97;
	cvt.u32.u64 	%r137, %rd96;
	div.u32 	%r138, %r137, %r136;
	mul.lo.s32 	%r139, %r138, %r136;
	sub.s32 	%r140, %r137, %r139;
	cvt.u64.u32 	%rd306, %r138;
	cvt.u64.u32 	%rd307, %r140;
	bra.uni 	$L__BB5_41;
$L__BB5_40:
	div.s64 	%rd306, %rd96, %rd97;
	mul.lo.s64 	%rd232, %rd306, %rd97;
	sub.s64 	%rd307, %rd96, %rd232;
$L__BB5_41:
	add.s64 	%rd234, %rd1, %rd229;
	ld.global.u64 	%rd235, [%rd234];
	mad.lo.s64 	%rd104, %rd235, %rd307, %rd95;
	add.s32 	%r33, %r204, -3;
	and.b64  	%rd105, %rd306, 4294967295;
	mul.wide.u32 	%rd236, %r33, 8;
	add.s64 	%rd237, %rd2, %rd236;
	ld.global.u64 	%rd106, [%rd237];
	and.b64  	%rd238, %rd106, -4294967296;
	setp.ne.s64 	%p20, %rd238, 0;
	@%p20 bra 	$L__BB5_43;
	cvt.u32.u64 	%r141, %rd106;
	cvt.u32.u64 	%r142, %rd105;
	div.u32 	%r143, %r142, %r141;
	mul.lo.s32 	%r144, %r143, %r141;
	sub.s32 	%r145, %r142, %r144;
	cvt.u64.u32 	%rd308, %r143;
	cvt.u64.u32 	%rd309, %r145;
	bra.uni 	$L__BB5_44;
$L__BB5_43:
	div.s64 	%rd308, %rd105, %rd106;
	mul.lo.s64 	%rd239, %rd308, %rd106;
	sub.s64 	%rd309, %rd105, %rd239;
$L__BB5_44:
	add.s64 	%rd241, %rd1, %rd236;
	ld.global.u64 	%rd242, [%rd241];
	mad.lo.s64 	%rd319, %rd242, %rd309, %rd104;
	cvt.u32.u64 	%r205, %rd308;
	add.s32 	%r204, %r204, -4;
$L__BB5_45:
	and.b32  	%r38, %r10, 3;
	setp.eq.s32 	%p21, %r38, 0;
	@%p21 bra 	$L__BB5_59;
	setp.eq.s32 	%p22, %r38, 1;
	@%p22 bra 	$L__BB5_54;
	mul.wide.u32 	%rd244, %r204, 8;
	add.s64 	%rd245, %rd2, %rd244;
	ld.global.u64 	%rd116, [%rd245];
	and.b64  	%rd246, %rd116, -4294967296;
	setp.ne.s64 	%p23, %rd246, 0;
	@%p23 bra 	$L__BB5_49;
	cvt.u32.u64 	%r146, %rd116;
	div.u32 	%r147, %r205, %r146;
	mul.lo.s32 	%r148, %r147, %r146;
	sub.s32 	%r149, %r205, %r148;
	cvt.u64.u32 	%rd312, %r147;
	cvt.u64.u32 	%rd313, %r149;
	bra.uni 	$L__BB5_50;
$L__BB5_49:
	cvt.u64.u32 	%rd247, %r205;
	div.s64 	%rd312, %rd247, %rd116;
	mul.lo.s64 	%rd248, %rd312, %rd116;
	sub.s64 	%rd313, %rd247, %rd248;
$L__BB5_50:
	add.s64 	%rd250, %rd1, %rd244;
	ld.global.u64 	%rd251, [%rd250];
	mad.lo.s64 	%rd123, %rd251, %rd313, %rd319;
	add.s32 	%r39, %r204, -1;
	and.b64  	%rd124, %rd312, 4294967295;
	mul.wide.u32 	%rd252, %r39, 8;
	add.s64 	%rd253, %rd2, %rd252;
	ld.global.u64 	%rd125, [%rd253];
	and.b64  	%rd254, %rd125, -4294967296;
	setp.ne.s64 	%p24, %rd254, 0;
	@%p24 bra 	$L__BB5_52;
	cvt.u32.u64 	%r150, %rd125;
	cvt.u32.u64 	%r151, %rd124;
	div.u32 	%r152, %r151, %r150;
	mul.lo.s32 	%r153, %r152, %r150;
	sub.s32 	%r154, %r151, %r153;
	cvt.u64.u32 	%rd314, %r152;
	cvt.u64.u32 	%rd315, %r154;
	bra.uni 	$L__BB5_53;
$L__BB5_52:
	div.s64 	%rd314, %rd124, %rd125;
	mul.lo.s64 	%rd255, %rd314, %rd125;
	sub.s64 	%rd315, %rd124, %rd255;
$L__BB5_53:
	add.s64 	%rd257, %rd1, %rd252;
	ld.global.u64 	%rd258, [%rd257];
	mad.lo.s64 	%rd319, %rd258, %rd315, %rd123;
	cvt.u32.u64 	%r205, %rd314;
	add.s32 	%r204, %r204, -2;
$L__BB5_54:
	and.b32  	%r155, %r10, 1;
	setp.eq.b32 	%p25, %r155, 1;
	not.pred 	%p26, %p25;
	@%p26 bra 	$L__BB5_59;
	cvt.u64.u32 	%rd135, %r205;
	mul.wide.u32 	%rd259, %r204, 8;
	add.s64 	%rd260, %rd2, %rd259;
	ld.global.u64 	%rd136, [%rd260];
	and.b64  	%rd261, %rd136, -4294967296;
	setp.ne.s64 	%p27, %rd261, 0;
	@%p27 bra 	$L__BB5_57;
	cvt.u32.u64 	%r156, %rd136;
	cvt.u32.u64 	%r157, %rd135;
	rem.u32 	%r158, %r157, %r156;
	cvt.u64.u32 	%rd318, %r158;
	bra.uni 	$L__BB5_58;
$L__BB5_57:
	rem.s64 	%rd318, %rd135, %rd136;
$L__BB5_58:
	add.s64 	%rd263, %rd1, %rd259;
	ld.global.u64 	%rd264, [%rd263];
	mad.lo.s64 	%rd319, %rd264, %rd318, %rd319;
$L__BB5_59:
	ld.param.u64 	%rd282, [contiguous_reduce4_bool_param_2];
	cvta.to.global.u64 	%rd265, %rd282;
	add.s64 	%rd266, %rd265, %rd319;
	ld.global.u8 	%rs14, [%rd266];
	st.shared.u8 	[%r8], %rs14;
	bar.sync 	0;
	setp.ne.s32 	%p28, %r4, 0;
	@%p28 bra 	$L__BB5_79;
	setp.lt.u32 	%p29, %r2, 2;
	add.s32 	%r44, %r209, %r5;
	shl.b32 	%r160, %r5, 3;
	add.s32 	%r45, %r3, %r160;
	@%p29 bra 	$L__BB5_78;
	add.s32 	%r46, %r2, -1;
	add.s32 	%r162, %r2, -2;
	and.b32  	%r47, %r46, 3;
	setp.lt.u32 	%p30, %r162, 3;
	mov.b32 	%r212, 1;
	@%p30 bra 	$L__BB5_73;
	and.b32  	%r165, %r46, -4;
	neg.s32 	%r211, %r165;
	add.s32 	%r166, %r2, 8;
	mad.lo.s32 	%r49, %r1, %r166, %r160;
	shl.b32 	%r50, %r1, 5;
	shl.b32 	%r51, %r1, 2;
	shl.b32 	%r52, %r1, 1;
	mul.lo.s32 	%r53, %r1, 3;
	add.s32 	%r168, %r2, 16;
	mad.lo.s32 	%r54, %r1, %r168, %r160;
	add.s32 	%r169, %r2, 24;
	mad.lo.s32 	%r55, %r1, %r169, %r160;
	add.s32 	%r170, %r2, 32;
	mad.lo.s32 	%r56, %r1, %r170, %r160;
	mov.b32 	%r210, 0;
	mov.u32 	%r208, %r44;
$L__BB5_63:
	ld.shared.u8 	%rs26, [%r44];
	add.s32 	%r171, %r208, %r1;
	ld.shared.u8 	%rs2, [%r171];
	min.u16 	%rs15, %rs26, %rs2;
	setp.ne.s16 	%p31, %rs15, 0;
	selp.u32 	%r172, 1, 0, %p31;
	cvt.u32.u16 	%r173, %rs2;
	cvt.s32.s8 	%r174, %r173;
	setp.ne.s32 	%p32, %r172, %r174;
	@%p32 bra 	$L__BB5_65;
	st.shared.u8 	[%r44], %rs2;
	add.s32 	%r175, %r209, %r49;
	ld.shared.u64 	%rd267, [%r175];
	st.shared.u64 	[%r45], %rd267;
	ld.shared.u8 	%rs26, [%r44];
$L__BB5_65:
	add.s32 	%r176, %r208, %r52;
	ld.shared.u8 	%rs5, [%r176];
	min.u16 	%rs17, %rs26, %rs5;
	setp.ne.s16 	%p33, %rs17, 0;
	selp.u32 	%r177, 1, 0, %p33;
	cvt.u32.u16 	%r178, %rs5;
	cvt.s32.s8 	%r179, %r178;
	setp.ne.s32 	%p34, %r177, %r179;
	@%p34 bra 	$L__BB5_67;
	st.shared.u8 	[%r44], %rs5;
	add.s32 	%r180, %r209, %r54;
	ld.shared.u64 	%rd268, [%r180];
	st.shared.u64 	[%r45], %rd268;
	ld.shared.u8 	%rs26, [%r44];
$L__BB5_67:
	add.s32 	%r181, %r208, %r53;
	ld.shared.u8 	%rs8, [%r181];
	min.u16 	%rs19, %rs26, %rs8;
	setp.ne.s16 	%p35, %rs19, 0;
	selp.u32 	%r182, 1, 0, %p35;
	cvt.u32.u16 	%r183, %rs8;
	cvt.s32.s8 	%r184, %r183;
	setp.ne.s32 	%p36, %r182, %r184;
	@%p36 bra 	$L__BB5_69;
	st.shared.u8 	[%r44], %rs8;
	add.s32 	%r185, %r209, %r55;
	ld.shared.u64 	%rd269, [%r185];
	st.shared.u64 	[%r45], %rd269;
	ld.shared.u8 	%rs26, [%r44];
$L__BB5_69:
	add.s32 	%r208, %r208, %r51;
	ld.shared.u8 	%rs11, [%r208];
	min.u16 	%rs21, %rs26, %rs11;
	setp.ne.s16 	%p37, %rs21, 0;
	selp.u32 	%r186, 1, 0, %p37;
	cvt.u32.u16 	%r187, %rs11;
	cvt.s32.s8 	%r188, %r187;
	setp.ne.s32 	%p38, %r186, %r188;
	@%p38 bra 	$L__BB5_71;
	st.shared.u8 	[%r44], %rs11;
	add.s32 	%r189, %r209, %r56;
	ld.shared.u64 	%rd270, [%r189];
	st.shared.u64 	[%r45], %rd270;
$L__BB5_71:
	add.s32 	%r211, %r211, 4;
	add.s32 	%r210, %r210, 4;
	add.s32 	%r209, %r209, %r50;
	setp.ne.s32 	%p39, %r211, 0;
	@%p39 bra 	$L__BB5_63;
	add.s32 	%r212, %r210, 1;
$L__BB5_73:
	setp.eq.s32 	%p40, %r47, 0;
	@%p40 bra 	$L__BB5_78;
	shl.b32 	%r190, %r212, 3;
	add.s32 	%r191, %r2, %r190;
	mad.lo.s32 	%r193, %r1, %r191, %r160;
	mov.u32 	%r194, sdata_bool;
	add.s32 	%r215, %r194, %r193;
	shl.b32 	%r68, %r1, 3;
	mad.lo.s32 	%r195, %r1, %r212, %r5;
	add.s32 	%r214, %r194, %r195;
	neg.s32 	%r213, %r47;
$L__BB5_75:
	.pragma "nounroll";
	ld.shared.u8 	%rs22, [%r44];
	ld.shared.u8 	%rs12, [%r214];
	min.u16 	%rs23, %rs22, %rs12;
	setp.ne.s16 	%p41, %rs23, 0;
	selp.u32 	%r196, 1, 0, %p41;
	cvt.u32.u16 	%r197, %rs12;
	cvt.s32.s8 	%r198, %r197;
	setp.ne.s32 	%p42, %r196, %r198;
	@%p42 bra 	$L__BB5_77;
	st.shared.u8 	[%r44], %rs12;
	ld.shared.u64 	%rd271, [%r215];
	st.shared.u64 	[%r45], %rd271;
$L__BB5_77:
	add.s32 	%r215, %r215, %r68;
	add.s32 	%r214, %r214, %r1;
	add.s32 	%r213, %r213, 1;
	setp.ne.s32 	%p43, %r213, 0;
	@%p43 bra 	$L__BB5_75;
$L__BB5_78:
	ld.param.u64 	%rd281, [contiguous_reduce4_bool_param_1];
	ld.param.u64 	%rd280, [contiguous_reduce4_bool_param_0];
	ld.shared.u64 	%rd272, [%r45];
	cvt.u64.u32 	%rd273, %r6;
	mad.lo.s64 	%rd274, %rd146, %rd273, %rd3;
	cvta.to.global.u64 	%rd275, %rd281;
	shl.b64 	%rd276, %rd274, 3;
	add.s64 	%rd277, %rd275, %rd276;
	st.global.u64 	[%rd277], %rd272;
	ld.shared.u8 	%rs24, [%r44];
	cvta.to.global.u64 	%rd278, %rd280;
	add.s64 	%rd279, %rd278, %rd274;
	st.global.u8 	[%rd279], %rs24;
$L__BB5_79:
	ret;

}
	// .globl	contiguous_reduce44_bool
.visible .entry contiguous_reduce44_bool(
	.param .u64 .ptr .align 1 contiguous_reduce44_bool_param_0,
	.param .u64 .ptr .align 1 contiguous_reduce44_bool_param_1,
	.param .u64 .ptr .align 1 contiguous_reduce44_bool_param_2,
	.param .u64 .ptr .align 1 contiguous_reduce44_bool_param_3,
	.param .u64 contiguous_reduce44_bool_param_4,
	.param .u64 contiguous_reduce44_bool_param_5,
	.param .u64 contiguous_reduce44_bool_param_6
)
{
	.reg .pred 	%p<20>;
	.reg .b16 	%rs<28>;
	.reg .b32 	%r<101>;
	.reg .b64 	%rd<30>;

	ld.param.u64 	%rd2, [contiguous_reduce44_bool_param_0];
	ld.param.u64 	%rd3, [contiguous_reduce44_bool_param_1];
	ld.param.u64 	%rd4, [contiguous_reduce44_bool_param_2];
	ld.param.u64 	%rd5, [contiguous_reduce44_bool_param_3];
	ld.param.u64 	%rd6, [contiguous_reduce44_bool_param_5];
	ld.param.u64 	%rd7, [contiguous_reduce44_bool_param_6];
	mov.u32 	%r1, %ntid.x;
	mov.u32 	%r2, %ntid.y;
	mov.u32 	%r3, %tid.y;
	mov.u32 	%r4, %tid.x;
	mad.lo.s32 	%r5, %r3, %r1, %r4;
	mov.u32 	%r43, %ctaid.x;
	mad.lo.s32 	%r44, %r43, %r1, %r4;
	mov.u32 	%r6, %ctaid.y;
	mad.lo.s32 	%r45, %r6, %r2, %r3;
	mov.u32 	%r94, sdata_bool;
	add.s32 	%r8, %r94, %r5;
	mov.b16 	%rs13, 1;
	st.shared.u8 	[%r8], %rs13;
	cvt.u64.u32 	%rd1, %r44;
	setp.le.u64 	%p1, %rd6, %rd1;
	cvt.u64.u32 	%rd9, %r45;
	setp.le.u64 	%p2, %rd7, %rd9;
	or.pred  	%p3, %p1, %p2;
	@%p3 bra 	$L__BB6_21;
	mad.lo.s32 	%r9, %r1, %r2, %r94;
	cvt.u32.u64 	%r48, %rd1;
	cvta.to.global.u64 	%rd10, %rd4;
	cvta.to.global.u64 	%rd11, %rd5;
	cvt.u32.u64 	%r49, %rd6;
	mad.lo.s32 	%r50, %r45, %r49, %r48;
	cvt.u64.u32 	%rd12, %r50;
	add.s64 	%rd13, %rd10, %rd12;
	ld.global.u8 	%rs14, [%rd13];
	st.shared.u8 	[%r8], %rs14;
	mul.wide.u32 	%rd14, %r50, 8;
	add.s64 	%rd15, %rd11, %rd14;
	ld.global.u64 	%rd16, [%rd15];
	shl.b32 	%r51, %r5, 3;
	add.s32 	%r52, %r9, %r51;
	st.shared.u64 	[%r52], %rd16;
	bar.sync 	0;
	setp.ne.s32 	%p4, %r3, 0;
	@%p4 bra 	$L__BB6_21;
	setp.lt.u32 	%p5, %r2, 2;
	add.s32 	%r10, %r94, %r4;
	shl.b32 	%r54, %r4, 3;
	add.s32 	%r11, %r9, %r54;
	@%p5 bra 	$L__BB6_20;
	add.s32 	%r12, %r2, -1;
	add.s32 	%r56, %r2, -2;
	and.b32  	%r13, %r12, 3;
	setp.lt.u32 	%p6, %r56, 3;
	mov.b32 	%r97, 1;
	@%p6 bra 	$L__BB6_15;
	and.b32  	%r59, %r12, -4;
	neg.s32 	%r96, %r59;
	add.s32 	%r60, %r2, 8;
	mad.lo.s32 	%r15, %r1, %r60, %r54;
	shl.b32 	%r16, %r1, 5;
	shl.b32 	%r17, %r1, 2;
	shl.b32 	%r18, %r1, 1;
	mul.lo.s32 	%r19, %r1, 3;
	add.s32 	%r62, %r2, 16;
	mad.lo.s32 	%r20, %r1, %r62, %r54;
	add.s32 	%r63, %r2, 24;
	mad.lo.s32 	%r21, %r1, %r63, %r54;
	add.s32 	%r64, %r2, 32;
	mad.lo.s32 	%r22, %r1, %r64, %r54;
	mov.b32 	%r95, 0;
	mov.u32 	%r93, %r10;
$L__BB6_5:
	ld.shared.u8 	%rs26, [%r10];
	add.s32 	%r65, %r93, %r1;
	ld.shared.u8 	%rs2, [%r65];
	min.u16 	%rs15, %rs26, %rs2;
	setp.ne.s16 	%p7, %rs15, 0;
	selp.u32 	%r66, 1, 0, %p7;
	cvt.u32.u16 	%r67, %rs2;
	cvt.s32.s8 	%r68, %r67;
	setp.ne.s32 	%p8, %r66, %r68;
	@%p8 bra 	$L__BB6_7;
	st.shared.u8 	[%r10], %rs2;
	add.s32 	%r69, %r94, %r15;
	ld.shared.u64 	%rd17, [%r69];
	st.shared.u64 	[%r11], %rd17;
	ld.shared.u8 	%rs26, [%r10];
$L__BB6_7:
	add.s32 	%r70, %r93, %r18;
	ld.shared.u8 	%rs5, [%r70];
	min.u16 	%rs17, %rs26, %rs5;
	setp.ne.s16 	%p9, %rs17, 0;
	selp.u32 	%r71, 1, 0, %p9;
	cvt.u32.u16 	%r72, %rs5;
	cvt.s32.s8 	%r73, %r72;
	setp.ne.s32 	%p10, %r71, %r73;
	@%p10 bra 	$L__BB6_9;
	st.shared.u8 	[%r10], %rs5;
	add.s32 	%r74, %r94, %r20;
	ld.shared.u64 	%rd18, [%r74];
	st.shared.u64 	[%r11], %rd18;
	ld.shared.u8 	%rs26, [%r10];
$L__BB6_9:
	add.s32 	%r75, %r93, %r19;
	ld.shared.u8 	%rs8, [%r75];
	min.u16 	%rs19, %rs26, %rs8;
	setp.ne.s16 	%p11, %rs19, 0;
	selp.u32 	%r76, 1, 0, %p11;
	cvt.u32.u16 	%r77, %rs8;
	cvt.s32.s8 	%r78, %r77;
	setp.ne.s32 	%p12, %r76, %r78;
	@%p12 bra 	$L__BB6_11;
	st.shared.u8 	[%r10], %rs8;
	add.s32 	%r79, %r94, %r21;
	ld.shared.u64 	%rd19, [%r79];
	st.shared.u64 	[%r11], %rd19;
	ld.shared.u8 	%rs26, [%r10];
$L__BB6_11:
	add.s32 	%r93, %r93, %r17;
	ld.shared.u8 	%rs11, [%r93];
	min.u16 	%rs21, %rs26, %rs11;
	setp.ne.s16 	%p13, %rs21, 0;
	selp.u32 	%r80, 1, 0, %p13;
	cvt.u32.u16 	%r81, %rs11;
	cvt.s32.s8 	%r82, %r81;
	setp.ne.s32 	%p14, %r80, %r82;
	@%p14 bra 	$L__BB6_13;
	st.shared.u8 	[%r10], %rs11;
	add.s32 	%r83, %r94, %r22;
	ld.shared.u64 	%rd20, [%r83];
	st.shared.u64 	[%r11], %rd20;
$L__BB6_13:
	add.s32 	%r96, %r96, 4;
	add.s32 	%r95, %r95, 4;
	add.s32 	%r94, %r94, %r16;
	setp.ne.s32 	%p15, %r96, 0;
	@%p15 bra 	$L__BB6_5;
	add.s32 	%r97, %r95, 1;
$L__BB6_15:
	setp.eq.s32 	%p16, %r13, 0;
	@%p16 bra 	$L__BB6_20;
	shl.b32 	%r84, %r97, 3;
	add.s32 	%r85, %r2, %r84;
	shl.b32 	%r86, %r4, 3;
	mad.lo.s32 	%r87, %r1, %r85, %r86;
	mov.u32 	%r88, sdata_bool;
	add.s32 	%r100, %r88, %r87;
	shl.b32 	%r34, %r1, 3;
	mad.lo.s32 	%r89, %r1, %r97, %r4;
	add.s32 	%r99, %r88, %r89;
	neg.s32 	%r98, %r13;
$L__BB6_17:
	.pragma "nounroll";
	ld.shared.u8 	%rs22, [%r10];
	ld.shared.u8 	%rs12, [%r99];
	min.u16 	%rs23, %rs22, %rs12;
	setp.ne.s16 	%p17, %rs23, 0;
	selp.u32 	%r90, 1, 0, %p17;
	cvt.u32.u16 	%r91, %rs12;
	cvt.s32.s8 	%r92, %r91;
	setp.ne.s32 	%p18, %r90, %r92;
	@%p18 bra 	$L__BB6_19;
	st.shared.u8 	[%r10], %rs12;
	ld.shared.u64 	%rd21, [%r100];
	st.shared.u64 	[%r11], %rd21;
$L__BB6_19:
	add.s32 	%r100, %r100, %r34;
	add.s32 	%r99, %r99, %r1;
	add.s32 	%r98, %r98, 1;
	setp.ne.s32 	%p19, %r98, 0;
	@%p19 bra 	$L__BB6_17;
$L__BB6_20:
	ld.shared.u64 	%rd22, [%r11];
	cvt.u64.u32 	%rd23, %r6;
	mad.lo.s64 	%rd24, %rd6, %rd23, %rd1;
	cvta.to.global.u64 	%rd25, %rd3;
	shl.b64 	%rd26, %rd24, 3;
	add.s64 	%rd27, %rd25, %rd26;
	st.global.u64 	[%rd27], %rd22;
	ld.shared.u8 	%rs24, [%r10];
	cvta.to.global.u64 	%rd28, %rd2;
	add.s64 	%rd29, %rd28, %rd24;
	st.global.u8 	[%rd29], %rs24;
$L__BB6_21:
	ret;

}
	// .globl	contiguous_reduce_i8
.visible .entry contiguous_reduce_i8(
	.param .u64 .ptr .align 1 contiguous_reduce_i8_param_0,
	.param .u64 .ptr .align 1 contiguous_reduce_i8_param_1,
	.param .u64 .ptr .align 1 contiguous_reduce_i8_param_2,
	.param .u64 contiguous_reduce_i8_param_3
)
{
	.reg .pred 	%p<16>;
	.reg .b16 	%rs<44>;
	.reg .b32 	%r<19>;
	.reg .b64 	%rd<25>;

	ld.param.u64 	%rd4, [contiguous_reduce_i8_param_0];
	ld.param.u64 	%rd5, [contiguous_reduce_i8_param_1];
	ld.param.u64 	%rd7, [contiguous_reduce_i8_param_2];
	ld.param.u64 	%rd6, [contiguous_reduce_i8_param_3];
	cvta.to.global.u64 	%rd1, %rd7;
	mov.u32 	%r18, %ntid.x;
	mov.u32 	%r9, sdata_i8;
	add.s32 	%r2, %r9, %r18;
	mov.u32 	%r3, %tid.x;
	mov.u32 	%r4, %ctaid.x;
	mul.lo.s32 	%r10, %r4, %r18;
	shl.b32 	%r11, %r10, 1;
	add.s32 	%r12, %r11, %r3;
	cvt.u64.u32 	%rd2, %r12;
	shl.b32 	%r13, %r3, 3;
	add.s32 	%r5, %r2, %r13;
	st.shared.u64 	[%r5], %rd2;
	add.s32 	%r6, %r9, %r3;
	mov.b16 	%rs4, 127;
	st.shared.u8 	[%r6], %rs4;
	add.s32 	%r14, %r12, %r18;
	cvt.u64.u32 	%rd3, %r14;
	setp.le.u64 	%p1, %rd6, %rd3;
	@%p1 bra 	$L__BB7_4;
	add.s64 	%rd9, %rd1, %rd2;
	ld.global.s8 	%rs1, [%rd9];
	add.s64 	%rd10, %rd1, %rd3;
	ld.global.s8 	%rs2, [%rd10];
	setp.gt.s16 	%p3, %rs2, %rs1;
	@%p3 bra 	$L__BB7_3;
	st.shared.u8 	[%r6], %rs2;
	st.shared.u64 	[%r5], %rd3;
	bra.uni 	$L__BB7_6;
$L__BB7_3:
	st.shared.u8 	[%r6], %rs1;
	bra.uni 	$L__BB7_6;
$L__BB7_4:
	setp.le.u64 	%p2, %rd6, %rd2;
	@%p2 bra 	$L__BB7_6;
	add.s64 	%rd8, %rd1, %rd2;
	ld.global.u8 	%rs5, [%rd8];
	st.shared.u8 	[%r6], %rs5;
$L__BB7_6:
	bar.sync 	0;
	setp.lt.u32 	%p4, %r18, 66;
	@%p4 bra 	$L__BB7_11;
$L__BB7_7:
	mov.u32 	%r7, %r18;
	shr.u32 	%r18, %r7, 1;
	setp.ge.u32 	%p5, %r3, %r18;
	@%p5 bra 	$L__BB7_10;
	ld.shared.s8 	%rs6, [%r6];
	add.s32 	%r15, %r6, %r18;
	ld.shared.s8 	%rs3, [%r15];
	setp.gt.s16 	%p6, %rs3, %rs6;
	@%p6 bra 	$L__BB7_10;
	st.shared.u8 	[%r6], %rs3;
	shl.b32 	%r16, %r18, 3;
	add.s32 	%r17, %r5, %r16;
	ld.shared.u64 	%rd11, [%r17];
	st.shared.u64 	[%r5], %rd11;
$L__BB7_10:
	bar.sync 	0;
	setp.gt.u32 	%p7, %r7, 131;
	@%p7 bra 	$L__BB7_7;
$L__BB7_11:
	setp.gt.u32 	%p8, %r3, 31;
	@%p8 bra 	$L__BB7_26;
	ld.volatile.shared.s8 	%rs7, [%r6];
	ld.volatile.shared.s8 	%rs8, [%r6+32];
	min.s16 	%rs9, %rs7, %rs8;
	and.b16  	%rs10, %rs9, 255;
	ld.volatile.shared.u8 	%rs11, [%r6+32];
	setp.ne.s16 	%p9, %rs10, %rs11;
	@%p9 bra 	$L__BB7_14;
	ld.volatile.shared.u64 	%rd12, [%r5+256];
	st.volatile.shared.u64 	[%r5], %rd12;
	ld.volatile.shared.u8 	%rs12, [%r6+32];
	st.volatile.shared.u8 	[%r6], %rs12;
$L__BB7_14:
	ld.volatile.shared.s8 	%rs13, [%r6];
	ld.volatile.shared.s8 	%rs14, [%r6+16];
	min.s16 	%rs15, %rs13, %rs14;
	and.b16  	%rs16, %rs15, 255;
	ld.volatile.shared.u8 	%rs17, [%r6+16];
	setp.ne.s16 	%p10, %rs16, %rs17;
	@%p10 bra 	$L__BB7_16;
	ld.volatile.shared.u64 	%rd13, [%r5+128];
	st.volatile.shared.u64 	[%r5], %rd13;
	ld.volatile.shared.u8 	%rs18, [%r6+16];
	st.volatile.shared.u8 	[%r6], %rs18;
$L__BB7_16:
	ld.volatile.shared.s8 	%rs19, [%r6];
	ld.volatile.shared.s8 	%rs20, [%r6+8];
	min.s16 	%rs21, %rs19, %rs20;
	and.b16  	%rs22, %rs21, 255;
	ld.volatile.shared.u8 	%rs23, [%r6+8];
	setp.ne.s16 	%p11, %rs22, %rs23;
	@%p11 bra 	$L__BB7_18;
	ld.volatile.shared.u64 	%rd14, [%r5+64];
	st.volatile.shared.u64 	[%r5], %rd14;
	ld.volatile.shared.u8 	%rs24, [%r6+8];
	st.volatile.shared.u8 	[%r6], %rs24;
$L__BB7_18:
	ld.volatile.shared.s8 	%rs25, [%r6];
	ld.volatile.shared.s8 	%rs26, [%r6+4];
	min.s16 	%rs27, %rs25, %rs26;
	and.b16  	%rs28, %rs27, 255;
	ld.volatile.shared.u8 	%rs29, [%r6+4];
	setp.ne.s16 	%p12, %rs28, %rs29;
	@%p12 bra 	$L__BB7_20;
	ld.volatile.shared.u64 	%rd15, [%r5+32];
	st.volatile.shared.u64 	[%r5], %rd15;
	ld.volatile.shared.u8 	%rs30, [%r6+4];
	st.volatile.shared.u8 	[%r6], %rs30;
$L__BB7_20:
	ld.volatile.shared.s8 	%rs31, [%r6];
	ld.volatile.shared.s8 	%rs32, [%r6+2];
	min.s16 	%rs33, %rs31, %rs32;
	and.b16  	%rs34, %rs33, 255;
	ld.volatile.shared.u8 	%rs35, [%r6+2];
	setp.ne.s16 	%p13, %rs34, %rs35;
	@%p13 bra 	$L__BB7_22;
	ld.volatile.shared.u64 	%rd16, [%r5+16];
	st.volatile.shared.u64 	[%r5], %rd16;
	ld.volatile.shared.u8 	%rs36, [%r6+2];
	st.volatile.shared.u8 	[%r6], %rs36;
$L__BB7_22:
	ld.volatile.shared.s8 	%rs37, [%r6];
	ld.volatile.shared.s8 	%rs38, [%r6+1];
	min.s16 	%rs39, %rs37, %rs38;
	and.b16  	%rs40, %rs39, 255;
	ld.volatile.shared.u8 	%rs41, [%r6+1];
	setp.ne.s16 	%p14, %rs40, %rs41;
	@%p14 bra 	$L__BB7_24;
	ld.volatile.shared.u64 	%rd17, [%r5+8];
	st.volatile.shared.u64 	[%r5], %rd17;
	ld.volatile.shared.u8 	%rs42, [%r6+1];
	st.volatile.shared.u8 	[%r6], %rs42;
$L__BB7_24:
	setp.ne.s32 	%p15, %r3, 0;
	@%p15 bra 	$L__BB7_26;
	ld.shared.u8 	%rs43, [sdata_i8];
	cvt.u64.u32 	%rd18, %r4;
	cvta.to.global.u64 	%rd19, %rd4;
	add.s64 	%rd20, %rd19, %rd18;
	st.global.u8 	[%rd20], %rs43;
	ld.shared.u64 	%rd21, [%r2];
	cvta.to.global.u64 	%rd22, %rd5;
	mul.wide.u32 	%rd23, %r4, 8;
	add.s64 	%rd24, %rd22, %rd23;
	st.global.u64 	[%rd24], %rd21;
$L__BB7_26:
	ret;

}
	// .globl	contiguous_reduce2_i8
.visible .entry contiguous_reduce2_i8(
	.param .u64 .ptr .align 1 contiguous_reduce2_i8_param_0,
	.param .u64 .ptr .align 1 contiguous_reduce2_i8_param_1,
	.param .u64 .ptr .align 1 contiguous_reduce2_i8_param_2,
	.param .u64 .ptr .align 1 contiguous_reduce2_i8_param_3,
	.param .u64 contiguous_reduce2_i8_param_4
)
{
	.reg .pred 	%p<16>;
	.reg .b16 	%rs<44>;
	.reg .b32 	%r<19>;
	.reg .b64 	%rd<38>;

	ld.param.u64 	%rd5, [contiguous_reduce2_i8_param_0];
	ld.param.u64 	%rd6, [contiguous_reduce2_i8_param_1];
	ld.param.u64 	%rd8, [contiguous_reduce2_i8_param_2];
	ld.param.u64 	%rd9, [contiguous_reduce2_i8_param_3];
	ld.param.u64 	%rd7, [contiguous_reduce2_i8_param_4];
	cvta.to.global.u64 	%rd1, %rd9;
	cvta.to.global.u64 	%rd2, %rd8;
	mov.u32 	%r18, %ntid.x;
	mov.u32 	%r10, sdata_i8;
	add.s32 	%r2, %r10, %r18;
	mov.u32 	%r3, %tid.x;
	mov.u32 	%r4, %ctaid.x;
	mul.lo.s32 	%r11, %r4, %r18;
	shl.b32 	%r12, %r11, 1;
	add.s32 	%r5, %r12, %r3;
	shl.b32 	%r13, %r3, 3;
	add.s32 	%r6, %r2, %r13;
	mov.b64 	%rd10, 9223372036854775807;
	st.shared.u64 	[%r6], %rd10;
	add.s32 	%r7, %r10, %r3;
	mov.b16 	%rs4, 127;
	st.shared.u8 	[%r7], %rs4;
	add.s32 	%r14, %r5, %r18;
	cvt.u64.u32 	%rd3, %r14;
	setp.le.u64 	%p1, %rd7, %rd3;
	@%p1 bra 	$L__BB8_4;
	cvt.u64.u32 	%rd15, %r5;
	add.s64 	%rd16, %rd2, %rd15;
	ld.global.s8 	%rs1, [%rd16];
	add.s64 	%rd17, %rd2, %rd3;
	ld.global.s8 	%rs2, [%rd17];
	setp.gt.s16 	%p3, %rs2, %rs1;
	@%p3 bra 	$L__BB8_3;
	st.shared.u8 	[%r7], %rs2;
	shl.b64 	%rd18, %rd3, 3;
	add.s64 	%rd19, %rd1, %rd18;
	ld.global.u64 	%rd20, [%rd19];
	st.shared.u64 	[%r6], %rd20;
	bra.uni 	$L__BB8_6;
$L__BB8_3:
	st.shared.u8 	[%r7], %rs1;
	mul.wide.u32 	%rd21, %r5, 8;
	add.s64 	%rd22, %rd1, %rd21;
	ld.global.u64 	%rd23, [%rd22];
	st.shared.u64 	[%r6], %rd23;
	bra.uni 	$L__BB8_6;
$L__BB8_4:
	cvt.u64.u32 	%rd4, %r5;
	setp.le.u64 	%p2, %rd7, %rd4;
	@%p2 bra 	$L__BB8_6;
	add.s64 	%rd11, %rd2, %rd4;
	ld.global.u8 	%rs5, [%rd11];
	st.shared.u8 	[%r7], %rs5;
	shl.b64 	%rd12, %rd4, 3;
	add.s64 	%rd13, %rd1, %rd12;
	ld.global.u64 	%rd14, [%rd13];
	st.shared.u64 	[%r6], %rd14;
$L__BB8_6:
	bar.sync 	0;
	setp.lt.u32 	%p4, %r18, 66;
	@%p4 bra 	$L__BB8_11;
$L__BB8_7:
	mov.u32 	%r8, %r18;
	shr.u32 	%r18, %r8, 1;
	setp.ge.u32 	%p5, %r3, %r18;
	@%p5 bra 	$L__BB8_10;
	ld.shared.s8 	%rs6, [%r7];
	add.s32 	%r15, %r7, %r18;
	ld.shared.s8 	%rs3, [%r15];
	setp.gt.s16 	%p6, %rs3, %rs6;
	@%p6 bra 	$L__BB8_10;
	st.shared.u8 	[%r7], %rs3;
	shl.b32 	%r16, %r18, 3;
	add.s32 	%r17, %r6, %r16;
	ld.shared.u64 	%rd24, [%r17];
	st.shared.u64 	[%r6], %rd24;
$L__BB8_10:
	bar.sync 	0;
	setp.gt.u32 	%p7, %r8, 131;
	@%p7 bra 	$L__BB8_7;
$L__BB8_11:
	setp.gt.u32 	%p8, %r3, 31;
	@%p8 bra 	$L__BB8_26;
	ld.volatile.shared.s8 	%rs7, [%r7];
	ld.volatile.shared.s8 	%rs8, [%r7+32];
	min.s16 	%rs9, %rs7, %rs8;
	and.b16  	%rs10, %rs9, 255;
	ld.volatile.shared.u8 	%rs11, [%r7+32];
	setp.ne.s16 	%p9, %rs10, %rs11;
	@%p9 bra 	$L__BB8_14;
	ld.volatile.shared.u64 	%rd25, [%r6+256];
	st.volatile.shared.u64 	[%r6], %rd25;
	ld.volatile.shared.u8 	%rs12, [%r7+32];
	st.volatile.shared.u8 	[%r7], %rs12;
$L__BB8_14:
	ld.volatile.shared.s8 	%rs13, [%r7];
	ld.volatile.shared.s8 	%rs14, [%r7+16];
	min.s16 	%rs15, %rs13, %rs14;
	and.b16  	%rs16, %rs15, 255;
	ld.volatile.shared.u8 	%rs17, [%r7+16];
	setp.ne.s16 	%p10, %rs16, %rs17;
	@%p10 bra 	$L__BB8_16;
	ld.volatile.shared.u64 	%rd26, [%r6+128];
	st.volatile.shared.u64 	[%r6], %rd26;
	ld.volatile.shared.u8 	%rs18, [%r7+16];
	st.volatile.shared.u8 	[%r7], %rs18;
$L__BB8_16:
	ld.volatile.shared.s8 	%rs19, [%r7];
	ld.volatile.shared.s8 	%rs20, [%r7+8];
	min.s16 	%rs21, %rs19, %rs20;
	and.b16  	%rs22, %rs21, 255;
	ld.volatile.shared.u8 	%rs23, [%r7+8];
	setp.ne.s16 	%p11, %rs22, %rs23;
	@%p11 bra 	$L__BB8_18;
	ld.volatile.shared.u64 	%rd27, [%r6+64];
	st.volatile.shared.u64 	[%r6], %rd27;
	ld.volatile.shared.u8 	%rs24, [%r7+8];
	st.volatile.shared.u8 	[%r7], %rs24;
$L__BB8_18:
	ld.volatile.shared.s8 	%rs25, [%r7];
	ld.volatile.shared.s8 	%rs26, [%r7+4];
	min.s16 	%rs27, %rs25, %rs26;
	and.b16  	%rs28, %rs27, 255;
	ld.volatile.shared.u8 	%rs29, [%r7+4];
	setp.ne.s16 	%p12, %rs28, %rs29;
	@%p12 bra 	$L__BB8_20;
	ld.volatile.shared.u64 	%rd28, [%r6+32];
	st.volatile.shared.u64 	[%r6], %rd28;
	ld.volatile.shared.u8 	%rs30, [%r7+4];
	st.volatile.shared.u8 	[%r7], %rs30;
$L__BB8_20:
	ld.volatile.shared.s8 	%rs31, [%r7];
	ld.volatile.shared.s8 	%rs32, [%r7+2];
	min.s16 	%rs33, %rs31, %rs32;
	and.b16  	%rs34, %rs33, 255;
	ld.volatile.shared.u8 	%rs35, [%r7+2];
	setp.ne.s16 	%p13, %rs34, %rs35;
	@%p13 bra 	$L__BB8_22;
	ld.volatile.shared.u64 	%rd29, [%r6+16];
	st.volatile.shared.u64 	[%r6], %rd29;
	ld.volatile.shared.u8 	%rs36, [%r7+2];
	st.volatile.shared.u8 	[%r7], %rs36;
$L__BB8_22:
	ld.volatile.shared.s8 	%rs37, [%r7];
	ld.volatile.shared.s8 	%rs38, [%r7+1];
	min.s16 	%rs39, %rs37, %rs38;
	and.b16  	%rs40, %rs39, 255;
	ld.volatile.shared.u8 	%rs41, [%r7+1];
	setp.ne.s16 	%p14, %rs40, %rs41;
	@%p14 bra 	$L__BB8_24;
	ld.volatile.shared.u64 	%rd30, [%r6+8];
	st.volatile.shared.u64 	[%r6], %rd30;
	ld.volatile.shared.u8 	%rs42, [%r7+1];
	st.volatile.shared.u8 	[%r7], %rs42;
$L__BB8_24:
	setp.ne.s32 	%p15, %r3, 0;
	@%p15 bra 	$L__BB8_26;
	ld.shared.u8 	%rs43, [sdata_i8];
	cvt.u64.u32 	%rd31, %r4;
	cvta.to.global.u64 	%rd32, %rd5;
	add.s64 	%rd33, %rd32, %rd31;
	st.global.u8 	[%rd33], %rs43;
	ld.shared.u64 	%rd34, [%r2];
	cvta.to.global.u64 	%rd35, %rd6;
	mul.wide.u32 	%rd36, %r4, 8;
	add.s64 	%rd37, %rd35, %rd36;
	st.global.u64 	[%rd37], %rd34;
$L__BB8_26:
	ret;

}
	// .globl	uncontiguous_reduce_i8
.visible .entry uncontiguous_reduce_i8(
	.param .u64 .ptr .align 1 uncontiguous_reduce_i8_param_0,
	.param .u64 .ptr .align 1 uncontiguous_reduce_i8_param_1,
	.param .u64 .ptr .align 1 uncontiguous_reduce_i8_param_2,
	.param .u64 .ptr .align 1 uncontiguous_reduce_i8_param_3,
	.param .u64 .ptr .align 1 uncontiguous_reduce_i8_param_4,
	.param .u64 uncontiguous_reduce_i8_param_5,
	.param .u64 uncontiguous_reduce_i8_param_6
)
{
	.reg .pred 	%p<60>;
	.reg .b16 	%rs<44>;
	.reg .b32 	%r<217>;
	.reg .b64 	%rd<570>;

	ld.param.u64 	%rd261, [uncontiguous_reduce_i8_param_2];
	ld.param.u64 	%rd264, [uncontiguous_reduce_i8_param_3];
	ld.param.u64 	%rd265, [uncontiguous_reduce_i8_param_4];
	ld.param.u64 	%rd262, [uncontiguous_reduce_i8_param_5];
	ld.param.u64 	%rd263, [uncontiguous_reduce_i8_param_6];
	cvta.to.global.u64 	%rd1, %rd265;
	cvta.to.global.u64 	%rd2, %rd264;
	cvta.to.global.u64 	%rd3, %rd261;
	mov.u32 	%r216, %ntid.x;
	mov.u32 	%r51, sdata_i8;
	add.s32 	%r2, %r51, %r216;
	mov.u32 	%r3, %tid.x;
	mov.u32 	%r4, %ctaid.x;
	mul.lo.s32 	%r52, %r4, %r216;
	shl.b32 	%r53, %r52, 1;
	add.s32 	%r54, %r53, %r3;
	add.s32 	%r5, %r51, %r3;
	mov.b16 	%rs4, 127;
	st.shared.u8 	[%r5], %rs4;
	cvt.u64.u32 	%rd510, %r54;
	shl.b32 	%r55, %r3, 3;
	add.s32 	%r6, %r2, %r55;
	st.shared.u64 	[%r6], %rd510;
	add.s32 	%r56, %r54, %r216;
	cvt.u64.u32 	%rd5, %r56;
	setp.le.u64 	%p1, %rd263, %rd5;
	@%p1 bra 	$L__BB9_56;
	cvt.u32.u64 	%r7, %rd262;
	add.s32 	%r210, %r7, -1;
	setp.lt.s32 	%p27, %r210, 0;
	mov.b64 	%rd527, 0;
	mov.u64 	%rd528, %rd527;
	@%p27 bra 	$L__BB9_53;
	setp.lt.u32 	%p28, %r210, 3;
	mov.b64 	%rd528, 0;
	mov.u64 	%rd527, %rd528;
	mov.u64 	%rd523, %rd5;
	@%p28 bra 	$L__BB9_30;
	add.s32 	%r208, %r7, -2;
	and.b32  	%r132, %r7, -4;
	neg.s32 	%r207, %r132;
	mov.b64 	%rd528, 0;
	mov.u64 	%rd523, %rd5;
$L__BB9_4:
	.pragma "nounroll";
	add.s32 	%r13, %r208, 1;
	mul.wide.u32 	%rd396, %r13, 8;
	add.s64 	%rd397, %rd2, %rd396;
	ld.global.u64 	%rd10, [%rd397];
	or.b64  	%rd398, %rd510, %rd10;
	and.b64  	%rd399, %rd398, -4294967296;
	setp.ne.s64 	%p29, %rd399, 0;
	@%p29 bra 	$L__BB9_6;
	cvt.u32.u64 	%r133, %rd10;
	cvt.u32.u64 	%r134, %rd510;
	div.u32 	%r135, %r134, %r133;
	mul.lo.s32 	%r136, %r135, %r133;
	sub.s32 	%r137, %r134, %r136;
	cvt.u64.u32 	%rd489, %r135;
	cvt.u64.u32 	%rd490, %r137;
	bra.uni 	$L__BB9_7;
$L__BB9_6:
	div.s64 	%rd489, %rd510, %rd10;
	mul.lo.s64 	%rd400, %rd489, %rd10;
	sub.s64 	%rd490, %rd510, %rd400;
$L__BB9_7:
	mul.wide.u32 	%rd401, %r13, 8;
	add.s64 	%rd402, %rd1, %rd401;
	ld.global.u64 	%rd17, [%rd402];
	mad.lo.s64 	%rd18, %rd17, %rd490, %rd527;
	or.b64  	%rd403, %rd523, %rd10;
	and.b64  	%rd404, %rd403, -4294967296;
	setp.ne.s64 	%p30, %rd404, 0;
	@%p30 bra 	$L__BB9_9;
	cvt.u32.u64 	%r138, %rd10;
	cvt.u32.u64 	%r139, %rd523;
	div.u32 	%r140, %r139, %r138;
	mul.lo.s32 	%r141, %r140, %r138;
	sub.s32 	%r142, %r139, %r141;
	cvt.u64.u32 	%rd491, %r140;
	cvt.u64.u32 	%rd492, %r142;
	bra.uni 	$L__BB9_10;
$L__BB9_9:
	div.s64 	%rd491, %rd523, %rd10;
	mul.lo.s64 	%rd405, %rd491, %rd10;
	sub.s64 	%rd492, %rd523, %rd405;
$L__BB9_10:
	mad.lo.s64 	%rd25, %rd492, %rd17, %rd528;
	mul.wide.u32 	%rd406, %r208, 8;
	add.s64 	%rd407, %rd2, %rd406;
	ld.global.u64 	%rd26, [%rd407];
	or.b64  	%rd408, %rd489, %rd26;
	and.b64  	%rd409, %rd408, -4294967296;
	setp.ne.s64 	%p31, %rd409, 0;
	@%p31 bra 	$L__BB9_12;
	cvt.u32.u64 	%r143, %rd26;
	cvt.u32.u64 	%r144, %rd489;
	div.u32 	%r145, %r144, %r143;
	mul.lo.s32 	%r146, %r145, %r143;
	sub.s32 	%r147, %r144, %r146;
	cvt.u64.u32 	%rd493, %r145;
	cvt.u64.u32 	%rd494, %r147;
	bra.uni 	$L__BB9_13;
$L__BB9_12:
	div.s64 	%rd493, %rd489, %rd26;
	mul.lo.s64 	%rd410, %rd493, %rd26;
	sub.s64 	%rd494, %rd489, %rd410;
$L__BB9_13:
	mul.wide.u32 	%rd411, %r208, 8;
	add.s64 	%rd412, %rd1, %rd411;
	ld.global.u64 	%rd33, [%rd412];
	mad.lo.s64 	%rd34, %rd33, %rd494, %rd18;
	or.b64  	%rd413, %rd491, %rd26;
	and.b64  	%rd414, %rd413, -4294967296;
	setp.ne.s64 	%p32, %rd414, 0;
	@%p32 bra 	$L__BB9_15;
	cvt.u32.u64 	%r148, %rd26;
	cvt.u32.u64 	%r149, %rd491;
	div.u32 	%r150, %r149, %r148;
	mul.lo.s32 	%r151, %r150, %r148;
	sub.s32 	%r152, %r149, %r151;
	cvt.u64.u32 	%rd495, %r150;
	cvt.u64.u32 	%rd496, %r152;
	bra.uni 	$L__BB9_16;
$L__BB9_15:
	div.s64 	%rd495, %rd491, %rd26;
	mul.lo.s64 	%rd415, %rd495, %rd26;
	sub.s64 	%rd496, %rd491, %rd415;
$L__BB9_16:
	mad.lo.s64 	%rd41, %rd496, %rd33, %rd25;
	add.s32 	%r14, %r208, -1;
	mul.wide.u32 	%rd416, %r14, 8;
	add.s64 	%rd417, %rd2, %rd416;
	ld.global.u64 	%rd42, [%rd417];
	or.b64  	%rd418, %rd493, %rd42;
	and.b64  	%rd419, %rd418, -4294967296;
	setp.ne.s64 	%p33, %rd419, 0;
	@%p33 bra 	$L__BB9_18;
	cvt.u32.u64 	%r153, %rd42;
	cvt.u32.u64 	%r154, %rd493;
	div.u32 	%r155, %r154, %r153;
	mul.lo.s32 	%r156, %r155, %r153;
	sub.s32 	%r157, %r154, %r156;
	cvt.u64.u32 	%rd497, %r155;
	cvt.u64.u32 	%rd498, %r157;
	bra.uni 	$L__BB9_19;
$L__BB9_18:
	div.s64 	%rd497, %rd493, %rd42;
	mul.lo.s64 	%rd420, %rd497, %rd42;
	sub.s64 	%rd498, %rd493, %rd420;
$L__BB9_19:
	mul.wide.u32 	%rd421, %r14, 8;
	add.s64 	%rd422, %rd1, %rd421;
	ld.global.u64 	%rd49, [%rd422];
	mad.lo.s64 	%rd50, %rd49, %rd498, %rd34;
	or.b64  	%rd423, %rd495, %rd42;
	and.b64  	%rd424, %rd423, -4294967296;
	setp.ne.s64 	%p34, %rd424, 0;
	@%p34 bra 	$L__BB9_21;
	cvt.u32.u64 	%r158, %rd42;
	cvt.u32.u64 	%r159, %rd495;
	div.u32 	%r160, %r159, %r158;
	mul.lo.s32 	%r161, %r160, %r158;
	sub.s32 	%r162, %r159, %r161;
	cvt.u64.u32 	%rd499, %r160;
	cvt.u64.u32 	%rd500, %r162;
	bra.uni 	$L__BB9_22;
$L__BB9_21:
	div.s64 	%rd499, %rd495, %rd42;
	mul.lo.s64 	%rd425, %rd499, %rd42;
	sub.s64 	%rd500, %rd495, %rd425;
$L__BB9_22:
	mad.lo.s64 	%rd57, %rd500, %rd49, %rd41;
	add.s32 	%r163, %r208, -2;
	mul.wide.u32 	%rd426, %r163, 8;
	add.s64 	%rd427, %rd2, %rd426;
	ld.global.u64 	%rd58, [%rd427];
	or.b64  	%rd428, %rd497, %rd58;
	and.b64  	%rd429, %rd428, -4294967296;
	setp.ne.s64 	%p35, %rd429, 0;
	@%p35 bra 	$L__BB9_24;
	cvt.u32.u64 	%r164, %rd58;
	cvt.u32.u64 	%r165, %rd497;
	div.u32 	%r166, %r165, %r164;
	mul.lo.s32 	%r167, %r166, %r164;
	sub.s32 	%r168, %r165, %r167;
	cvt.u64.u32 	%rd510, %r166;
	cvt.u64.u32 	%rd502, %r168;
	bra.uni 	$L__BB9_25;
$L__BB9_24:
	div.s64 	%rd510, %rd497, %rd58;
	mul.lo.s64 	%rd430, %rd510, %rd58;
	sub.s64 	%rd502, %rd497, %rd430;
$L__BB9_25:
	mul.wide.u32 	%rd431, %r163, 8;
	add.s64 	%rd432, %rd1, %rd431;
	ld.global.u64 	%rd65, [%rd432];
	mad.lo.s64 	%rd527, %rd65, %rd502, %rd50;
	or.b64  	%rd433, %rd499, %rd58;
	and.b64  	%rd434, %rd433, -4294967296;
	setp.ne.s64 	%p36, %rd434, 0;
	@%p36 bra 	$L__BB9_27;
	cvt.u32.u64 	%r170, %rd58;
	cvt.u32.u64 	%r171, %rd499;
	div.u32 	%r172, %r171, %r170;
	mul.lo.s32 	%r173, %r172, %r170;
	sub.s32 	%r174, %r171, %r173;
	cvt.u64.u32 	%rd523, %r172;
	cvt.u64.u32 	%rd504, %r174;
	bra.uni 	$L__BB9_28;
$L__BB9_27:
	div.s64 	%rd523, %rd499, %rd58;
	mul.lo.s64 	%rd435, %rd523, %rd58;
	sub.s64 	%rd504, %rd499, %rd435;
$L__BB9_28:
	mad.lo.s64 	%rd528, %rd504, %rd65, %rd57;
	add.s32 	%r208, %r208, -4;
	add.s32 	%r207, %r207, 4;
	setp.ne.s32 	%p37, %r207, 0;
	@%p37 bra 	$L__BB9_4;
	add.s32 	%r210, %r208, 1;
$L__BB9_30:
	and.b32  	%r175, %r7, 3;
	setp.eq.s32 	%p38, %r175, 0;
	@%p38 bra 	$L__BB9_53;
	setp.eq.s32 	%p39, %r175, 1;
	@%p39 bra 	$L__BB9_45;
	mul.wide.u32 	%rd437, %r210, 8;
	add.s64 	%rd438, %rd2, %rd437;
	ld.global.u64 	%rd80, [%rd438];
	or.b64  	%rd439, %rd510, %rd80;
	and.b64  	%rd440, %rd439, -4294967296;
	setp.ne.s64 	%p40, %rd440, 0;
	@%p40 bra 	$L__BB9_34;
	cvt.u32.u64 	%r177, %rd80;
	cvt.u32.u64 	%r178, %rd510;
	div.u32 	%r179, %r178, %r177;
	mul.lo.s32 	%r180, %r179, %r177;
	sub.s32 	%r181, %r178, %r180;
	cvt.u64.u32 	%rd511, %r179;
	cvt.u64.u32 	%rd512, %r181;
	bra.uni 	$L__BB9_35;
$L__BB9_34:
	div.s64 	%rd511, %rd510, %rd80;
	mul.lo.s64 	%rd441, %rd511, %rd80;
	sub.s64 	%rd512, %rd510, %rd441;
$L__BB9_35:
	add.s64 	%rd443, %rd1, %rd437;
	ld.global.u64 	%rd87, [%rd443];
	mad.lo.s64 	%rd88, %rd87, %rd512, %rd527;
	or.b64  	%rd444, %rd523, %rd80;
	and.b64  	%rd445, %rd444, -4294967296;
	setp.ne.s64 	%p41, %rd445, 0;
	@%p41 bra 	$L__BB9_37;
	cvt.u32.u64 	%r182, %rd80;
	cvt.u32.u64 	%r183, %rd523;
	div.u32 	%r184, %r183, %r182;
	mul.lo.s32 	%r185, %r184, %r182;
	sub.s32 	%r186, %r183, %r185;
	cvt.u64.u32 	%rd513, %r184;
	cvt.u64.u32 	%rd514, %r186;
	bra.uni 	$L__BB9_38;
$L__BB9_37:
	div.s64 	%rd513, %rd523, %rd80;
	mul.lo.s64 	%rd446, %rd513, %rd80;
	sub.s64 	%rd514, %rd523, %rd446;
$L__BB9_38:
	mad.lo.s64 	%rd95, %rd514, %rd87, %rd528;
	add.s32 	%r19, %r210, -1;
	mul.wide.u32 	%rd447, %r19, 8;
	add.s64 	%rd448, %rd2, %rd447;
	ld.global.u64 	%rd96, [%rd448];
	or.b64  	%rd449, %rd511, %rd96;
	and.b64  	%rd450, %rd449, -4294967296;
	setp.ne.s64 	%p42, %rd450, 0;
	@%p42 bra 	$L__BB9_40;
	cvt.u32.u64 	%r187, %rd96;
	cvt.u32.u64 	%r188, %rd511;
	div.u32 	%r189, %r188, %r187;
	mul.lo.s32 	%r190, %r189, %r187;
	sub.s32 	%r191, %r188, %r190;
	cvt.u64.u32 	%rd510, %r189;
	cvt.u64.u32 	%rd516, %r191;
	bra.uni 	$L__BB9_41;
$L__BB9_40:
	div.s64 	%rd510, %rd511, %rd96;
	mul.lo.s64 	%rd451, %rd510, %rd96;
	sub.s64 	%rd516, %rd511, %rd451;
$L__BB9_41:
	add.s64 	%rd453, %rd1, %rd447;
	ld.global.u64 	%rd103, [%rd453];
	mad.lo.s64 	%rd527, %rd103, %rd516, %rd88;
	or.b64  	%rd454, %rd513, %rd96;
	and.b64  	%rd455, %rd454, -4294967296;
	setp.ne.s64 	%p43, %rd455, 0;
	@%p43 bra 	$L__BB9_43;
	cvt.u32.u64 	%r192, %rd96;
	cvt.u32.u64 	%r193, %rd513;
	div.u32 	%r194, %r193, %r192;
	mul.lo.s32 	%r195, %r194, %r192;
	sub.s32 	%r196, %r193, %r195;
	cvt.u64.u32 	%rd523, %r194;
	cvt.u64.u32 	%rd518, %r196;
	bra.uni 	$L__BB9_44;
$L__BB9_43:
	div.s64 	%rd523, %rd513, %rd96;
	mul.lo.s64 	%rd456, %rd523, %rd96;
	sub.s64 	%rd518, %rd513, %rd456;
$L__BB9_44:
	mad.lo.s64 	%rd528, %rd518, %rd103, %rd95;
	add.s32 	%r210, %r210, -2;
$L__BB9_45:
	and.b32  	%r197, %r7, 1;
	setp.eq.b32 	%p44, %r197, 1;
	not.pred 	%p45, %p44;
	@%p45 bra 	$L__BB9_53;
	mul.wide.u32 	%rd457, %r210, 8;
	add.s64 	%rd458, %rd2, %rd457;
	ld.global.u64 	%rd118, [%rd458];
	or.b64  	%rd459, %rd510, %rd118;
	and.b64  	%rd460, %rd459, -4294967296;
	setp.ne.s64 	%p46, %rd460, 0;
	@%p46 bra 	$L__BB9_48;
	cvt.u32.u64 	%r198, %rd118;
	cvt.u32.u64 	%r199, %rd510;
	rem.u32 	%r200, %r199, %r198;
	cvt.u64.u32 	%rd525, %r200;
	bra.uni 	$L__BB9_49;
$L__BB9_48:
	rem.s64 	%rd525, %rd510, %rd118;
$L__BB9_49:
	add.s64 	%rd462, %rd1, %rd457;
	ld.global.u64 	%rd122, [%rd462];
	mad.lo.s64 	%rd527, %rd122, %rd525, %rd527;
	or.b64  	%rd463, %rd523, %rd118;
	and.b64  	%rd464, %rd463, -4294967296;
	setp.ne.s64 	%p47, %rd464, 0;
	@%p47 bra 	$L__BB9_51;
	cvt.u32.u64 	%r201, %rd118;
	cvt.u32.u64 	%r202, %rd523;
	rem.u32 	%r203, %r202, %r201;
	cvt.u64.u32 	%rd526, %r203;
	bra.uni 	$L__BB9_52;
$L__BB9_51:
	rem.s64 	%rd526, %rd523, %rd118;
$L__BB9_52:
	mad.lo.s64 	%rd528, %rd526, %rd122, %rd528;
$L__BB9_53:
	ld.param.u64 	%rd484, [uncontiguous_reduce_i8_param_2];
	cvta.to.global.u64 	%rd465, %rd484;
	add.s64 	%rd466, %rd465, %rd527;
	ld.global.s8 	%rs1, [%rd466];
	add.s64 	%rd467, %rd465, %rd528;
	ld.global.s8 	%rs2, [%rd467];
	setp.gt.s16 	%p48, %rs2, %rs1;
	@%p48 bra 	$L__BB9_55;
	st.shared.u8 	[%r5], %rs2;
	st.shared.u64 	[%r6], %rd5;
	bra.uni 	$L__BB9_116;
$L__BB9_55:
	st.shared.u8 	[%r5], %rs1;
	bra.uni 	$L__BB9_116;
$L__BB9_56:
	setp.le.u64 	%p2, %rd263, %rd510;
	@%p2 bra 	$L__BB9_116;
	cvt.u32.u64 	%r22, %rd262;
	add.s32 	%r214, %r22, -1;
	setp.lt.s32 	%p3, %r214, 0;
	mov.b64 	%rd569, 0;
	@%p3 bra 	$L__BB9_115;
	and.b32  	%r24, %r22, 7;
	setp.lt.u32 	%p4, %r214, 7;
	mov.b64 	%rd569, 0;
	@%p4 bra 	$L__BB9_86;
	add.s32 	%r212, %r22, -4;
	and.b32  	%r57, %r22, -8;
	neg.s32 	%r211, %r57;
	mov.b64 	%rd569, 0;
$L__BB9_60:
	.pragma "nounroll";
	add.s32 	%r29, %r212, 3;
	mul.wide.u32 	%rd270, %r29, 8;
	add.s64 	%rd271, %rd2, %rd270;
	ld.global.u64 	%rd132, [%rd271];
	or.b64  	%rd272, %rd510, %rd132;
	and.b64  	%rd273, %rd272, -4294967296;
	setp.ne.s64 	%p5, %rd273, 0;
	@%p5 bra 	$L__BB9_62;
	cvt.u32.u64 	%r58, %rd132;
	cvt.u32.u64 	%r59, %rd510;
	div.u32 	%r60, %r59, %r58;
	mul.lo.s32 	%r61, %r60, %r58;
	sub.s32 	%r62, %r59, %r61;
	cvt.u64.u32 	%rd531, %r60;
	cvt.u64.u32 	%rd532, %r62;
	bra.uni 	$L__BB9_63;
$L__BB9_62:
	div.s64 	%rd531, %rd510, %rd132;
	mul.lo.s64 	%rd274, %rd531, %rd132;
	sub.s64 	%rd532, %rd510, %rd274;
$L__BB9_63:
	add.s64 	%rd276, %rd1, %rd270;
	ld.global.u64 	%rd277, [%rd276];
	mad.lo.s64 	%rd139, %rd277, %rd532, %rd569;
	add.s32 	%r30, %r212, 2;
	mul.wide.u32 	%rd278, %r30, 8;
	add.s64 	%rd279, %rd2, %rd278;
	ld.global.u64 	%rd140, [%rd279];
	or.b64  	%rd280, %rd531, %rd140;
	and.b64  	%rd281, %rd280, -4294967296;
	setp.ne.s64 	%p6, %rd281, 0;
	@%p6 bra 	$L__BB9_65;
	cvt.u32.u64 	%r63, %rd140;
	cvt.u32.u64 	%r64, %rd531;
	div.u32 	%r65, %r64, %r63;
	mul.lo.s32 	%r66, %r65, %r63;
	sub.s32 	%r67, %r64, %r66;
	cvt.u64.u32 	%rd533, %r65;
	cvt.u64.u32 	%rd534, %r67;
	bra.uni 	$L__BB9_66;
$L__BB9_65:
	div.s64 	%rd533, %rd531, %rd140;
	mul.lo.s64 	%rd282, %rd533, %rd140;
	sub.s64 	%rd534, %rd531, %rd282;
$L__BB9_66:
	add.s64 	%rd284, %rd1, %rd278;
	ld.global.u64 	%rd285, [%rd284];
	mad.lo.s64 	%rd147, %rd285, %rd534, %rd139;
	add.s32 	%r31, %r212, 1;
	mul.wide.u32 	%rd286, %r31, 8;
	add.s64 	%rd287, %rd2, %rd286;
	ld.global.u64 	%rd148, [%rd287];
	or.b64  	%rd288, %rd533, %rd148;
	and.b64  	%rd289, %rd288, -4294967296;
	setp.ne.s64 	%p7, %rd289, 0;
	@%p7 bra 	$L__BB9_68;
	cvt.u32.u64 	%r68, %rd148;
	cvt.u32.u64 	%r69, %rd533;
	div.u32 	%r70, %r69, %r68;
	mul.lo.s32 	%r71, %r70, %r68;
	sub.s32 	%r72, %r69, %r71;
	cvt.u64.u32 	%rd535, %r70;
	cvt.u64.u32 	%rd536, %r72;
	bra.uni 	$L__BB9_69;
$L__BB9_68:
	div.s64 	%rd535, %rd533, %rd148;
	mul.lo.s64 	%rd290, %rd535, %rd148;
	sub.s64 	%rd536, %rd533, %rd290;
$L__BB9_69:
	add.s64 	%rd292, %rd1, %rd286;
	ld.global.u64 	%rd293, [%rd292];
	mad.lo.s64 	%rd155, %rd293, %rd536, %rd147;
	add.s32 	%r32, %r212, -4;
	mul.wide.u32 	%rd294, %r212, 8;
	add.s64 	%rd295, %rd2, %rd294;
	ld.global.u64 	%rd156, [%rd295];
	or.b64  	%rd296, %rd535, %rd156;
	and.b64  	%rd297, %rd296, -4294967296;
	setp.ne.s64 	%p8, %rd297, 0;
	@%p8 bra 	$L__BB9_71;
	cvt.u32.u64 	%r73, %rd156;
	cvt.u32.u64 	%r74, %rd535;
	div.u32 	%r75, %r74, %r73;
	mul.lo.s32 	%r76, %r75, %r73;
	sub.s32 	%r77, %r74, %r76;
	cvt.u64.u32 	%rd537, %r75;
	cvt.u64.u32 	%rd538, %r77;
	bra.uni 	$L__BB9_72;
$L__BB9_71:
	div.s64 	%rd537, %rd535, %rd156;
	mul.lo.s64 	%rd298, %rd537, %rd156;
	sub.s64 	%rd538, %rd535, %rd298;
$L__BB9_72:
	add.s64 	%rd300, %rd1, %rd294;
	ld.global.u64 	%rd301, [%rd300];
	mad.lo.s64 	%rd163, %rd301, %rd538, %rd155;
	add.s32 	%r33, %r212, -1;
	mul.wide.u32 	%rd302, %r33, 8;
	add.s64 	%rd303, %rd2, %rd302;
	ld.global.u64 	%rd164, [%rd303];
	or.b64  	%rd304, %rd537, %rd164;
	and.b64  	%rd305, %rd304, -4294967296;
	setp.ne.s64 	%p9, %rd305, 0;
	@%p9 bra 	$L__BB9_74;
	cvt.u32.u64 	%r78, %rd164;
	cvt.u32.u64 	%r79, %rd537;
	div.u32 	%r80, %r79, %r78;
	mul.lo.s32 	%r81, %r80, %r78;
	sub.s32 	%r82, %r79, %r81;
	cvt.u64.u32 	%rd539, %r80;
	cvt.u64.u32 	%rd540, %r82;
	bra.uni 	$L__BB9_75;
$L__BB9_74:
	div.s64 	%rd539, %rd537, %rd164;
	mul.lo.s64 	%rd306, %rd539, %rd164;
	sub.s64 	%rd540, %rd537, %rd306;
$L__BB9_75:
	add.s64 	%rd308, %rd1, %rd302;
	ld.global.u64 	%rd309, [%rd308];
	mad.lo.s64 	%rd171, %rd309, %rd540, %rd163;
	add.s32 	%r34, %r212, -2;
	mul.wide.u32 	%rd310, %r34, 8;
	add.s64 	%rd311, %rd2, %rd310;
	ld.global.u64 	%rd172, [%rd311];
	or.b64  	%rd312, %rd539, %rd172;
	and.b64  	%rd313, %rd312, -4294967296;
	setp.ne.s64 	%p10, %rd313, 0;
	@%p10 bra 	$L__BB9_77;
	cvt.u32.u64 	%r83, %rd172;
	cvt.u32.u64 	%r84, %rd539;
	div.u32 	%r85, %r84, %r83;
	mul.lo.s32 	%r86, %r85, %r83;
	sub.s32 	%r87, %r84, %r86;
	cvt.u64.u32 	%rd541, %r85;
	cvt.u64.u32 	%rd542, %r87;
	bra.uni 	$L__BB9_78;
$L__BB9_77:
	div.s64 	%rd541, %rd539, %rd172;
	mul.lo.s64 	%rd314, %rd541, %rd172;
	sub.s64 	%rd542, %rd539, %rd314;
$L__BB9_78:
	add.s64 	%rd316, %rd1, %rd310;
	ld.global.u64 	%rd317, [%rd316];
	mad.lo.s64 	%rd179, %rd317, %rd542, %rd171;
	add.s32 	%r35, %r212, -3;
	mul.wide.u32 	%rd318, %r35, 8;
	add.s64 	%rd319, %rd2, %rd318;
	ld.global.u64 	%rd180, [%rd319];
	or.b64  	%rd320, %rd541, %rd180;
	and.b64  	%rd321, %rd320, -4294967296;
	setp.ne.s64 	%p11, %rd321, 0;
	@%p11 bra 	$L__BB9_80;
	cvt.u32.u64 	%r88, %rd180;
	cvt.u32.u64 	%r89, %rd541;
	div.u32 	%r90, %r89, %r88;
	mul.lo.s32 	%r91, %r90, %r88;
	sub.s32 	%r92, %r89, %r91;
	cvt.u64.u32 	%rd543, %r90;
	cvt.u64.u32 	%rd544, %r92;
	bra.uni 	$L__BB9_81;
$L__BB9_80:
	div.s64 	%rd543, %rd541, %rd180;
	mul.lo.s64 	%rd322, %rd543, %rd180;
	sub.s64 	%rd544, %rd541, %rd322;
$L__BB9_81:
	add.s64 	%rd324, %rd1, %rd318;
	ld.global.u64 	%rd325, [%rd324];
	mad.lo.s64 	%rd187, %rd325, %rd544, %rd179;
	mul.wide.u32 	%rd326, %r32, 8;
	add.s64 	%rd327, %rd2, %rd326;
	ld.global.u64 	%rd188, [%rd327];
	or.b64  	%rd328, %rd543, %rd188;
	and.b64  	%rd329, %rd328, -4294967296;
	setp.ne.s64 	%p12, %rd329, 0;
	@%p12 bra 	$L__BB9_83;
	cvt.u32.u64 	%r93, %rd188;
	cvt.u32.u64 	%r94, %rd543;
	div.u32 	%r95, %r94, %r93;
	mul.lo.s32 	%r96, %r95, %r93;
	sub.s32 	%r97, %r94, %r96;
	cvt.u64.u32 	%rd510, %r95;
	cvt.u64.u32 	%rd546, %r97;
	bra.uni 	$L__BB9_84;
$L__BB9_83:
	div.s64 	%rd510, %rd543, %rd188;
	mul.lo.s64 	%rd330, %rd510, %rd188;
	sub.s64 	%rd546, %rd543, %rd330;
$L__BB9_84:
	add.s64 	%rd332, %rd1, %rd326;
	ld.global.u64 	%rd333, [%rd332];
	mad.lo.s64 	%rd569, %rd333, %rd546, %rd187;
	add.s32 	%r212, %r212, -8;
	add.s32 	%r211, %r211, 8;
	setp.ne.s32 	%p13, %r211, 0;
	@%p13 bra 	$L__BB9_60;
	add.s32 	%r214, %r212, 3;
$L__BB9_86:
	setp.eq.s32 	%p14, %r24, 0;
	@%p14 bra 	$L__BB9_115;
	and.b32  	%r40, %r22, 3;
	setp.lt.u32 	%p15, %r24, 4;
	@%p15 bra 	$L__BB9_101;
	mul.wide.u32 	%rd335, %r214, 8;
	add.s64 	%rd336, %rd2, %rd335;
	ld.global.u64 	%rd199, [%rd336];
	or.b64  	%rd337, %rd510, %rd199;
	and.b64  	%rd338, %rd337, -4294967296;
	setp.ne.s64 	%p16, %rd338, 0;
	@%p16 bra 	$L__BB9_90;
	cvt.u32.u64 	%r98, %rd199;
	cvt.u32.u64 	%r99, %rd510;
	div.u32 	%r100, %r99, %r98;
	mul.lo.s32 	%r101, %r100, %r98;
	sub.s32 	%r102, %r99, %r101;
	cvt.u64.u32 	%rd550, %r100;
	cvt.u64.u32 	%rd551, %r102;
	bra.uni 	$L__BB9_91;
$L__BB9_90:
	div.s64 	%rd550, %rd510, %rd199;
	mul.lo.s64 	%rd339, %rd550, %rd199;
	sub.s64 	%rd551, %rd510, %rd339;
$L__BB9_91:
	add.s64 	%rd341, %rd1, %rd335;
	ld.global.u64 	%rd342, [%rd341];
	mad.lo.s64 	%rd206, %rd342, %rd551, %rd569;
	add.s32 	%r41, %r214, -1;
	mul.wide.u32 	%rd343, %r41, 8;
	add.s64 	%rd344, %rd2, %rd343;
	ld.global.u64 	%rd207, [%rd344];
	or.b64  	%rd345, %rd550, %rd207;
	and.b64  	%rd346, %rd345, -4294967296;
	setp.ne.s64 	%p17, %rd346, 0;
	@%p17 bra 	$L__BB9_93;
	cvt.u32.u64 	%r103, %rd207;
	cvt.u32.u64 	%r104, %rd550;
	div.u32 	%r105, %r104, %r103;
	mul.lo.s32 	%r106, %r105, %r103;
	sub.s32 	%r107, %r104, %r106;
	cvt.u64.u32 	%rd552, %r105;
	cvt.u64.u32 	%rd553, %r107;
	bra.uni 	$L__BB9_94;
$L__BB9_93:
	div.s64 	%rd552, %rd550, %rd207;
	mul.lo.s64 	%rd347, %rd552, %rd207;
	sub.s64 	%rd553, %rd550, %rd347;
$L__BB9_94:
	add.s64 	%rd349, %rd1, %rd343;
	ld.global.u64 	%rd350, [%rd349];
	mad.lo.s64 	%rd214, %rd350, %rd553, %rd206;
	add.s32 	%r42, %r214, -2;
	mul.wide.u32 	%rd351, %r42, 8;
	add.s64 	%rd352, %rd2, %rd351;
	ld.global.u64 	%rd215, [%rd352];
	or.b64  	%rd353, %rd552, %rd215;
	and.b64  	%rd354, %rd353, -4294967296;
	setp.ne.s64 	%p18, %rd354, 0;
	@%p18 bra 	$L__BB9_96;
	cvt.u32.u64 	%r108, %rd215;
	cvt.u32.u64 	%r109, %rd552;
	div.u32 	%r110, %r109, %r108;
	mul.lo.s32 	%r111, %r110, %r108;
	sub.s32 	%r112, %r109, %r111;
	cvt.u64.u32 	%rd554, %r110;
	cvt.u64.u32 	%rd555, %r112;
	bra.uni 	$L__BB9_97;
$L__BB9_96:
	div.s64 	%rd554, %rd552, %rd215;
	mul.lo.s64 	%rd355, %rd554, %rd215;
	sub.s64 	%rd555, %rd552, %rd355;
$L__BB9_97:
	add.s64 	%rd357, %rd1, %rd351;
	ld.global.u64 	%rd358, [%rd357];
	mad.lo.s64 	%rd222, %rd358, %rd555, %rd214;
	add.s32 	%r43, %r214, -3;
	mul.wide.u32 	%rd359, %r43, 8;
	add.s64 	%rd360, %rd2, %rd359;
	ld.global.u64 	%rd223, [%rd360];
	or.b64  	%rd361, %rd554, %rd223;
	and.b64  	%rd362, %rd361, -4294967296;
	setp.ne.s64 	%p19, %rd362, 0;
	@%p19 bra 	$L__BB9_99;
	cvt.u32.u64 	%r113, %rd223;
	cvt.u32.u64 	%r114, %rd554;
	div.u32 	%r115, %r114, %r113;
	mul.lo.s32 	%r116, %r115, %r113;
	sub.s32 	%r117, %r114, %r116;
	cvt.u64.u32 	%rd510, %r115;
	cvt.u64.u32 	%rd557, %r117;
	bra.uni 	$L__BB9_100;
$L__BB9_99:
	div.s64 	%rd510, %rd554, %rd223;
	mul.lo.s64 	%rd363, %rd510, %rd223;
	sub.s64 	%rd557, %rd554, %rd363;
$L__BB9_100:
	add.s64 	%rd365, %rd1, %rd359;
	ld.global.u64 	%rd366, [%rd365];
	mad.lo.s64 	%rd569, %rd366, %rd557, %rd222;
	add.s32 	%r214, %r214, -4;
$L__BB9_101:
	setp.eq.s32 	%p20, %r40, 0;
	@%p20 bra 	$L__BB9_115;
	setp.eq.s32 	%p21, %r40, 1;
	@%p21 bra 	$L__BB9_110;
	mul.wide.u32 	%rd368, %r214, 8;
	add.s64 	%rd369, %rd2, %rd368;
	ld.global.u64 	%rd234, [%rd369];
	or.b64  	%rd370, %rd510, %rd234;
	and.b64  	%rd371, %rd370, -4294967296;
	setp.ne.s64 	%p22, %rd371, 0;
	@%p22 bra 	$L__BB9_105;
	cvt.u32.u64 	%r118, %rd234;
	cvt.u32.u64 	%r119, %rd510;
	div.u32 	%r120, %r119, %r118;
	mul.lo.s32 	%r121, %r120, %r118;
	sub.s32 	%r122, %r119, %r121;
	cvt.u64.u32 	%rd561, %r120;
	cvt.u64.u32 	%rd562, %r122;
	bra.uni 	$L__BB9_106;
$L__BB9_105:
	div.s64 	%rd561, %rd510, %rd234;
	mul.lo.s64 	%rd372, %rd561, %rd234;
	sub.s64 	%rd562, %rd510, %rd372;
$L__BB9_106:
	add.s64 	%rd374, %rd1, %rd368;
	ld.global.u64 	%rd375, [%rd374];
	mad.lo.s64 	%rd241, %rd375, %rd562, %rd569;
	add.s32 	%r46, %r214, -1;
	mul.wide.u32 	%rd376, %r46, 8;
	add.s64 	%rd377, %rd2, %rd376;
	ld.global.u64 	%rd242, [%rd377];
	or.b64  	%rd378, %rd561, %rd242;
	and.b64  	%rd379, %rd378, -4294967296;
	setp.ne.s64 	%p23, %rd379, 0;
	@%p23 bra 	$L__BB9_108;
	cvt.u32.u64 	%r123, %rd242;
	cvt.u32.u64 	%r124, %rd561;
	div.u32 	%r125, %r124, %r123;
	mul.lo.s32 	%r126, %r125, %r123;
	sub.s32 	%r127, %r124, %r126;
	cvt.u64.u32 	%rd510, %r125;
	cvt.u64.u32 	%rd564, %r127;
	bra.uni 	$L__BB9_109;
$L__BB9_108:
	div.s64 	%rd510, %rd561, %rd242;
	mul.lo.s64 	%rd380, %rd510, %rd242;
	sub.s64 	%rd564, %rd561, %rd380;
$L__BB9_109:
	add.s64 	%rd382, %rd1, %rd376;
	ld.global.u64 	%rd383, [%rd382];
	mad.lo.s64 	%rd569, %rd383, %rd564, %rd241;
	add.s32 	%r214, %r214, -2;
$L__BB9_110:
	and.b32  	%r128, %r22, 1;
	setp.eq.b32 	%p24, %r128, 1;
	not.pred 	%p25, %p24;
	@%p25 bra 	$L__BB9_115;
	mul.wide.u32 	%rd384, %r214, 8;
	add.s64 	%rd385, %rd2, %rd384;
	ld.global.u64 	%rd253, [%rd385];
	or.b64  	%rd386, %rd510, %rd253;
	and.b64  	%rd387, %rd386, -4294967296;
	setp.ne.s64 	%p26, %rd387, 0;
	@%p26 bra 	$L__BB9_113;
	cvt.u32.u64 	%r129, %rd253;
	cvt.u32.u64 	%r130, %rd510;
	rem.u32 	%r131, %r130, %r129;
	cvt.u64.u32 	%rd568, %r131;
	bra.uni 	$L__BB9_114;
$L__BB9_113:
	rem.s64 	%rd568, %rd510, %rd253;
$L__BB9_114:
	add.s64 	%rd389, %rd1, %rd384;
	ld.global.u64 	%rd390, [%rd389];
	mad.lo.s64 	%rd569, %rd390, %rd568, %rd569;
$L__BB9_115:
	add.s64 	%rd391, %rd3, %rd569;
	ld.global.u8 	%rs5, [%rd391];
	st.shared.u8 	[%r5], %rs5;
$L__BB9_116:
	bar.sync 	0;
	setp.lt.u32 	%p49, %r216, 66;
	@%p49 bra 	$L__BB9_120;
$L__BB9_117:
	shr.u32 	%r50, %r216, 1;
	ld.shared.s8 	%rs6, [%r5];
	add.s32 	%r204, %r5, %r50;
	ld.shared.s8 	%rs3, [%r204];
	setp.gt.s16 	%p50, %rs3, %rs6;
	@%p50 bra 	$L__BB9_119;
	st.shared.u8 	[%r5], %rs3;
	shl.b32 	%r205, %r50, 3;
	add.s32 	%r206, %r6, %r205;
	ld.shared.u64 	%rd468, [%r206];
	st.shared.u64 	[%r6], %rd468;
$L__BB9_119:
	bar.sync 	0;
	setp.gt.u32 	%p51, %r216, 131;
	mov.u32 	%r216, %r50;
	@%p51 bra 	$L__BB9_117;
$L__BB9_120:
	setp.gt.u32 	%p52, %r3, 31;
	@%p52 bra 	$L__BB9_135;
	ld.volatile.shared.s8 	%rs7, [%r5];
	ld.volatile.shared.s8 	%rs8, [%r5+32];
	min.s16 	%rs9, %rs7, %rs8;
	and.b16  	%rs10, %rs9, 255;
	ld.volatile.shared.u8 	%rs11, [%r5+32];
	setp.ne.s16 	%p53, %rs10, %rs11;
	@%p53 bra 	$L__BB9_123;
	ld.volatile.shared.u64 	%rd469, [%r6+256];
	st.volatile.shared.u64 	[%r6], %rd469;
	ld.volatile.shared.u8 	%rs12, [%r5+32];
	st.volatile.shared.u8 	[%r5], %rs12;
$L__BB9_123:
	ld.volatile.shared.s8 	%rs13, [%r5];
	ld.volatile.shared.s8 	%rs14, [%r5+16];
	min.s16 	%rs15, %rs13, %rs14;
	and.b16  	%rs16, %rs15, 255;
	ld.volatile.shared.u8 	%rs17, [%r5+16];
	setp.ne.s16 	%p54, %rs16, %rs17;
	@%p54 bra 	$L__BB9_125;
	ld.volatile.shared.u64 	%rd470, [%r6+128];
	st.volatile.shared.u64 	[%r6], %rd470;
	ld.volatile.shared.u8 	%rs18, [%r5+16];
	st.volatile.shared.u8 	[%r5], %rs18;
$L__BB9_125:
	ld.volatile.shared.s8 	%rs19, [%r5];
	ld.volatile.shared.s8 	%rs20, [%r5+8];
	min.s16 	%rs21, %rs19, %rs20;
	and.b16  	%rs22, %rs21, 255;
	ld.volatile.shared.u8 	%rs23, [%r5+8];
	setp.ne.s16 	%p55, %rs22, %rs23;
	@%p55 bra 	$L__BB9_127;
	ld.volatile.shared.u64 	%rd471, [%r6+64];
	st.volatile.shared.u64 	[%r6], %rd471;
	ld.volatile.shared.u8 	%rs24, [%r5+8];
	st.volatile.shared.u8 	[%r5], %rs24;
$L__BB9_127:
	ld.volatile.shared.s8 	%rs25, [%r5];
	ld.volatile.shared.s8 	%rs26, [%r5+4];
	min.s16 	%rs27, %rs25, %rs26;
	and.b16  	%rs28, %rs27, 255;
	ld.volatile.shared.u8 	%rs29, [%r5+4];
	setp.ne.s16 	%p56, %rs28, %rs29;
	@%p56 bra 	$L__BB9_129;
	ld.volatile.shared.u64 	%rd472, [%r6+32];
	st.volatile.shared.u64 	[%r6], %rd472;
	ld.volatile.shared.u8 	%rs30, [%r5+4];
	st.volatile.shared.u8 	[%r5], %rs30;
$L__BB9_129:
	ld.volatile.shared.s8 	%rs31, [%r5];
	ld.volatile.shared.s8 	%rs32, [%r5+2];
	min.s16 	%rs33, %rs31, %rs32;
	and.b16  	%rs34, %rs33, 255;
	ld.volatile.shared.u8 	%rs35, [%r5+2];
	setp.ne.s16 	%p57, %rs34, %rs35;
	@%p57 bra 	$L__BB9_131;
	ld.volatile.shared.u64 	%rd473, [%r6+16];
	st.volatile.shared.u64 	[%r6], %rd473;
	ld.volatile.shared.u8 	%rs36, [%r5+2];
	st.volatile.shared.u8 	[%r5], %rs36;
$L__BB9_131:
	ld.volatile.shared.s8 	%rs37, [%r5];
	ld.volatile.shared.s8 	%rs38, [%r5+1];
	min.s16 	%rs39, %rs37, %rs38;
	and.b16  	%rs40, %rs39, 255;
	ld.volatile.shared.u8 	%rs41, [%r5+1];
	setp.ne.s16 	%p58, %rs40, %rs41;
	@%p58 bra 	$L__BB9_133;
	ld.volatile.shared.u64 	%rd474, [%r6+8];
	st.volatile.shared.u64 	[%r6], %rd474;
	ld.volatile.shared.u8 	%rs42, [%r5+1];
	st.volatile.shared.u8 	[%r5], %rs42;
$L__BB9_133:
	setp.ne.s32 	%p59, %r3, 0;
	@%p59 bra 	$L__BB9_135;
	ld.param.u64 	%rd483, [uncontiguous_reduce_i8_param_1];
	ld.param.u64 	%rd482, [uncontiguous_reduce_i8_param_0];
	ld.shared.u8 	%rs43, [sdata_i8];
	cvt.u64.u32 	%rd475, %r4;
	cvta.to.global.u64 	%rd476, %rd482;
	add.s64 	%rd477, %rd476, %rd475;
	st.global.u8 	[%rd477], %rs43;
	ld.shared.u64 	%rd478, [%r2];
	cvta.to.global.u64 	%rd479, %rd483;
	mul.wide.u32 	%rd480, %r4, 8;
	add.s64 	%rd481, %rd479, %rd480;
	st.global.u64 	[%rd481], %rd478;
$L__BB9_135:
	ret;

}
	// .globl	contiguous_reduce3_i8
.visible .entry contiguous_reduce3_i8(
	.param .u64 .ptr .align 1 contiguous_reduce3_i8_param_0,
	.param .u64 .ptr .align 1 contiguous_reduce3_i8_param_1,
	.param .u64 .ptr .align 1 contiguous_reduce3_i8_param_2,
	.param .u64 .ptr .align 1 contiguous_reduce3_i8_param_3,
	.param .u64 .ptr .align 1 contiguous_reduce3_i8_param_4,
	.param .u64 contiguous_reduce3_i8_param_5,
	.param .u64 contiguous_reduce3_i8_param_6,
	.param .u64 contiguous_reduce3_i8_param_7
)
{
	.reg .pred 	%p<61>;
	.reg .b16 	%rs<44>;
	.reg .b32 	%r<221>;
	.reg .b64 	%rd<579>;

	ld.param.u64 	%rd267, [contiguous_reduce3_i8_param_2];
	ld.param.u64 	%rd268, [contiguous_reduce3_i8_param_3];
	ld.param.u64 	%rd269, [contiguous_reduce3_i8_param_4];
	ld.param.u64 	%rd265, [contiguous_reduce3_i8_param_6];
	cvta.to.global.u64 	%rd1, %rd269;
	cvta.to.global.u64 	%rd2, %rd268;
	cvta.to.global.u64 	%rd578, %rd267;
	mov.u32 	%r220, %ntid.x;
	mov.u32 	%r50, sdata_i8;
	add.s32 	%r2, %r50, %r220;
	mov.u32 	%r3, %tid.x;
	mov.u32 	%r51, %ctaid.x;
	mul.lo.s32 	%r52, %r51, %r220;
	shl.b32 	%r53, %r52, 1;
	add.s32 	%r54, %r53, %r3;
	add.s32 	%r4, %r50, %r3;
	mov.b16 	%rs4, 127;
	st.shared.u8 	[%r4], %rs4;
	cvt.u64.u32 	%rd4, %r54;
	shl.b32 	%r55, %r3, 3;
	add.s32 	%r5, %r2, %r55;
	st.shared.u64 	[%r5], %rd4;
	add.s32 	%r56, %r54, %r220;
	cvt.u64.u32 	%rd5, %r56;
	setp.le.u64 	%p1, %rd265, %rd5;
	@%p1 bra 	$L__BB10_56;
	ld.param.u64 	%rd492, [contiguous_reduce3_i8_param_5];
	mov.u32 	%r133, %ctaid.y;
	cvt.u64.u32 	%rd397, %r133;
	mul.lo.s64 	%rd398, %rd265, %rd397;
	add.s64 	%rd532, %rd398, %rd4;
	add.s64 	%rd530, %rd398, %rd5;
	cvt.u32.u64 	%r6, %rd492;
	add.s32 	%r214, %r6, -1;
	setp.lt.s32 	%p27, %r214, 0;
	mov.b64 	%rd536, 0;
	mov.u64 	%rd537, %rd536;
	@%p27 bra 	$L__BB10_53;
	setp.lt.u32 	%p28, %r214, 3;
	mov.b64 	%rd537, 0;
	mov.u64 	%rd536, %rd537;
	@%p28 bra 	$L__BB10_30;
	add.s32 	%r212, %r6, -2;
	and.b32  	%r134, %r6, -4;
	neg.s32 	%r211, %r134;
	mov.b64 	%rd537, 0;
$L__BB10_4:
	.pragma "nounroll";
	add.s32 	%r12, %r212, 1;
	mul.wide.u32 	%rd402, %r12, 8;
	add.s64 	%rd403, %rd2, %rd402;
	ld.global.u64 	%rd12, [%rd403];
	or.b64  	%rd404, %rd532, %rd12;
	and.b64  	%rd405, %rd404, -4294967296;
	setp.ne.s64 	%p29, %rd405, 0;
	@%p29 bra 	$L__BB10_6;
	cvt.u32.u64 	%r135, %rd12;
	cvt.u32.u64 	%r136, %rd532;
	div.u32 	%r137, %r136, %r135;
	mul.lo.s32 	%r138, %r137, %r135;
	sub.s32 	%r139, %r136, %r138;
	cvt.u64.u32 	%rd498, %r137;
	cvt.u64.u32 	%rd499, %r139;
	bra.uni 	$L__BB10_7;
$L__BB10_6:
	div.s64 	%rd498, %rd532, %rd12;
	mul.lo.s64 	%rd406, %rd498, %rd12;
	sub.s64 	%rd499, %rd532, %rd406;
$L__BB10_7:
	mul.wide.u32 	%rd407, %r12, 8;
	add.s64 	%rd408, %rd1, %rd407;
	ld.global.u64 	%rd19, [%rd408];
	mad.lo.s64 	%rd20, %rd19, %rd499, %rd536;
	or.b64  	%rd409, %rd530, %rd12;
	and.b64  	%rd410, %rd409, -4294967296;
	setp.ne.s64 	%p30, %rd410, 0;
	@%p30 bra 	$L__BB10_9;
	cvt.u32.u64 	%r140, %rd12;
	cvt.u32.u64 	%r141, %rd530;
	div.u32 	%r142, %r141, %r140;
	mul.lo.s32 	%r143, %r142, %r140;
	sub.s32 	%r144, %r141, %r143;
	cvt.u64.u32 	%rd500, %r142;
	cvt.u64.u32 	%rd501, %r144;
	bra.uni 	$L__BB10_10;
$L__BB10_9:
	div.s64 	%rd500, %rd530, %rd12;
	mul.lo.s64 	%rd411, %rd500, %rd12;
	sub.s64 	%rd501, %rd530, %rd411;
$L__BB10_10:
	mad.lo.s64 	%rd27, %rd501, %rd19, %rd537;
	mul.wide.u32 	%rd412, %r212, 8;
	add.s64 	%rd413, %rd2, %rd412;
	ld.global.u64 	%rd28, [%rd413];
	or.b64  	%rd414, %rd498, %rd28;
	and.b64  	%rd415, %rd414, -4294967296;
	setp.ne.s64 	%p31, %rd415, 0;
	@%p31 bra 	$L__BB10_12;
	cvt.u32.u64 	%r145, %rd28;
	cvt.u32.u64 	%r146, %rd498;
	div.u32 	%r147, %r146, %r145;
	mul.lo.s32 	%r148, %r147, %r145;
	sub.s32 	%r149, %r146, %r148;
	cvt.u64.u32 	%rd502, %r147;
	cvt.u64.u32 	%rd503, %r149;
	bra.uni 	$L__BB10_13;
$L__BB10_12:
	div.s64 	%rd502, %rd498, %rd28;
	mul.lo.s64 	%rd416, %rd502, %rd28;
	sub.s64 	%rd503, %rd498, %rd416;
$L__BB10_13:
	mul.wide.u32 	%rd417, %r212, 8;
	add.s64 	%rd418, %rd1, %rd417;
	ld.global.u64 	%rd35, [%rd418];
	mad.lo.s64 	%rd36, %rd35, %rd503, %rd20;
	or.b64  	%rd419, %rd500, %rd28;
	and.b64  	%rd420, %rd419, -4294967296;
	setp.ne.s64 	%p32, %rd420, 0;
	@%p32 bra 	$L__BB10_15;
	cvt.u32.u64 	%r150, %rd28;
	cvt.u32.u64 	%r151, %rd500;
	div.u32 	%r152, %r151, %r150;
	mul.lo.s32 	%r153, %r152, %r150;
	sub.s32 	%r154, %r151, %r153;
	cvt.u64.u32 	%rd504, %r152;
	cvt.u64.u32 	%rd505, %r154;
	bra.uni 	$L__BB10_16;
$L__BB10_15:
	div.s64 	%rd504, %rd500, %rd28;
	mul.lo.s64 	%rd421, %rd504, %rd28;
	sub.s64 	%rd505, %rd500, %rd421;
$L__BB10_16:
	mad.lo.s64 	%rd43, %rd505, %rd35, %rd27;
	add.s32 	%r13, %r212, -1;
	mul.wide.u32 	%rd422, %r13, 8;
	add.s64 	%rd423, %rd2, %rd422;
	ld.global.u64 	%rd44, [%rd423];
	or.b64  	%rd424, %rd502, %rd44;
	and.b64  	%rd425, %rd424, -4294967296;
	setp.ne.s64 	%p33, %rd425, 0;
	@%p33 bra 	$L__BB10_18;
	cvt.u32.u64 	%r155, %rd44;
	cvt.u32.u64 	%r156, %rd502;
	div.u32 	%r157, %r156, %r155;
	mul.lo.s32 	%r158, %r157, %r155;
	sub.s32 	%r159, %r156, %r158;
	cvt.u64.u32 	%rd506, %r157;
	cvt.u64.u32 	%rd507, %r159;
	bra.uni 	$L__BB10_19;
$L__BB10_18:
	div.s64 	%rd506, %rd502, %rd44;
	mul.lo.s64 	%rd426, %rd506, %rd44;
	sub.s64 	%rd507, %rd502, %rd426;
$L__BB10_19:
	mul.wide.u32 	%rd427, %r13, 8;
	add.s64 	%rd428, %rd1, %rd427;
	ld.global.u64 	%rd51, [%rd428];
	mad.lo.s64 	%rd52, %rd51, %rd507, %rd36;
	or.b64  	%rd429, %rd504, %rd44;
	and.b64  	%rd430, %rd429, -4294967296;
	setp.ne.s64 	%p34, %rd430, 0;
	@%p34 bra 	$L__BB10_21;
	cvt.u32.u64 	%r160, %rd44;
	cvt.u32.u64 	%r161, %rd504;
	div.u32 	%r162, %r161, %r160;
	mul.lo.s32 	%r163, %r162, %r160;
	sub.s32 	%r164, %r161, %r163;
	cvt.u64.u32 	%rd508, %r162;
	cvt.u64.u32 	%rd509, %r164;
	bra.uni 	$L__BB10_22;
$L__BB10_21:
	div.s64 	%rd508, %rd504, %rd44;
	mul.lo.s64 	%rd431, %rd508, %rd44;
	sub.s64 	%rd509, %rd504, %rd431;
$L__BB10_22:
	mad.lo.s64 	%rd59, %rd509, %rd51, %rd43;
	add.s32 	%r165, %r212, -2;
	mul.wide.u32 	%rd432, %r165, 8;
	add.s64 	%rd433, %rd2, %rd432;
	ld.global.u64 	%rd60, [%rd433];
	or.b64  	%rd434, %rd506, %rd60;
	and.b64  	%rd435, %rd434, -4294967296;
	setp.ne.s64 	%p35, %rd435, 0;
	@%p35 bra 	$L__BB10_24;
	cvt.u32.u64 	%r166, %rd60;
	cvt.u32.u64 	%r167, %rd506;
	div.u32 	%r168, %r167, %r166;
	mul.lo.s32 	%r169, %r168, %r166;
	sub.s32 	%r170, %r167, %r169;
	cvt.u64.u32 	%rd532, %r168;
	cvt.u64.u32 	%rd511, %r170;
	bra.uni 	$L__BB10_25;
$L__BB10_24:
	div.s64 	%rd532, %rd506, %rd60;
	mul.lo.s64 	%rd436, %rd532, %rd60;
	sub.s64 	%rd511, %rd506, %rd436;
$L__BB10_25:
	add.s32 	%r171, %r212, -2;
	mul.wide.u32 	%rd437, %r171, 8;
	add.s64 	%rd438, %rd1, %rd437;
	ld.global.u64 	%rd67, [%rd438];
	mad.lo.s64 	%rd536, %rd67, %rd511, %rd52;
	or.b64  	%rd439, %rd508, %rd60;
	and.b64  	%rd440, %rd439, -4294967296;
	setp.ne.s64 	%p36, %rd440, 0;
	@%p36 bra 	$L__BB10_27;
	cvt.u32.u64 	%r172, %rd60;
	cvt.u32.u64 	%r173, %rd508;
	div.u32 	%r174, %r173, %r172;
	mul.lo.s32 	%r175, %r174, %r172;
	sub.s32 	%r176, %r173, %r175;
	cvt.u64.u32 	%rd530, %r174;
	cvt.u64.u32 	%rd513, %r176;
	bra.uni 	$L__BB10_28;
$L__BB10_27:
	div.s64 	%rd530, %rd508, %rd60;
	mul.lo.s64 	%rd441, %rd530, %rd60;
	sub.s64 	%rd513, %rd508, %rd441;
$L__BB10_28:
	mad.lo.s64 	%rd537, %rd513, %rd67, %rd59;
	add.s32 	%r212, %r212, -4;
	add.s32 	%r211, %r211, 4;
	setp.ne.s32 	%p37, %r211, 0;
	@%p37 bra 	$L__BB10_4;
	add.s32 	%r214, %r212, 1;
$L__BB10_30:
	and.b32  	%r177, %r6, 3;
	setp.eq.s32 	%p38, %r177, 0;
	@%p38 bra 	$L__BB10_53;
	setp.eq.s32 	%p39, %r177, 1;
	@%p39 bra 	$L__BB10_45;
	mul.wide.u32 	%rd443, %r214, 8;
	add.s64 	%rd444, %rd2, %rd443;
	ld.global.u64 	%rd82, [%rd444];
	or.b64  	%rd445, %rd532, %rd82;
	and.b64  	%rd446, %rd445, -4294967296;
	setp.ne.s64 	%p40, %rd446, 0;
	@%p40 bra 	$L__BB10_34;
	cvt.u32.u64 	%r179, %rd82;
	cvt.u32.u64 	%r180, %rd532;
	div.u32 	%r181, %r180, %r179;
	mul.lo.s32 	%r182, %r181, %r179;
	sub.s32 	%r183, %r180, %r182;
	cvt.u64.u32 	%rd520, %r181;
	cvt.u64.u32 	%rd521, %r183;
	bra.uni 	$L__BB10_35;
$L__BB10_34:
	div.s64 	%rd520, %rd532, %rd82;
	mul.lo.s64 	%rd447, %rd520, %rd82;
	sub.s64 	%rd521, %rd532, %rd447;
$L__BB10_35:
	mul.wide.u32 	%rd448, %r214, 8;
	add.s64 	%rd449, %rd1, %rd448;
	ld.global.u64 	%rd89, [%rd449];
	mad.lo.s64 	%rd90, %rd89, %rd521, %rd536;
	or.b64  	%rd450, %rd530, %rd82;
	and.b64  	%rd451, %rd450, -4294967296;
	setp.ne.s64 	%p41, %rd451, 0;
	@%p41 bra 	$L__BB10_37;
	cvt.u32.u64 	%r184, %rd82;
	cvt.u32.u64 	%r185, %rd530;
	div.u32 	%r186, %r185, %r184;
	mul.lo.s32 	%r187, %r186, %r184;
	sub.s32 	%r188, %r185, %r187;
	cvt.u64.u32 	%rd522, %r186;
	cvt.u64.u32 	%rd523, %r188;
	bra.uni 	$L__BB10_38;
$L__BB10_37:
	div.s64 	%rd522, %rd530, %rd82;
	mul.lo.s64 	%rd452, %rd522, %rd82;
	sub.s64 	%rd523, %rd530, %rd452;
$L__BB10_38:
	mad.lo.s64 	%rd97, %rd523, %rd89, %rd537;
	add.s32 	%r18, %r214, -1;
	mul.wide.u32 	%rd453, %r18, 8;
	add.s64 	%rd454, %rd2, %rd453;
	ld.global.u64 	%rd98, [%rd454];
	or.b64  	%rd455, %rd520, %rd98;
	and.b64  	%rd456, %rd455, -4294967296;
	setp.ne.s64 	%p42, %rd456, 0;
	@%p42 bra 	$L__BB10_40;
	cvt.u32.u64 	%r189, %rd98;
	cvt.u32.u64 	%r190, %rd520;
	div.u32 	%r191, %r190, %r189;
	mul.lo.s32 	%r192, %r191, %r189;
	sub.s32 	%r193, %r190, %r192;
	cvt.u64.u32 	%rd532, %r191;
	cvt.u64.u32 	%rd525, %r193;
	bra.uni 	$L__BB10_41;
$L__BB10_40:
	div.s64 	%rd532, %rd520, %rd98;
	mul.lo.s64 	%rd457, %rd532, %rd98;
	sub.s64 	%rd525, %rd520, %rd457;
$L__BB10_41:
	mul.wide.u32 	%rd458, %r18, 8;
	add.s64 	%rd459, %rd1, %rd458;
	ld.global.u64 	%rd105, [%rd459];
	mad.lo.s64 	%rd536, %rd105, %rd525, %rd90;
	or.b64  	%rd460, %rd522, %rd98;
	and.b64  	%rd461, %rd460, -4294967296;
	setp.ne.s64 	%p43, %rd461, 0;
	@%p43 bra 	$L__BB10_43;
	cvt.u32.u64 	%r194, %rd98;
	cvt.u32.u64 	%r195, %rd522;
	div.u32 	%r196, %r195, %r194;
	mul.lo.s32 	%r197, %r196, %r194;
	sub.s32 	%r198, %r195, %r197;
	cvt.u64.u32 	%rd530, %r196;
	cvt.u64.u32 	%rd527, %r198;
	bra.uni 	$L__BB10_44;
$L__BB10_43:
	div.s64 	%rd530, %rd522, %rd98;
	mul.lo.s64 	%rd462, %rd530, %rd98;
	sub.s64 	%rd527, %rd522, %rd462;
$L__BB10_44:
	mad.lo.s64 	%rd537, %rd527, %rd105, %rd97;
	add.s32 	%r214, %r214, -2;
$L__BB10_45:
	and.b32  	%r199, %r6, 1;
	setp.eq.b32 	%p44, %r199, 1;
	not.pred 	%p45, %p44;
	@%p45 bra 	$L__BB10_53;
	mul.wide.u32 	%rd463, %r214, 8;
	add.s64 	%rd464, %rd2, %rd463;
	ld.global.u64 	%rd120, [%rd464];
	or.b64  	%rd465, %rd532, %rd120;
	and.b64  	%rd466, %rd465, -4294967296;
	setp.ne.s64 	%p46, %rd466, 0;
	@%p46 bra 	$L__BB10_48;
	cvt.u32.u64 	%r200, %rd120;
	cvt.u32.u64 	%r201, %rd532;
	rem.u32 	%r202, %r201, %r200;
	cvt.u64.u32 	%rd534, %r202;
	bra.uni 	$L__BB10_49;
$L__BB10_48:
	rem.s64 	%rd534, %rd532, %rd120;
$L__BB10_49:
	add.s64 	%rd468, %rd1, %rd463;
	ld.global.u64 	%rd124, [%rd468];
	mad.lo.s64 	%rd536, %rd124, %rd534, %rd536;
	or.b64  	%rd469, %rd530, %rd120;
	and.b64  	%rd470, %rd469, -4294967296;
	setp.ne.s64 	%p47, %rd470, 0;
	@%p47 bra 	$L__BB10_51;
	cvt.u32.u64 	%r203, %rd120;
	cvt.u32.u64 	%r204, %rd530;
	rem.u32 	%r205, %r204, %r203;
	cvt.u64.u32 	%rd535, %r205;
	bra.uni 	$L__BB10_52;
$L__BB10_51:
	rem.s64 	%rd535, %rd530, %rd120;
$L__BB10_52:
	mad.lo.s64 	%rd537, %rd535, %rd124, %rd537;
$L__BB10_53:
	add.s64 	%rd471, %rd578, %rd536;
	ld.global.s8 	%rs1, [%rd471];
	add.s64 	%rd472, %rd578, %rd537;
	ld.global.s8 	%rs2, [%rd472];
	setp.gt.s16 	%p48, %rs2, %rs1;
	@%p48 bra 	$L__BB10_55;
	st.shared.u8 	[%r4], %rs2;
	st.shared.u64 	[%r5], %rd5;
	bra.uni 	$L__BB10_116;
$L__BB10_55:
	st.shared.u8 	[%r4], %rs1;
	bra.uni 	$L__BB10_116;
$L__BB10_56:
	setp.le.u64 	%p2, %rd265, %rd4;
	@%p2 bra 	$L__BB10_116;
	ld.param.u64 	%rd491, [contiguous_reduce3_i8_param_5];
	mov.u32 	%r57, %ctaid.y;
	cvt.u64.u32 	%rd270, %r57;
	mad.lo.s64 	%rd569, %rd265, %rd270, %rd4;
	cvt.u32.u64 	%r21, %rd491;
	add.s32 	%r218, %r21, -1;
	setp.lt.s32 	%p3, %r218, 0;
	@%p3 bra 	$L__BB10_115;
	setp.lt.u32 	%p4, %r218, 7;
	@%p4 bra 	$L__BB10_86;
	add.s32 	%r216, %r21, -4;
	and.b32  	%r58, %r21, -8;
	neg.s32 	%r215, %r58;
$L__BB10_60:
	.pragma "nounroll";
	add.s32 	%r27, %r216, 3;
	mul.wide.u32 	%rd272, %r27, 8;
	add.s64 	%rd273, %rd2, %rd272;
	ld.global.u64 	%rd135, [%rd273];
	or.b64  	%rd274, %rd569, %rd135;
	and.b64  	%rd275, %rd274, -4294967296;
	setp.ne.s64 	%p5, %rd275, 0;
	@%p5 bra 	$L__BB10_62;
	cvt.u32.u64 	%r59, %rd135;
	cvt.u32.u64 	%r60, %rd569;
	div.u32 	%r61, %r60, %r59;
	mul.lo.s32 	%r62, %r61, %r59;
	sub.s32 	%r63, %r60, %r62;
	cvt.u64.u32 	%rd540, %r61;
	cvt.u64.u32 	%rd541, %r63;
	bra.uni 	$L__BB10_63;
$L__BB10_62:
	div.s64 	%rd540, %rd569, %rd135;
	mul.lo.s64 	%rd276, %rd540, %rd135;
	sub.s64 	%rd541, %rd569, %rd276;
$L__BB10_63:
	add.s64 	%rd278, %rd1, %rd272;
	ld.global.u64 	%rd279, [%rd278];
	mul.lo.s64 	%rd142, %rd279, %rd541;
	add.s32 	%r28, %r216, 2;
	mul.wide.u32 	%rd280, %r28, 8;
	add.s64 	%rd281, %rd2, %rd280;
	ld.global.u64 	%rd143, [%rd281];
	or.b64  	%rd282, %rd540, %rd143;
	and.b64  	%rd283, %rd282, -4294967296;
	setp.ne.s64 	%p6, %rd283, 0;
	@%p6 bra 	$L__BB10_65;
	cvt.u32.u64 	%r64, %rd143;
	cvt.u32.u64 	%r65, %rd540;
	div.u32 	%r66, %r65, %r64;
	mul.lo.s32 	%r67, %r66, %r64;
	sub.s32 	%r68, %r65, %r67;
	cvt.u64.u32 	%rd542, %r66;
	cvt.u64.u32 	%rd543, %r68;
	bra.uni 	$L__BB10_66;
$L__BB10_65:
	div.s64 	%rd542, %rd540, %rd143;
	mul.lo.s64 	%rd284, %rd542, %rd143;
	sub.s64 	%rd543, %rd540, %rd284;
$L__BB10_66:
	add.s64 	%rd286, %rd1, %rd280;
	ld.global.u64 	%rd287, [%rd286];
	mad.lo.s64 	%rd150, %rd287, %rd543, %rd142;
	add.s32 	%r29, %r216, 1;
	mul.wide.u32 	%rd288, %r29, 8;
	add.s64 	%rd289, %rd2, %rd288;
	ld.global.u64 	%rd151, [%rd289];
	or.b64  	%rd290, %rd542, %rd151;
	and.b64  	%rd291, %rd290, -4294967296;
	setp.ne.s64 	%p7, %rd291, 0;
	@%p7 bra 	$L__BB10_68;
	cvt.u32.u64 	%r69, %rd151;
	cvt.u32.u64 	%r70, %rd542;
	div.u32 	%r71, %r70, %r69;
	mul.lo.s32 	%r72, %r71, %r69;
	sub.s32 	%r73, %r70, %r72;
	cvt.u64.u32 	%rd544, %r71;
	cvt.u64.u32 	%rd545, %r73;
	bra.uni 	$L__BB10_69;
$L__BB10_68:
	div.s64 	%rd544, %rd542, %rd151;
	mul.lo.s64 	%rd292, %rd544, %rd151;
	sub.s64 	%rd545, %rd542, %rd292;
$L__BB10_69:
	add.s64 	%rd294, %rd1, %rd288;
	ld.global.u64 	%rd295, [%rd294];
	mad.lo.s64 	%rd158, %rd295, %rd545, %rd150;
	add.s32 	%r30, %r216, -4;
	mul.wide.u32 	%rd296, %r216, 8;
	add.s64 	%rd297, %rd2, %rd296;
	ld.global.u64 	%rd159, [%rd297];
	or.b64  	%rd298, %rd544, %rd159;
	and.b64  	%rd299, %rd298, -4294967296;
	setp.ne.s64 	%p8, %rd299, 0;
	@%p8 bra 	$L__BB10_71;
	cvt.u32.u64 	%r74, %rd159;
	cvt.u32.u64 	%r75, %rd544;
	div.u32 	%r76, %r75, %r74;
	mul.lo.s32 	%r77, %r76, %r74;
	sub.s32 	%r78, %r75, %r77;
	cvt.u64.u32 	%rd546, %r76;
	cvt.u64.u32 	%rd547, %r78;
	bra.uni 	$L__BB10_72;
$L__BB10_71:
	div.s64 	%rd546, %rd544, %rd159;
	mul.lo.s64 	%rd300, %rd546, %rd159;
	sub.s64 	%rd547, %rd544, %rd300;
$L__BB10_72:
	add.s64 	%rd302, %rd1, %rd296;
	ld.global.u64 	%rd303, [%rd302];
	mad.lo.s64 	%rd166, %rd303, %rd547, %rd158;
	add.s32 	%r31, %r216, -1;
	mul.wide.u32 	%rd304, %r31, 8;
	add.s64 	%rd305, %rd2, %rd304;
	ld.global.u64 	%rd167, [%rd305];
	or.b64  	%rd306, %rd546, %rd167;
	and.b64  	%rd307, %rd306, -4294967296;
	setp.ne.s64 	%p9, %rd307, 0;
	@%p9 bra 	$L__BB10_74;
	cvt.u32.u64 	%r79, %rd167;
	cvt.u32.u64 	%r80, %rd546;
	div.u32 	%r81, %r80, %r79;
	mul.lo.s32 	%r82, %r81, %r79;
	sub.s32 	%r83, %r80, %r82;
	cvt.u64.u32 	%rd548, %r81;
	cvt.u64.u32 	%rd549, %r83;
	bra.uni 	$L__BB10_75;
$L__BB10_74:
	div.s64 	%rd548, %rd546, %rd167;
	mul.lo.s64 	%rd308, %rd548, %rd167;
	sub.s64 	%rd549, %rd546, %rd308;
$L__BB10_75:
	add.s64 	%rd310, %rd1, %rd304;
	ld.global.u64 	%rd311, [%rd310];
	mad.lo.s64 	%rd174, %rd311, %rd549, %rd166;
	add.s32 	%r32, %r216, -2;
	mul.wide.u32 	%rd312, %r32, 8;
	add.s64 	%rd313, %rd2, %rd312;
	ld.global.u64 	%rd175, [%rd313];
	or.b64  	%rd314, %rd548, %rd175;
	and.b64  	%rd315, %rd314, -4294967296;
	setp.ne.s64 	%p10, %rd315, 0;
	@%p10 bra 	$L__BB10_77;
	cvt.u32.u64 	%r84, %rd175;
	cvt.u32.u64 	%r85, %rd548;
	div.u32 	%r86, %r85, %r84;
	mul.lo.s32 	%r87, %r86, %r84;
	sub.s32 	%r88, %r85, %r87;
	cvt.u64.u32 	%rd550, %r86;
	cvt.u64.u32 	%rd551, %r88;
	bra.uni 	$L__BB10_78;
$L__BB10_77:
	div.s64 	%rd550, %rd548, %rd175;
	mul.lo.s64 	%rd316, %rd550, %rd175;
	sub.s64 	%rd551, %rd548, %rd316;
$L__BB10_78:
	add.s64 	%rd318, %rd1, %rd312;
	ld.global.u64 	%rd319, [%rd318];
	mad.lo.s64 	%rd182, %rd319, %rd551, %rd174;
	add.s32 	%r33, %r216, -3;
	mul.wide.u32 	%rd320, %r33, 8;
	add.s64 	%rd321, %rd2, %rd320;
	ld.global.u64 	%rd183, [%rd321];
	or.b64  	%rd322, %rd550, %rd183;
	and.b64  	%rd323, %rd322, -4294967296;
	setp.ne.s64 	%p11, %rd323, 0;
	@%p11 bra 	$L__BB10_80;
	cvt.u32.u64 	%r89, %rd183;
	cvt.u32.u64 	%r90, %rd550;
	div.u32 	%r91, %r90, %r89;
	mul.lo.s32 	%r92, %r91, %r89;
	sub.s32 	%r93, %r90, %r92;
	cvt.u64.u32 	%rd552, %r91;
	cvt.u64.u32 	%rd553, %r93;
	bra.uni 	$L__BB10_81;
$L__BB10_80:
	div.s64 	%rd552, %rd550, %rd183;
	mul.lo.s64 	%rd324, %rd552, %rd183;
	sub.s64 	%rd553, %rd550, %rd324;
$L__BB10_81:
	add.s64 	%rd326, %rd1, %rd320;
	ld.global.u64 	%rd327, [%rd326];
	mad.lo.s64 	%rd190, %rd327, %rd553, %rd182;
	mul.wide.u32 	%rd328, %r30, 8;
	add.s64 	%rd329, %rd2, %rd328;
	ld.global.u64 	%rd191, [%rd329];
	or.b64  	%rd330, %rd552, %rd191;
	and.b64  	%rd331, %rd330, -4294967296;
	setp.ne.s64 	%p12, %rd331, 0;
	@%p12 bra 	$L__BB10_83;
	cvt.u32.u64 	%r94, %rd191;
	cvt.u32.u64 	%r95, %rd552;
	div.u32 	%r96, %r95, %r94;
	mul.lo.s32 	%r97, %r96, %r94;
	sub.s32 	%r98, %r95, %r97;
	cvt.u64.u32 	%rd569, %r96;
	cvt.u64.u32 	%rd555, %r98;
	bra.uni 	$L__BB10_84;
$L__BB10_83:
	div.s64 	%rd569, %rd552, %rd191;
	mul.lo.s64 	%rd332, %rd569, %rd191;
	sub.s64 	%rd555, %rd552, %rd332;
$L__BB10_84:
	add.s64 	%rd334, %rd1, %rd328;
	ld.global.u64 	%rd335, [%rd334];
	mad.lo.s64 	%rd336, %rd335, %rd555, %rd190;
	add.s64 	%rd578, %rd578, %rd336;
	add.s32 	%r216, %r216, -8;
	add.s32 	%r215, %r215, 8;
	setp.ne.s32 	%p13, %r215, 0;
	@%p13 bra 	$L__BB10_60;
	add.s32 	%r218, %r216, 3;
$L__BB10_86:
	and.b32  	%r38, %r21, 7;
	setp.eq.s32 	%p14, %r38, 0;
	@%p14 bra 	$L__BB10_115;
	and.b32  	%r39, %r21, 3;
	setp.lt.u32 	%p15, %r38, 4;
	@%p15 bra 	$L__BB10_101;
	mul.wide.u32 	%rd338, %r218, 8;
	add.s64 	%rd339, %rd2, %rd338;
	ld.global.u64 	%rd202, [%rd339];
	or.b64  	%rd340, %rd569, %rd202;
	and.b64  	%rd341, %rd340, -4294967296;
	setp.ne.s64 	%p16, %rd341, 0;
	@%p16 bra 	$L__BB10_90;
	cvt.u32.u64 	%r99, %rd202;
	cvt.u32.u64 	%r100, %rd569;
	div.u32 	%r101, %r100, %r99;
	mul.lo.s32 	%r102, %r101, %r99;
	sub.s32 	%r103, %r100, %r102;
	cvt.u64.u32 	%rd559, %r101;
	cvt.u64.u32 	%rd560, %r103;
	bra.uni 	$L__BB10_91;
$L__BB10_90:
	div.s64 	%rd559, %rd569, %rd202;
	mul.lo.s64 	%rd342, %rd559, %rd202;
	sub.s64 	%rd560, %rd569, %rd342;
$L__BB10_91:
	add.s64 	%rd344, %rd1, %rd338;
	ld.global.u64 	%rd345, [%rd344];
	mul.lo.s64 	%rd209, %rd345, %rd560;
	add.s32 	%r40, %r218, -1;
	mul.wide.u32 	%rd346, %r40, 8;
	add.s64 	%rd347, %rd2, %rd346;
	ld.global.u64 	%rd210, [%rd347];
	or.b64  	%rd348, %rd559, %rd210;
	and.b64  	%rd349, %rd348, -4294967296;
	setp.ne.s64 	%p17, %rd349, 0;
	@%p17 bra 	$L__BB10_93;
	cvt.u32.u64 	%r104, %rd210;
	cvt.u32.u64 	%r105, %rd559;
	div.u32 	%r106, %r105, %r104;
	mul.lo.s32 	%r107, %r106, %r104;
	sub.s32 	%r108, %r105, %r107;
	cvt.u64.u32 	%rd561, %r106;
	cvt.u64.u32 	%rd562, %r108;
	bra.uni 	$L__BB10_94;
$L__BB10_93:
	div.s64 	%rd561, %rd559, %rd210;
	mul.lo.s64 	%rd350, %rd561, %rd210;
	sub.s64 	%rd562, %rd559, %rd350;
$L__BB10_94:
	add.s64 	%rd352, %rd1, %rd346;
	ld.global.u64 	%rd353, [%rd352];
	mad.lo.s64 	%rd217, %rd353, %rd562, %rd209;
	add.s32 	%r41, %r218, -2;
	mul.wide.u32 	%rd354, %r41, 8;
	add.s64 	%rd355, %rd2, %rd354;
	ld.global.u64 	%rd218, [%rd355];
	or.b64  	%rd356, %rd561, %rd218;
	and.b64  	%rd357, %rd356, -4294967296;
	setp.ne.s64 	%p18, %rd357, 0;
	@%p18 bra 	$L__BB10_96;
	cvt.u32.u64 	%r109, %rd218;
	cvt.u32.u64 	%r110, %rd561;
	div.u32 	%r111, %r110, %r109;
	mul.lo.s32 	%r112, %r111, %r109;
	sub.s32 	%r113, %r110, %r112;
	cvt.u64.u32 	%rd563, %r111;
	cvt.u64.u32 	%rd564, %r113;
	bra.uni 	$L__BB10_97;
$L__BB10_96:
	div.s64 	%rd563, %rd561, %rd218;
	mul.lo.s64 	%rd358, %rd563, %rd218;
	sub.s64 	%rd564, %rd561, %rd358;
$L__BB10_97:
	add.s64 	%rd360, %rd1, %rd354;
	ld.global.u64 	%rd361, [%rd360];
	mad.lo.s64 	%rd225, %rd361, %rd564, %rd217;
	add.s32 	%r42, %r218, -3;
	mul.wide.u32 	%rd362, %r42, 8;
	add.s64 	%rd363, %rd2, %rd362;
	ld.global.u64 	%rd226, [%rd363];
	or.b64  	%rd364, %rd563, %rd226;
	and.b64  	%rd365, %rd364, -4294967296;
	setp.ne.s64 	%p19, %rd365, 0;
	@%p19 bra 	$L__BB10_99;
	cvt.u32.u64 	%r114, %rd226;
	cvt.u32.u64 	%r115, %rd563;
	div.u32 	%r116, %r115, %r114;
	mul.lo.s32 	%r117, %r116, %r114;
	sub.s32 	%r118, %r115, %r117;
	cvt.u64.u32 	%rd569, %r116;
	cvt.u64.u32 	%rd566, %r118;
	bra.uni 	$L__BB10_100;
$L__BB10_99:
	div.s64 	%rd569, %rd563, %rd226;
	mul.lo.s64 	%rd366, %rd569, %rd226;
	sub.s64 	%rd566, %rd563, %rd366;
$L__BB10_100:
	add.s64 	%rd368, %rd1, %rd362;
	ld.global.u64 	%rd369, [%rd368];
	mad.lo.s64 	%rd370, %rd369, %rd566, %rd225;
	add.s64 	%rd578, %rd578, %rd370;
	add.s32 	%r218, %r218, -4;
$L__BB10_101:
	setp.eq.s32 	%p20, %r39, 0;
	@%p20 bra 	$L__BB10_115;
	setp.eq.s32 	%p21, %r39, 1;
	@%p21 bra 	$L__BB10_110;
	mul.wide.u32 	%rd372, %r218, 8;
	add.s64 	%rd373, %rd2, %rd372;
	ld.global.u64 	%rd237, [%rd373];
	or.b64  	%rd374, %rd569, %rd237;
	and.b64  	%rd375, %rd374, -4294967296;
	setp.ne.s64 	%p22, %rd375, 0;
	@%p22 bra 	$L__BB10_105;
	cvt.u32.u64 	%r119, %rd237;
	cvt.u32.u64 	%r120, %rd569;
	div.u32 	%r121, %r120, %r119;
	mul.lo.s32 	%r122, %r121, %r119;
	sub.s32 	%r123, %r120, %r122;
	cvt.u64.u32 	%rd570, %r121;
	cvt.u64.u32 	%rd571, %r123;
	bra.uni 	$L__BB10_106;
$L__BB10_105:
	div.s64 	%rd570, %rd569, %rd237;
	mul.lo.s64 	%rd376, %rd570, %rd237;
	sub.s64 	%rd571, %rd569, %rd376;
$L__BB10_106:
	add.s64 	%rd378, %rd1, %rd372;
	ld.global.u64 	%rd379, [%rd378];
	mul.lo.s64 	%rd244, %rd379, %rd571;
	add.s32 	%r45, %r218, -1;
	mul.wide.u32 	%rd380, %r45, 8;
	add.s64 	%rd381, %rd2, %rd380;
	ld.global.u64 	%rd245, [%rd381];
	or.b64  	%rd382, %rd570, %rd245;
	and.b64  	%rd383, %rd382, -4294967296;
	setp.ne.s64 	%p23, %rd383, 0;
	@%p23 bra 	$L__BB10_108;
	cvt.u32.u64 	%r124, %rd245;
	cvt.u32.u64 	%r125, %rd570;
	div.u32 	%r126, %r125, %r124;
	mul.lo.s32 	%r127, %r126, %r124;
	sub.s32 	%r128, %r125, %r127;
	cvt.u64.u32 	%rd569, %r126;
	cvt.u64.u32 	%rd573, %r128;
	bra.uni 	$L__BB10_109;
$L__BB10_108:
	div.s64 	%rd569, %rd570, %rd245;
	mul.lo.s64 	%rd384, %rd569, %rd245;
	sub.s64 	%rd573, %rd570, %rd384;
$L__BB10_109:
	add.s64 	%rd386, %rd1, %rd380;
	ld.global.u64 	%rd387, [%rd386];
	mad.lo.s64 	%rd388, %rd387, %rd573, %rd244;
	add.s64 	%rd578, %rd578, %rd388;
	add.s32 	%r218, %r218, -2;
$L__BB10_110:
	and.b32  	%r129, %r21, 1;
	setp.eq.b32 	%p24, %r129, 1;
	not.pred 	%p25, %p24;
	@%p25 bra 	$L__BB10_115;
	mul.wide.u32 	%rd389, %r218, 8;
	add.s64 	%rd390, %rd2, %rd389;
	ld.global.u64 	%rd256, [%rd390];
	or.b64  	%rd391, %rd569, %rd256;
	and.b64  	%rd392, %rd391, -4294967296;
	setp.ne.s64 	%p26, %rd392, 0;
	@%p26 bra 	$L__BB10_113;
	cvt.u32.u64 	%r130, %rd256;
	cvt.u32.u64 	%r131, %rd569;
	rem.u32 	%r132, %r131, %r130;
	cvt.u64.u32 	%rd577, %r132;
	bra.uni 	$L__BB10_114;
$L__BB10_113:
	rem.s64 	%rd577, %rd569, %rd256;
$L__BB10_114:
	add.s64 	%rd394, %rd1, %rd389;
	ld.global.u64 	%rd395, [%rd394];
	mad.lo.s64 	%rd578, %rd395, %rd577, %rd578;
$L__BB10_115:
	ld.global.u8 	%rs5, [%rd578];
	st.shared.u8 	[%r4], %rs5;
$L__BB10_116:
	bar.sync 	0;
	setp.lt.u32 	%p49, %r220, 66;
	@%p49 bra 	$L__BB10_121;
$L__BB10_117:
	mov.u32 	%r48, %r220;
	shr.u32 	%r220, %r48, 1;
	setp.ge.u32 	%p50, %r3, %r220;
	@%p50 bra 	$L__BB10_120;
	ld.shared.s8 	%rs6, [%r4];
	add.s32 	%r206, %r4, %r220;
	ld.shared.s8 	%rs3, [%r206];
	setp.gt.s16 	%p51, %rs3, %rs6;
	@%p51 bra 	$L__BB10_120;
	st.shared.u8 	[%r4], %rs3;
	shl.b32 	%r207, %r220, 3;
	add.s32 	%r208, %r5, %r207;
	ld.shared.u64 	%rd473, [%r208];
	st.shared.u64 	[%r5], %rd473;
$L__BB10_120:
	bar.sync 	0;
	setp.gt.u32 	%p52, %r48, 131;
	@%p52 bra 	$L__BB10_117;
$L__BB10_121:
	setp.gt.u32 	%p53, %r3, 31;
	@%p53 bra 	$L__BB10_136;
	ld.volatile.shared.s8 	%rs7, [%r4];
	ld.volatile.shared.s8 	%rs8, [%r4+32];
	min.s16 	%rs9, %rs7, %rs8;
	and.b16  	%rs10, %rs9, 255;
	ld.volatile.shared.u8 	%rs11, [%r4+32];
	setp.ne.s16 	%p54, %rs10, %rs11;
	@%p54 bra 	$L__BB10_124;
	ld.volatile.shared.u64 	%rd474, [%r5+256];
	st.volatile.shared.u64 	[%r5], %rd474;
	ld.volatile.shared.u8 	%rs12, [%r4+32];
	st.volatile.shared.u8 	[%r4], %rs12;
$L__BB10_124:
	ld.volatile.shared.s8 	%rs13, [%r4];
	ld.volatile.shared.s8 	%rs14, [%r4+16];
	min.s16 	%rs15, %rs13, %rs14;
	and.b16  	%rs16, %rs15, 255;
	ld.volatile.shared.u8 	%rs17, [%r4+16];
	setp.ne.s16 	%p55, %rs16, %rs17;
	@%p55 bra 	$L__BB10_126;
	ld.volatile.shared.u64 	%rd475, [%r5+128];
	st.volatile.shared.u64 	[%r5], %rd475;
	ld.volatile.shared.u8 	%rs18, [%r4+16];
	st.volatile.shared.u8 	[%r4], %rs18;
$L__BB10_126:
	ld.volatile.shared.s8 	%rs19, [%r4];
	ld.volatile.shared.s8 	%rs20, [%r4+8];
	min.s16 	%rs21, %rs19, %rs20;
	and.b16  	%rs22, %rs21, 255;
	ld.volatile.shared.u8 	%rs23, [%r4+8];
	setp.ne.s16 	%p56, %rs22, %rs23;
	@%p56 bra 	$L__BB10_128;
	ld.volatile.shared.u64 	%rd476, [%r5+64];
	st.volatile.shared.u64 	[%r5], %rd476;
	ld.volatile.shared.u8 	%rs24, [%r4+8];
	st.volatile.shared.u8 	[%r4], %rs24;
$L__BB10_128:
	ld.volatile.shared.s8 	%rs25, [%r4];
	ld.volatile.shared.s8 	%rs26, [%r4+4];
	min.s16 	%rs27, %rs25, %rs26;
	and.b16  	%rs28, %rs27, 255;
	ld.volatile.shared.u8 	%rs29, [%r4+4];
	setp.ne.s16 	%p57, %rs28, %rs29;
	@%p57 bra 	$L__BB10_130;
	ld.volatile.shared.u64 	%rd477, [%r5+32];
	st.volatile.shared.u64 	[%r5], %rd477;
	ld.volatile.shared.u8 	%rs30, [%r4+4];
	st.volatile.shared.u8 	[%r4], %rs30;
$L__BB10_130:
	ld.volatile.shared.s8 	%rs31, [%r4];
	ld.volatile.shared.s8 	%rs32, [%r4+2];
	min.s16 	%rs33, %rs31, %rs32;
	and.b16  	%rs34, %rs33, 255;
	ld.volatile.shared.u8 	%rs35, [%r4+2];
	setp.ne.s16 	%p58, %rs34, %rs35;
	@%p58 bra 	$L__BB10_132;
	ld.volatile.shared.u64 	%rd478, [%r5+16];
	st.volatile.shared.u64 	[%r5], %rd478;
	ld.volatile.shared.u8 	%rs36, [%r4+2];
	st.volatile.shared.u8 	[%r4], %rs36;
$L__BB10_132:
	ld.volatile.shared.s8 	%rs37, [%r4];
	ld.volatile.shared.s8 	%rs38, [%r4+1];
	min.s16 	%rs39, %rs37, %rs38;
	and.b16  	%rs40, %rs39, 255;
	ld.volatile.shared.u8 	%rs41, [%r4+1];
	setp.ne.s16 	%p59, %rs40, %rs41;
	@%p59 bra 	$L__BB10_134;
	ld.volatile.shared.u64 	%rd479, [%r5+8];
	st.volatile.shared.u64 	[%r5], %rd479;
	ld.volatile.shared.u8 	%rs42, [%r4+1];
	st.volatile.shared.u8 	[%r4], %rs42;
$L__BB10_134:
	setp.ne.s32 	%p60, %r3, 0;
	@%p60 bra 	$L__BB10_136;
	ld.param.u64 	%rd493, [contiguous_reduce3_i8_param_7];
	ld.param.u64 	%rd490, [contiguous_reduce3_i8_param_1];
	ld.param.u64 	%rd489, [contiguous_reduce3_i8_param_0];
	ld.shared.u8 	%rs43, [sdata_i8];
	mov.u32 	%r209, %ctaid.x;
	cvt.u64.u32 	%rd480, %r209;
	mov.u32 	%r210, %ctaid.y;
	cvt.u64.u32 	%rd481, %r210;
	mad.lo.s64 	%rd482, %rd493, %rd481, %rd480;
	cvta.to.global.u64 	%rd483, %rd489;
	add.s64 	%rd484, %rd483, %rd482;
	st.global.u8 	[%rd484], %rs43;
	ld.shared.u64 	%rd485, [%r2];
	cvta.to.global.u64 	%rd486, %rd490;
	shl.b64 	%rd487, %rd482, 3;
	add.s64 	%rd488, %rd486, %rd487;
	st.global.u64 	[%rd488], %rd485;
$L__BB10_136:
	ret;

}
	// .globl	contiguous_reduce33_i8
.visible .entry contiguous_reduce33_i8(
	.param .u64 .ptr .align 1 contiguous_reduce33_i8_param_0,
	.param .u64 .ptr .align 1 contiguous_reduce33_i8_param_1,
	.param .u64 .ptr .align 1 contiguous_reduce33_i8_param_2,
	.param .u64 .ptr .align 1 contiguous_reduce33_i8_param_3,
	.param .u64 contiguous_reduce33_i8_param_4,
	.param .u64 contiguous_reduce33_i8_param_5
)
{
	.reg .pred 	%p<16>;
	.reg .b16 	%rs<44>;
	.reg .b32 	%r<22>;
	.reg .b64 	%rd<47>;

	ld.param.u64 	%rd7, [contiguous_reduce33_i8_param_0];
	ld.param.u64 	%rd8, [contiguous_reduce33_i8_param_1];
	ld.param.u64 	%rd11, [contiguous_reduce33_i8_param_2];
	ld.param.u64 	%rd12, [contiguous_reduce33_i8_param_3];
	ld.param.u64 	%rd9, [contiguous_reduce33_i8_param_4];
	ld.param.u64 	%rd10, [contiguous_reduce33_i8_param_5];
	cvta.to.global.u64 	%rd1, %rd12;
	cvta.to.global.u64 	%rd2, %rd11;
	mov.u32 	%r21, %ntid.x;
	mov.u32 	%r10, sdata_i8;
	add.s32 	%r2, %r10, %r21;
	mov.u32 	%r3, %tid.x;
	mov.u32 	%r4, %ctaid.x;
	mul.lo.s32 	%r11, %r4, %r21;
	shl.b32 	%r12, %r11, 1;
	add.s32 	%r5, %r12, %r3;
	add.s32 	%r6, %r10, %r3;
	mov.b16 	%rs4, 127;
	st.shared.u8 	[%r6], %rs4;
	shl.b32 	%r13, %r3, 3;
	add.s32 	%r7, %r2, %r13;
	mov.b64 	%rd13, 9223372036854775807;
	st.shared.u64 	[%r7], %rd13;
	add.s32 	%r14, %r5, %r21;
	cvt.u64.u32 	%rd3, %r14;
	setp.le.u64 	%p1, %rd9, %rd3;
	@%p1 bra 	$L__BB11_4;
	cvt.u64.u32 	%rd20, %r5;
	mov.u32 	%r16, %ctaid.y;
	cvt.u64.u32 	%rd21, %r16;
	mul.lo.s64 	%rd22, %rd9, %rd21;
	add.s64 	%rd4, %rd22, %rd20;
	add.s64 	%rd23, %rd2, %rd4;
	ld.global.s8 	%rs1, [%rd23];
	add.s64 	%rd5, %rd22, %rd3;
	add.s64 	%rd24, %rd2, %rd5;
	ld.global.s8 	%rs2, [%rd24];
	setp.gt.s16 	%p3, %rs2, %rs1;
	@%p3 bra 	$L__BB11_3;
	st.shared.u8 	[%r6], %rs1;
	shl.b64 	%rd25, %rd4, 3;
	add.s64 	%rd26, %rd1, %rd25;
	ld.global.u64 	%rd27, [%rd26];
	st.shared.u64 	[%r7], %rd27;
	bra.uni 	$L__BB11_6;
$L__BB11_3:
	st.shared.u8 	[%r6], %rs2;
	shl.b64 	%rd28, %rd5, 3;
	add.s64 	%rd29, %rd1, %rd28;
	ld.global.u64 	%rd30, [%rd29];
	st.shared.u64 	[%r7], %rd30;
	bra.uni 	$L__BB11_6;
$L__BB11_4:
	cvt.u64.u32 	%rd6, %r5;
	setp.le.u64 	%p2, %rd9, %rd6;
	@%p2 bra 	$L__BB11_6;
	mov.u32 	%r15, %ctaid.y;
	cvt.u64.u32 	%rd14, %r15;
	mad.lo.s64 	%rd15, %rd9, %rd14, %rd6;
	add.s64 	%rd16, %rd2, %rd15;
	ld.global.u8 	%rs5, [%rd16];
	st.shared.u8 	[%r6], %rs5;
	shl.b64 	%rd17, %rd15, 3;
	add.s64 	%rd18, %rd1, %rd17;
	ld.global.u64 	%rd19, [%rd18];
	st.shared.u64 	[%r7], %rd19;
$L__BB11_6:
	bar.sync 	0;
	setp.lt.u32 	%p4, %r21, 66;
	@%p4 bra 	$L__BB11_11;
$L__BB11_7:
	mov.u32 	%r8, %r21;
	shr.u32 	%r21, %r8, 1;
	setp.ge.u32 	%p5, %r3, %r21;
	@%p5 bra 	$L__BB11_10;
	ld.shared.s8 	%rs6, [%r6];
	add.s32 	%r17, %r6, %r21;
	ld.shared.s8 	%rs3, [%r17];
	setp.gt.s16 	%p6, %rs3, %rs6;
	@%p6 bra 	$L__BB11_10;
	st.shared.u8 	[%r6], %rs3;
	shl.b32 	%r18, %r21, 3;
	add.s32 	%r19, %r7, %r18;
	ld.shared.u64 	%rd31, [%r19];
	st.shared.u64 	[%r7], %rd31;
$L__BB11_10:
	bar.sync 	0;
	setp.gt.u32 	%p7, %r8, 131;
	@%p7 bra 	$L__BB11_7;
$L__BB11_11:
	setp.gt.u32 	%p8, %r3, 31;
	@%p8 bra 	$L__BB11_26;
	ld.volatile.shared.s8 	%rs7, [%r6];
	ld.volatile.shared.s8 	%rs8, [%r6+32];
	min.s16 	%rs9, %rs7, %rs8;
	and.b16  	%rs10, %rs9, 255;
	ld.volatile.shared.u8 	%rs11, [%r6+32];
	setp.ne.s16 	%p9, %rs10, %rs11;
	@%p9 bra 	$L__BB11_14;
	ld.volatile.shared.u64 	%rd32, [%r7+256];
	st.volatile.shared.u64 	[%r7], %rd32;
	ld.volatile.shared.u8 	%rs12, [%r6+32];
	st.volatile.shared.u8 	[%r6], %rs12;
$L__BB11_14:
	ld.volatile.shared.s8 	%rs13, [%r6];
	ld.volatile.shared.s8 	%rs14, [%r6+16];
	min.s16 	%rs15, %rs13, %rs14;
	and.b16  	%rs16, %rs15, 255;
	ld.volatile.shared.u8 	%rs17, [%r6+16];
	setp.ne.s16 	%p10, %rs16, %rs17;
	@%p10 bra 	$L__BB11_16;
	ld.volatile.shared.u64 	%rd33, [%r7+128];
	st.volatile.shared.u64 	[%r7], %rd33;
	ld.volatile.shared.u8 	%rs18, [%r6+16];
	st.volatile.shared.u8 	[%r6], %rs18;
$L__BB11_16:
	ld.volatile.shared.s8 	%rs19, [%r6];
	ld.volatile.shared.s8 	%rs20, [%r6+8];
	min.s16 	%rs21, %rs19, %rs20;
	and.b16  	%rs22, %rs21, 255;
	ld.volatile.shared.u8 	%rs23, [%r6+8];
	setp.ne.s16 	%p11, %rs22, %rs23;
	@%p11 bra 	$L__BB11_18;
	ld.volatile.shared.u64 	%rd34, [%r7+64];
	st.volatile.shared.u64 	[%r7], %rd34;
	ld.volatile.shared.u8 	%rs24, [%r6+8];
	st.volatile.shared.u8 	[%r6], %rs24;
$L__BB11_18:
	ld.volatile.shared.s8 	%rs25, [%r6];
	ld.volatile.shared.s8 	%rs26, [%r6+4];
	min.s16 	%rs27, %rs25, %rs26;
	and.b16  	%rs28, %rs27, 255;
	ld.volatile.shared.u8 	%rs29, [%r6+4];
	setp.ne.s16 	%p12, %rs28, %rs29;
	@%p12 bra 	$L__BB11_20;
	ld.volatile.shared.u64 	%rd35, [%r7+32];
	st.volatile.shared.u64 	[%r7], %rd35;
	ld.volatile.shared.u8 	%rs30, [%r6+4];
	st.volatile.shared.u8 	[%r6], %rs30;
$L__BB11_20:
	ld.volatile.shared.s8 	%rs31, [%r6];
	ld.volatile.shared.s8 	%rs32, [%r6+2];
	min.s16 	%rs33, %rs31, %rs32;
	and.b16  	%rs34, %rs33, 255;
	ld.volatile.shared.u8 	%rs35, [%r6+2];
	setp.ne.s16 	%p13, %rs34, %rs35;
	@%p13 bra 	$L__BB11_22;
	ld.volatile.shared.u64 	%rd36, [%r7+16];
	st.volatile.shared.u64 	[%r7], %rd36;
	ld.volatile.shared.u8 	%rs36, [%r6+2];
	st.volatile.shared.u8 	[%r6], %rs36;
$L__BB11_22:
	ld.volatile.shared.s8 	%rs37, [%r6];
	ld.volatile.shared.s8 	%rs38, [%r6+1];
	min.s16 	%rs39, %rs37, %rs38;
	and.b16  	%rs40, %rs39, 255;
	ld.volatile.shared.u8 	%rs41, [%r6+1];
	setp.ne.s16 	%p14, %rs40, %rs41;
	@%p14 bra 	$L__BB11_24;
	ld.volatile.shared.u64 	%rd37, [%r7+8];
	st.volatile.shared.u64 	[%r7], %rd37;
	ld.volatile.shared.u8 	%rs42, [%r6+1];
	st.volatile.shared.u8 	[%r6], %rs42;
$L__BB11_24:
	setp.ne.s32 	%p15, %r3, 0;
	@%p15 bra 	$L__BB11_26;
	ld.shared.u8 	%rs43, [sdata_i8];
	cvt.u64.u32 	%rd38, %r4;
	mov.u32 	%r20, %ctaid.y;
	cvt.u64.u32 	%rd39, %r20;
	mad.lo.s64 	%rd40, %rd10, %rd39, %rd38;
	cvta.to.global.u64 	%rd41, %rd7;
	add.s64 	%rd42, %rd41, %rd40;
	st.global.u8 	[%rd42], %rs43;
	ld.shared.u64 	%rd43, [%r2];
	cvta.to.global.u64 	%rd44, %rd8;
	shl.b64 	%rd45, %rd40, 3;
	add.s64 	%rd46, %rd44, %rd45;
	st.global.u64 	[%rd46], %rd43;
$L__BB11_26:
	ret;

}
	// .globl	contiguous_reduce4_i8
.visible .entry contiguous_reduce4_i8(
	.param .u64 .ptr .align 1 contiguous_reduce4_i8_param_0,
	.param .u64 .ptr .align 1 contiguous_reduce4_i8_param_1,
	.param .u64 .ptr .align 1 contiguous_reduce4_i8_param_2,
	.param .u64 .ptr .align 1 contiguous_reduce4_i8_param_3,
	.param .u64 .ptr .align 1 contiguous_reduce4_i8_param_4,
	.param .u64 contiguous_reduce4_i8_param_5,
	.param .u64 contiguous_reduce4_i8_param_6,
	.param .u64 contiguous_reduce4_i8_param_7
)
{
	.reg .pred 	%p<39>;
	.reg .b16 	%rs<23>;
	.reg .b32 	%r<201>;
	.reg .b64 	%rd<320>;

	ld.param.u64 	%rd147, [contiguous_reduce4_i8_param_3];
	ld.param.u64 	%rd148, [contiguous_reduce4_i8_param_4];
	ld.param.u64 	%rd145, [contiguous_reduce4_i8_param_5];
	ld.param.u64 	%rd146, [contiguous_reduce4_i8_param_6];
	ld.param.u64 	%rd149, [contiguous_reduce4_i8_param_7];
	cvta.to.global.u64 	%rd1, %rd148;
	cvta.to.global.u64 	%rd2, %rd147;
	mov.u32 	%r1, %ntid.x;
	mov.u32 	%r2, %ntid.y;
	mov.u32 	%r194, sdata_i8;
	mad.lo.s32 	%r3, %r1, %r2, %r194;
	mov.u32 	%r4, %tid.y;
	mov.u32 	%r5, %tid.x;
	mad.lo.s32 	%r78, %r4, %r1, %r5;
	mov.u32 	%r79, %ctaid.x;
	mad.lo.s32 	%r80, %r79, %r1, %r5;
	mov.u32 	%r6, %ctaid.y;
	mad.lo.s32 	%r81, %r6, %r2, %r4;
	add.s32 	%r8, %r194, %r78;
	mov.b16 	%rs13, 127;
	st.shared.u8 	[%r8], %rs13;
	cvt.u64.u32 	%rd151, %r81;
	cvt.u64.u32 	%rd3, %r80;
	mad.lo.s64 	%rd152, %rd146, %rd151, %rd3;
	shl.b32 	%r82, %r78, 3;
	add.s32 	%r83, %r3, %r82;
	st.shared.u64 	[%r83], %rd152;
	setp.le.u64 	%p1, %rd146, %rd3;
	setp.le.u64 	%p2, %rd149, %rd151;
	or.pred  	%p3, %p1, %p2;
	@%p3 bra 	$L__BB12_79;
	cvt.u32.u64 	%r84, %rd3;
	cvt.u32.u64 	%r85, %rd146;
	mad.lo.s32 	%r190, %r81, %r85, %r84;
	cvt.u32.u64 	%r10, %rd145;
	add.s32 	%r189, %r10, -1;
	setp.lt.s32 	%p4, %r189, 0;
	mov.b64 	%rd319, 0;
	@%p4 bra 	$L__BB12_59;
	setp.lt.u32 	%p5, %r189, 7;
	mov.b64 	%rd319, 0;
	@%p5 bra 	$L__BB12_30;
	add.s32 	%r185, %r10, -4;
	and.b32  	%r86, %r10, -8;
	neg.s32 	%r184, %r86;
	mov.b64 	%rd319, 0;
$L__BB12_4:
	.pragma "nounroll";
	add.s32 	%r17, %r185, 3;
	cvt.u64.u32 	%rd5, %r190;
	mul.wide.u32 	%rd157, %r17, 8;
	add.s64 	%rd158, %rd2, %rd157;
	ld.global.u64 	%rd6, [%rd158];
	and.b64  	%rd159, %rd6, -4294967296;
	setp.ne.s64 	%p6, %rd159, 0;
	@%p6 bra 	$L__BB12_6;
	cvt.u32.u64 	%r87, %rd6;
	cvt.u32.u64 	%r88, %rd5;
	div.u32 	%r89, %r88, %r87;
	mul.lo.s32 	%r90, %r89, %r87;
	sub.s32 	%r91, %r88, %r90;
	cvt.u64.u32 	%rd284, %r89;
	cvt.u64.u32 	%rd285, %r91;
	bra.uni 	$L__BB12_7;
$L__BB12_6:
	div.s64 	%rd284, %rd5, %rd6;
	mul.lo.s64 	%rd160, %rd284, %rd6;
	sub.s64 	%rd285, %rd5, %rd160;
$L__BB12_7:
	add.s64 	%rd162, %rd1, %rd157;
	ld.global.u64 	%rd163, [%rd162];
	mad.lo.s64 	%rd13, %rd163, %rd285, %rd319;
	add.s32 	%r18, %r185, 2;
	and.b64  	%rd14, %rd284, 4294967295;
	mul.wide.u32 	%rd164, %r18, 8;
	add.s64 	%rd165, %rd2, %rd164;
	ld.global.u64 	%rd15, [%rd165];
	and.b64  	%rd166, %rd15, -4294967296;
	setp.ne.s64 	%p7, %rd166, 0;
	@%p7 bra 	$L__BB12_9;
	cvt.u32.u64 	%r92, %rd15;
	cvt.u32.u64 	%r93, %rd14;
	div.u32 	%r94, %r93, %r92;
	mul.lo.s32 	%r95, %r94, %r92;
	sub.s32 	%r96, %r93, %r95;
	cvt.u64.u32 	%rd286, %r94;
	cvt.u64.u32 	%rd287, %r96;
	bra.uni 	$L__BB12_10;
$L__BB12_9:
	div.s64 	%rd286, %rd14, %rd15;
	mul.lo.s64 	%rd167, %rd286, %rd15;
	sub.s64 	%rd287, %rd14, %rd167;
$L__BB12_10:
	add.s64 	%rd169, %rd1, %rd164;
	ld.global.u64 	%rd170, [%rd169];
	mad.lo.s64 	%rd22, %rd170, %rd287, %rd13;
	add.s32 	%r19, %r185, 1;
	and.b64  	%rd23, %rd286, 4294967295;
	mul.wide.u32 	%rd171, %r19, 8;
	add.s64 	%rd172, %rd2, %rd171;
	ld.global.u64 	%rd24, [%rd172];
	and.b64  	%rd173, %rd24, -4294967296;
	setp.ne.s64 	%p8, %rd173, 0;
	@%p8 bra 	$L__BB12_12;
	cvt.u32.u64 	%r97, %rd24;
	cvt.u32.u64 	%r98, %rd23;
	div.u32 	%r99, %r98, %r97;
	mul.lo.s32 	%r100, %r99, %r97;
	sub.s32 	%r101, %r98, %r100;
	cvt.u64.u32 	%rd288, %r99;
	cvt.u64.u32 	%rd289, %r101;
	bra.uni 	$L__BB12_13;
$L__BB12_12:
	div.s64 	%rd288, %rd23, %rd24;
	mul.lo.s64 	%rd174, %rd288, %rd24;
	sub.s64 	%rd289, %rd23, %rd174;
$L__BB12_13:
	add.s64 	%rd176, %rd1, %rd171;
	ld.global.u64 	%rd177, [%rd176];
	mad.lo.s64 	%rd31, %rd177, %rd289, %rd22;
	add.s32 	%r20, %r185, -4;
	and.b64  	%rd32, %rd288, 4294967295;
	mul.wide.u32 	%rd178, %r185, 8;
	add.s64 	%rd179, %rd2, %rd178;
	ld.global.u64 	%rd33, [%rd179];
	and.b64  	%rd180, %rd33, -4294967296;
	setp.ne.s64 	%p9, %rd180, 0;
	@%p9 bra 	$L__BB12_15;
	cvt.u32.u64 	%r102, %rd33;
	cvt.u32.u64 	%r103, %rd32;
	div.u32 	%r104, %r103, %r102;
	mul.lo.s32 	%r105, %r104, %r102;
	sub.s32 	%r106, %r103, %r105;
	cvt.u64.u32 	%rd290, %r104;
	cvt.u64.u32 	%rd291, %r106;
	bra.uni 	$L__BB12_16;
$L__BB12_15:
	div.s64 	%rd290, %rd32, %rd33;
	mul.lo.s64 	%rd181, %rd290, %rd33;
	sub.s64 	%rd291, %rd32, %rd181;
$L__BB12_16:
	add.s64 	%rd183, %rd1, %rd178;
	ld.global.u64 	%rd184, [%rd183];
	mad.lo.s64 	%rd40, %rd184, %rd291, %rd31;
	add.s32 	%r21, %r185, -1;
	and.b64  	%rd41, %rd290, 4294967295;
	mul.wide.u32 	%rd185, %r21, 8;
	add.s64 	%rd186, %rd2, %rd185;
	ld.global.u64 	%rd42, [%rd186];
	and.b64  	%rd187, %rd42, -4294967296;
	setp.ne.s64 	%p10, %rd187, 0;
	@%p10 bra 	$L__BB12_18;
	cvt.u32.u64 	%r107, %rd42;
	cvt.u32.u64 	%r108, %rd41;
	div.u32 	%r109, %r108, %r107;
	mul.lo.s32 	%r110, %r109, %r107;
	sub.s32 	%r111, %r108, %r110;
	cvt.u64.u32 	%rd292, %r109;
	cvt.u64.u32 	%rd293, %r111;
	bra.uni 	$L__BB12_19;
$L__BB12_18:
	div.s64 	%rd292, %rd41, %rd42;
	mul.lo.s64 	%rd188, %rd292, %rd42;
	sub.s64 	%rd293, %rd41, %rd188;
$L__BB12_19:
	add.s64 	%rd190, %rd1, %rd185;
	ld.global.u64 	%rd191, [%rd190];
	mad.lo.s64 	%rd49, %rd191, %rd293, %rd40;
	add.s32 	%r22, %r185, -2;
	and.b64  	%rd50, %rd292, 4294967295;
	mul.wide.u32 	%rd192, %r22, 8;
	add.s64 	%rd193, %rd2, %rd192;
	ld.global.u64 	%rd51, [%rd193];
	and.b64  	%rd194, %rd51, -4294967296;
	setp.ne.s64 	%p11, %rd194, 0;
	@%p11 bra 	$L__BB12_21;
	cvt.u32.u64 	%r112, %rd51;
	cvt.u32.u64 	%r113, %rd50;
	div.u32 	%r114, %r113, %r112;
	mul.lo.s32 	%r115, %r114, %r112;
	sub.s32 	%r116, %r113, %r115;
	cvt.u64.u32 	%rd294, %r114;
	cvt.u64.u32 	%rd295, %r116;
	bra.uni 	$L__BB12_22;
$L__BB12_21:
	div.s64 	%rd294, %rd50, %rd51;
	mul.lo.s64 	%rd195, %rd294, %rd51;
	sub.s64 	%rd295, %rd50, %rd195;
$L__BB12_22:
	add.s64 	%rd197, %rd1, %rd192;
	ld.global.u64 	%rd198, [%rd197];
	mad.lo.s64 	%rd58, %rd198, %rd295, %rd49;
	add.s32 	%r23, %r185, -3;
	and.b64  	%rd59, %rd294, 4294967295;
	mul.wide.u32 	%rd199, %r23, 8;
	add.s64 	%rd200, %rd2, %rd199;
	ld.global.u64 	%rd60, [%rd200];
	and.b64  	%rd201, %rd60, -4294967296;
	setp.ne.s64 	%p12, %rd201, 0;
	@%p12 bra 	$L__BB12_24;
	cvt.u32.u64 	%r117, %rd60;
	cvt.u32.u64 	%r118, %rd59;
	div.u32 	%r119, %r118, %r117;
	mul.lo.s32 	%r120, %r119, %r117;
	sub.s32 	%r121, %r118, %r120;
	cvt.u64.u32 	%rd296, %r119;
	cvt.u64.u32 	%rd297, %r121;
	bra.uni 	$L__BB12_25;
$L__BB12_24:
	div.s64 	%rd296, %rd59, %rd60;
	mul.lo.s64 	%rd202, %rd296, %rd60;
	sub.s64 	%rd297, %rd59, %rd202;
$L__BB12_25:
	add.s64 	%rd204, %rd1, %rd199;
	ld.global.u64 	%rd205, [%rd204];
	mad.lo.s64 	%rd67, %rd205, %rd297, %rd58;
	and.b64  	%rd68, %rd296, 4294967295;
	mul.wide.u32 	%rd206, %r20, 8;
	add.s64 	%rd207, %rd2, %rd206;
	ld.global.u64 	%rd69, [%rd207];
	and.b64  	%rd208, %rd69, -4294967296;
	setp.ne.s64 	%p13, %rd208, 0;
	@%p13 bra 	$L__BB12_27;
	cvt.u32.u64 	%r122, %rd69;
	cvt.u32.u64 	%r123, %rd68;
	div.u32 	%r124, %r123, %r122;
	mul.lo.s32 	%r125, %r124, %r122;
	sub.s32 	%r126, %r123, %r125;
	cvt.u64.u32 	%rd298, %r124;
	cvt.u64.u32 	%rd299, %r126;
	bra.uni 	$L__BB12_28;
$L__BB12_27:
	div.s64 	%rd298, %rd68, %rd69;
	mul.lo.s64 	%rd209, %rd298, %rd69;
	sub.s64 	%rd299, %rd68, %rd209;
$L__BB12_28:
	add.s64 	%rd211, %rd1, %rd206;
	ld.global.u64 	%rd212, [%rd211];
	mad.lo.s64 	%rd319, %rd212, %rd299, %rd67;
	cvt.u32.u64 	%r190, %rd298;
	add.s32 	%r185, %r185, -8;
	add.s32 	%r184, %r184, 8;
	setp.ne.s32 	%p14, %r184, 0;
	@%p14 bra 	$L__BB12_4;
	add.s32 	%r189, %r185, 3;
$L__BB12_30:
	and.b32  	%r30, %r10, 7;
	setp.eq.s32 	%p15, %r30, 0;
	@%p15 bra 	$L__BB12_59;
	setp.lt.u32 	%p16, %r30, 4;
	@%p16 bra 	$L__BB12_45;
	mul.wide.u32 	%rd214, %r189, 8;
	add.s64 	%rd215, %rd2, %rd214;
	ld.global.u64 	%rd79, [%rd215];
	and.b64  	%rd216, %rd79, -4294967296;
	setp.ne.s64 	%p17, %rd216, 0;
	@%p17 bra 	$L__BB12_34;
	cvt.u32.u64 	%r127, %rd79;
	div.u32 	%r128, %r190, %r127;
	mul.lo.s32 	%r129, %r128, %r127;
	sub.s32 	%r130, %r190, %r129;
	cvt.u64.u32 	%rd302, %r128;
	cvt.u64.u32 	%rd303, %r130;
	bra.uni 	$L__BB12_35;
$L__BB12_34:
	cvt.u64.u32 	%rd217, %r190;
	div.s64 	%rd302, %rd217, %rd79;
	mul.lo.s64 	%rd218, %rd302, %rd79;
	sub.s64 	%rd303, %rd217, %rd218;
$L__BB12_35:
	add.s64 	%rd220, %rd1, %rd214;
	ld.global.u64 	%rd221, [%rd220];
	mad.lo.s64 	%rd86, %rd221, %rd303, %rd319;
	add.s32 	%r31, %r189, -1;
	and.b64  	%rd87, %rd302, 4294967295;
	mul.wide.u32 	%rd222, %r31, 8;
	add.s64 	%rd223, %rd2, %rd222;
	ld.global.u64 	%rd88, [%rd223];
	and.b64  	%rd224, %rd88, -4294967296;
	setp.ne.s64 	%p18, %rd224, 0;
	@%p18 bra 	$L__BB12_37;
	cvt.u32.u64 	%r131, %rd88;
	cvt.u32.u64 	%r132, %rd87;
	div.u32 	%r133, %r132, %r131;
	mul.lo.s32 	%r134, %r133, %r131;
	sub.s32 	%r135, %r132, %r134;
	cvt.u64.u32 	%rd304, %r133;
	cvt.u64.u32 	%rd305, %r135;
	bra.uni 	$L__BB12_38;
$L__BB12_37:
	div.s64 	%rd304, %rd87, %rd88;
	mul.lo.s64 	%rd225, %rd304, %rd88;
	sub.s64 	%rd305, %rd87, %rd225;
$L__BB12_38:
	add.s64 	%rd227, %rd1, %rd222;
	ld.global.u64 	%rd228, [%rd227];
	mad.lo.s64 	%rd95, %rd228, %rd305, %rd86;
	add.s32 	%r32, %r189, -2;
	and.b64  	%rd96, %rd304, 4294967295;
	mul.wide.u32 	%rd229, %r32, 8;
	add.s64 	%rd230, %rd2, %rd229;
	ld.global.u64 	%rd97, [%rd230];
	and.b64  	%rd231, %rd97, -4294967296;
	setp.ne.s64 	%p19, %rd231, 0;
	@%p19 bra 	$L__BB12_40;
	cvt.u32.u64 	%r136, %rd97;
	cvt.u32.u64 	%r137, %rd96;
	div.u32 	%r138, %r137, %r136;
	mul.lo.s32 	%r139, %r138, %r136;
	sub.s32 	%r140, %r137, %r139;
	cvt.u64.u32 	%rd306, %r138;
	cvt.u64.u32 	%rd307, %r140;
	bra.uni 	$L__BB12_41;
$L__BB12_40:
	div.s64 	%rd306, %rd96, %rd97;
	mul.lo.s64 	%rd232, %rd306, %rd97;
	sub.s64 	%rd307, %rd96, %rd232;
$L__BB12_41:
	add.s64 	%rd234, %rd1, %rd229;
	ld.global.u64 	%rd235, [%rd234];
	mad.lo.s64 	%rd104, %rd235, %rd307, %rd95;
	add.s32 	%r33, %r189, -3;
	and.b64  	%rd105, %rd306, 4294967295;
	mul.wide.u32 	%rd236, %r33, 8;
	add.s64 	%rd237, %rd2, %rd236;
	ld.global.u64 	%rd106, [%rd237];
	and.b64  	%rd238, %rd106, -4294967296;
	setp.ne.s64 	%p20, %rd238, 0;
	@%p20 bra 	$L__BB12_43;
	cvt.u32.u64 	%r141, %rd106;
	cvt.u32.u64 	%r142, %rd105;
	div.u32 	%r143, %r142, %r141;
	mul.lo.s32 	%r144, %r143, %r141;
	sub.s32 	%r145, %r142, %r144;
	cvt.u64.u32 	%rd308, %r143;
	cvt.u64.u32 	%rd309, %r145;
	bra.uni 	$L__BB12_44;
$L__BB12_43:
	div.s64 	%rd308, %rd105, %rd106;
	mul.lo.s64 	%rd239, %rd308, %rd106;
	sub.s64 	%rd309, %rd105, %rd239;
$L__BB12_44:
	add.s64 	%rd241, %rd1, %rd236;
	ld.global.u64 	%rd242, [%rd241];
	mad.lo.s64 	%rd319, %rd242, %rd309, %rd104;
	cvt.u32.u64 	%r190, %rd308;
	add.s32 	%r189, %r189, -4;
$L__BB12_45:
	and.b32  	%r38, %r10, 3;
	setp.eq.s32 	%p21, %r38, 0;
	@%p21 bra 	$L__BB12_59;
	setp.eq.s32 	%p22, %r38, 1;
	@%p22 bra 	$L__BB12_54;
	mul.wide.u32 	%rd244, %r189, 8;
	add.s64 	%rd245, %rd2, %rd244;
	ld.global.u64 	%rd116, [%rd245];
	and.b64  	%rd246, %rd116, -4294967296;
	setp.ne.s64 	%p23, %rd246, 0;
	@%p23 bra 	$L__BB12_49;
	cvt.u32.u64 	%r146, %rd116;
	div.u32 	%r147, %r190, %r146;
	mul.lo.s32 	%r148, %r147, %r146;
	sub.s32 	%r149, %r190, %r148;
	cvt.u64.u32 	%rd312, %r147;
	cvt.u64.u32 	%rd313, %r149;
	bra.uni 	$L__BB12_50;
$L__BB12_49:
	cvt.u64.u32 	%rd247, %r190;
	div.s64 	%rd312, %rd247, %rd116;
	mul.lo.s64 	%rd248, %rd312, %rd116;
	sub.s64 	%rd313, %rd247, %rd248;
$L__BB12_50:
	add.s64 	%rd250, %rd1, %rd244;
	ld.global.u64 	%rd251, [%rd250];
	mad.lo.s64 	%rd123, %rd251, %rd313, %rd319;
	add.s32 	%r39, %r189, -1;
	and.b64  	%rd124, %rd312, 4294967295;
	mul.wide.u32 	%rd252, %r39, 8;
	add.s64 	%rd253, %rd2, %rd252;
	ld.global.u64 	%rd125, [%rd253];
	and.b64  	%rd254, %rd125, -4294967296;
	setp.ne.s64 	%p24, %rd254, 0;
	@%p24 bra 	$L__BB12_52;
	cvt.u32.u64 	%r150, %rd125;
	cvt.u32.u64 	%r151, %rd124;
	div.u32 	%r152, %r151, %r150;
	mul.lo.s32 	%r153, %r152, %r150;
	sub.s32 	%r154, %r151, %r153;
	cvt.u64.u32 	%rd314, %r152;
	cvt.u64.u32 	%rd315, %r154;
	bra.uni 	$L__BB12_53;
$L__BB12_52:
	div.s64 	%rd314, %rd124, %rd125;
	mul.lo.s64 	%rd255, %rd314, %rd125;
	sub.s64 	%rd315, %rd124, %rd255;
$L__BB12_53:
	add.s64 	%rd257, %rd1, %rd252;
	ld.global.u64 	%rd258, [%rd257];
	mad.lo.s64 	%rd319, %rd258, %rd315, %rd123;
	cvt.u32.u64 	%r190, %rd314;
	add.s32 	%r189, %r189, -2;
$L__BB12_54:
	and.b32  	%r155, %r10, 1;
	setp.eq.b32 	%p25, %r155, 1;
	not.pred 	%p26, %p25;
	@%p26 bra 	$L__BB12_59;
	cvt.u64.u32 	%rd135, %r190;
	mul.wide.u32 	%rd259, %r189, 8;
	add.s64 	%rd260, %rd2, %rd259;
	ld.global.u64 	%rd136, [%rd260];
	and.b64  	%rd261, %rd136, -4294967296;
	setp.ne.s64 	%p27, %rd261, 0;
	@%p27 bra 	$L__BB12_57;
	cvt.u32.u64 	%r156, %rd136;
	cvt.u32.u64 	%r157, %rd135;
	rem.u32 	%r158, %r157, %r156;
	cvt.u64.u32 	%rd318, %r158;
	bra.uni 	$L__BB12_58;
$L__BB12_57:
	rem.s64 	%rd318, %rd135, %rd136;
$L__BB12_58:
	add.s64 	%rd263, %rd1, %rd259;
	ld.global.u64 	%rd264, [%rd263];
	mad.lo.s64 	%rd319, %rd264, %rd318, %rd319;
$L__BB12_59:
	ld.param.u64 	%rd282, [contiguous_reduce4_i8_param_2];
	cvta.to.global.u64 	%rd265, %rd282;
	add.s64 	%rd266, %rd265, %rd319;
	ld.global.u8 	%rs14, [%rd266];
	st.shared.u8 	[%r8], %rs14;
	bar.sync 	0;
	setp.ne.s32 	%p28, %r4, 0;
	@%p28 bra 	$L__BB12_79;
	setp.lt.u32 	%p29, %r2, 2;
	add.s32 	%r44, %r194, %r5;
	shl.b32 	%r160, %r5, 3;
	add.s32 	%r45, %r3, %r160;
	@%p29 bra 	$L__BB12_78;
	add.s32 	%r46, %r2, -1;
	add.s32 	%r162, %r2, -2;
	and.b32  	%r47, %r46, 3;
	setp.lt.u32 	%p30, %r162, 3;
	mov.b32 	%r197, 1;
	@%p30 bra 	$L__BB12_73;
	and.b32  	%r165, %r46, -4;
	neg.s32 	%r196, %r165;
	add.s32 	%r166, %r2, 8;
	mad.lo.s32 	%r49, %r1, %r166, %r160;
	shl.b32 	%r50, %r1, 5;
	shl.b32 	%r51, %r1, 2;
	shl.b32 	%r52, %r1, 1;
	mul.lo.s32 	%r53, %r1, 3;
	add.s32 	%r168, %r2, 16;
	mad.lo.s32 	%r54, %r1, %r168, %r160;
	add.s32 	%r169, %r2, 24;
	mad.lo.s32 	%r55, %r1, %r169, %r160;
	add.s32 	%r170, %r2, 32;
	mad.lo.s32 	%r56, %r1, %r170, %r160;
	mov.b32 	%r195, 0;
	mov.u32 	%r193, %r44;
$L__BB12_63:
	ld.shared.s8 	%rs21, [%r44];
	add.s32 	%r171, %r193, %r1;
	ld.shared.s8 	%rs2, [%r171];
	setp.gt.s16 	%p31, %rs2, %rs21;
	@%p31 bra 	$L__BB12_65;
	st.shared.u8 	[%r44], %rs2;
	add.s32 	%r172, %r194, %r49;
	ld.shared.u64 	%rd267, [%r172];
	st.shared.u64 	[%r45], %rd267;
	ld.shared.u8 	%rs21, [%r44];
$L__BB12_65:
	add.s32 	%r173, %r193, %r52;
	ld.shared.s8 	%rs5, [%r173];
	cvt.s16.s8 	%rs15, %rs21;
	setp.gt.s16 	%p32, %rs5, %rs15;
	@%p32 bra 	$L__BB12_67;
	st.shared.u8 	[%r44], %rs5;
	add.s32 	%r174, %r194, %r54;
	ld.shared.u64 	%rd268, [%r174];
	st.shared.u64 	[%r45], %rd268;
	ld.shared.u8 	%rs21, [%r44];
$L__BB12_67:
	add.s32 	%r175, %r193, %r53;
	ld.shared.s8 	%rs8, [%r175];
	cvt.s16.s8 	%rs16, %rs21;
	setp.gt.s16 	%p33, %rs8, %rs16;
	@%p33 bra 	$L__BB12_69;
	st.shared.u8 	[%r44], %rs8;
	add.s32 	%r176, %r194, %r55;
	ld.shared.u64 	%rd269, [%r176];
	st.shared.u64 	[%r45], %rd269;
	ld.shared.u8 	%rs21, [%r44];
$L__BB12_69:
	add.s32 	%r193, %r193, %r51;
	ld.shared.s8 	%rs11, [%r193];
	cvt.s16.s8 	%rs17, %rs21;
	setp.gt.s16 	%p34, %rs11, %rs17;
	@%p34 bra 	$L__BB12_71;
	st.shared.u8 	[%r44], %rs11;
	add.s32 	%r177, %r194, %r56;
	ld.shared.u64 	%rd270, [%r177];
	st.shared.u64 	[%r45], %rd270;
$L__BB12_71:
	add.s32 	%r196, %r196, 4;
	add.s32 	%r195, %r195, 4;
	add.s32 	%r194, %r194, %r50;
	setp.ne.s32 	%p35, %r196, 0;
	@%p35 bra 	$L__BB12_63;
	add.s32 	%r197, %r195, 1;
$L__BB12_73:
	setp.eq.s32 	%p36, %r47, 0;
	@%p36 bra 	$L__BB12_78;
	shl.b32 	%r178, %r197, 3;
	add.s32 	%r179, %r2, %r178;
	mad.lo.s32 	%r181, %r1, %r179, %r160;
	mov.u32 	%r182, sdata_i8;
	add.s32 	%r200, %r182, %r181;
	shl.b32 	%r68, %r1, 3;
	mad.lo.s32 	%r183, %r1, %r197, %r5;
	add.s32 	%r199, %r182, %r183;
	neg.s32 	%r198, %r47;
$L__BB12_75:
	.pragma "nounroll";
	ld.shared.s8 	%rs18, [%r44];
	ld.shared.s8 	%rs12, [%r199];
	setp.gt.s16 	%p37, %rs12, %rs18;
	@%p37 bra 	$L__BB12_77;
	st.shared.u8 	[%r44], %rs12;
	ld.shared.u64 	%rd271, [%r200];
	st.shared.u64 	[%r45], %rd271;
$L__BB12_77:
	add.s32 	%r200, %r200, %r68;
	add.s32 	%r199, %r199, %r1;
	add.s32 	%r198, %r198, 1;
	setp.ne.s32 	%p38, %r198, 0;
	@%p38 bra 	$L__BB12_75;
$L__BB12_78:
	ld.param.u64 	%rd281, [contiguous_reduce4_i8_param_1];
	ld.param.u64 	%rd280, [contiguous_reduce4_i8_param_0];
	ld.shared.u64 	%rd272, [%r45];
	cvt.u64.u32 	%rd273, %r6;
	mad.lo.s64 	%rd274, %rd146, %rd273, %rd3;
	cvta.to.global.u64 	%rd275, %rd281;
	shl.b64 	%rd276, %rd274, 3;
	add.s64 	%rd277, %rd275, %rd276;
	st.global.u64 	[%rd277], %rd272;
	ld.shared.u8 	%rs19, [%r44];
	cvta.to.global.u64 	%rd278, %rd280;
	add.s64 	%rd279, %rd278, %rd274;
	st.global.u8 	[%rd279], %rs19;
$L__BB12_79:
	ret;

}
	// .globl	contiguous_reduce44_i8
.visible .entry contiguous_reduce44_i8(
	.param .u64 .ptr .align 1 contiguous_reduce44_i8_param_0,
	.param .u64 .ptr .align 1 contiguous_reduce44_i8_param_1,
	.param .u64 .ptr .align 1 contiguous_reduce44_i8_param_2,
	.param .u64 .ptr .align 1 contiguous_reduce44_i8_param_3,
	.param .u64 contiguous_reduce44_i8_param_4,
	.param .u64 contiguous_reduce44_i8_param_5,
	.param .u64 contiguous_reduce44_i8_param_6
)
{
	.reg .pred 	%p<15>;
	.reg .b16 	%rs<23>;
	.reg .b32 	%r<86>;
	.reg .b64 	%rd<30>;

	ld.param.u64 	%rd2, [contiguous_reduce44_i8_param_0];
	ld.param.u64 	%rd3, [contiguous_reduce44_i8_param_1];
	ld.param.u64 	%rd4, [contiguous_reduce44_i8_param_2];
	ld.param.u64 	%rd5, [contiguous_reduce44_i8_param_3];
	ld.param.u64 	%rd6, [contiguous_reduce44_i8_param_5];
	ld.param.u64 	%rd7, [contiguous_reduce44_i8_param_6];
	mov.u32 	%r1, %ntid.x;
	mov.u32 	%r2, %ntid.y;
	mov.u32 	%r3, %tid.y;
	mov.u32 	%r4, %tid.x;
	mad.lo.s32 	%r5, %r3, %r1, %r4;
	mov.u32 	%r43, %ctaid.x;
	mad.lo.s32 	%r44, %r43, %r1, %r4;
	mov.u32 	%r6, %ctaid.y;
	mad.lo.s32 	%r45, %r6, %r2, %r3;
	mov.u32 	%r79, sdata_i8;
	add.s32 	%r8, %r79, %r5;
	mov.b16 	%rs13, 127;
	st.shared.u8 	[%r8], %rs13;
	cvt.u64.u32 	%rd1, %r44;
	setp.le.u64 	%p1, %rd6, %rd1;
	cvt.u64.u32 	%rd9, %r45;
	setp.le.u64 	%p2, %rd7, %rd9;
	or.pred  	%p3, %p1, %p2;
	@%p3 bra 	$L__BB13_21;
	mad.lo.s32 	%r9, %r1, %r2, %r79;
	cvt.u32.u64 	%r48, %rd1;
	cvta.to.global.u64 	%rd10, %rd4;
	cvta.to.global.u64 	%rd11, %rd5;
	cvt.u32.u64 	%r49, %rd6;
	mad.lo.s32 	%r50, %r45, %r49, %r48;
	cvt.u64.u32 	%rd12, %r50;
	add.s64 	%rd13, %rd10, %rd12;
	ld.global.u8 	%rs14, [%rd13];
	st.shared.u8 	[%r8], %rs14;
	mul.wide.u32 	%rd14, %r50, 8;
	add.s64 	%rd15, %rd11, %rd14;
	ld.global.u64 	%rd16, [%rd15];
	shl.b32 	%r51, %r5, 3;
	add.s32 	%r52, %r9, %r51;
	st.shared.u64 	[%r52], %rd16;
	bar.sync 	0;
	setp.ne.s32 	%p4, %r3, 0;
	@%p4 bra 	$L__BB13_21;
	setp.lt.u32 	%p5, %r2, 2;
	add.s32 	%r10, %r79, %r4;
	shl.b32 	%r54, %r4, 3;
	add.s32 	%r11, %r9, %r54;
	@%p5 bra 	$L__BB13_20;
	add.s32 	%r12, %r2, -1;
	add.s32 	%r56, %r2, -2;
	and.b32  	%r13, %r12, 3;
	setp.lt.u32 	%p6, %r56, 3;
	mov.b32 	%r82, 1;
	@%p6 bra 	$L__BB13_15;
	and.b32  	%r59, %r12, -4;
	neg.s32 	%r81, %r59;
	add.s32 	%r60, %r2, 8;
	mad.lo.s32 	%r15, %r1, %r60, %r54;
	shl.b32 	%r16, %r1, 5;
	shl.b32 	%r17, %r1, 2;
	shl.b32 	%r18, %r1, 1;
	mul.lo.s32 	%r19, %r1, 3;
	add.s32 	%r62, %r2, 16;
	mad.lo.s32 	%r20, %r1, %r62, %r54;
	add.s32 	%r63, %r2, 24;
	mad.lo.s32 	%r21, %r1, %r63, %r54;
	add.s32 	%r64, %r2, 32;
	mad.lo.s32 	%r22, %r1, %r64, %r54;
	mov.b32 	%r80, 0;
	mov.u32 	%r78, %r10;
$L__BB13_5:
	ld.shared.s8 	%rs21, [%r10];
	add.s32 	%r65, %r78, %r1;
	ld.shared.s8 	%rs2, [%r65];
	setp.gt.s16 	%p7, %rs2, %rs21;
	@%p7 bra 	$L__BB13_7;
	st.shared.u8 	[%r10], %rs2;
	add.s32 	%r66, %r79, %r15;
	ld.shared.u64 	%rd17, [%r66];
	st.shared.u64 	[%r11], %rd17;
	ld.shared.u8 	%rs21, [%r10];
$L__BB13_7:
	add.s32 	%r67, %r78, %r18;
	ld.shared.s8 	%rs5, [%r67];
	cvt.s16.s8 	%rs15, %rs21;
	setp.gt.s16 	%p8, %rs5, %rs15;
	@%p8 bra 	$L__BB13_9;
	st.shared.u8 	[%r10], %rs5;
	add.s32 	%r68, %r79, %r20;
	ld.shared.u64 	%rd18, [%r68];
	st.shared.u64 	[%r11], %rd18;
	ld.shared.u8 	%rs21, [%r10];
$L__BB13_9:
	add.s32 	%r69, %r78, %r19;
	ld.shared.s8 	%rs8, [%r69];
	cvt.s16.s8 	%rs16, %rs21;
	setp.gt.s16 	%p9, %rs8, %rs16;
	@%p9 bra 	$L__BB13_11;
	st.shared.u8 	[%r10], %rs8;
	add.s32 	%r70, %r79, %r21;
	ld.shared.u64 	%rd19, [%r70];
	st.shared.u64 	[%r11], %rd19;
	ld.shared.u8 	%rs21, [%r10];
$L__BB13_11:
	add.s32 	%r78, %r78, %r17;
	ld.shared.s8 	%rs11, [%r78];
	cvt.s16.s8 	%rs17, %rs21;
	setp.gt.s16 	%p10, %rs11, %rs17;
	@%p10 bra 	$L__BB13_13;
	st.shared.u8 	[%r10], %rs11;
	add.s32 	%r71, %r79, %r22;
	ld.shared.u64 	%rd20, [%r71];
	st.shared.u64 	[%r11], %rd20;
$L__BB13_13:
	add.s32 	%r81, %r81, 4;
	add.s32 	%r80, %r80, 4;
	add.s32 	%r79, %r79, %r16;
	setp.ne.s32 	%p11, %r81, 0;
	@%p11 bra 	$L__BB13_5;
	add.s32 	%r82, %r80, 1;
$L__BB13_15:
	setp.eq.s32 	%p12, %r13, 0;
	@%p12 bra 	$L__BB13_20;
	shl.b32 	%r72, %r82, 3;
	add.s32 	%r73, %r2, %r72;
	mad.lo.s32 	%r75, %r1, %r73, %r54;
	mov.u32 	%r76, sdata_i8;
	add.s32 	%r85, %r76, %r75;
	shl.b32 	%r34, %r1, 3;
	mad.lo.s32 	%r77, %r1, %r82, %r4;
	add.s32 	%r84, %r76, %r77;
	neg.s32 	%r83, %r13;
$L__BB13_17:
	.pragma "nounroll";
	ld.shared.s8 	%rs18, [%r10];
	ld.shared.s8 	%rs12, [%r84];
	setp.gt.s16 	%p13, %rs12, %rs18;
	@%p13 bra 	$L__BB13_19;
	st.shared.u8 	[%r10], %rs12;
	ld.shared.u64 	%rd21, [%r85];
	st.shared.u64 	[%r11], %rd21;
$L__BB13_19:
	add.s32 	%r85, %r85, %r34;
	add.s32 	%r84, %r84, %r1;
	add.s32 	%r83, %r83, 1;
	setp.ne.s32 	%p14, %r83, 0;
	@%p14 bra 	$L__BB13_17;
$L__BB13_20:
	ld.shared.u64 	%rd22, [%r11];
	cvt.u64.u32 	%rd23, %r6;
	mad.lo.s64 	%rd24, %rd6, %rd23, %rd1;
	cvta.to.global.u64 	%rd25, %rd3;
	shl.b64 	%rd26, %rd24, 3;
	add.s64 	%rd27, %rd25, %rd26;
	st.global.u64 	[%rd27], %rd22;
	ld.shared.u8 	%rs19, [%r10];
	cvta.to.global.u64 	%rd28, %rd2;
	add.s64 	%rd29, %rd28, %rd24;
	st.global.u8 	[%rd29], %rs19;
$L__BB13_21:
	ret;

}
	// .globl	contiguous_reduce_i16
.visible .entry contiguous_reduce_i16(
	.param .u64 .ptr .align 1 contiguous_reduce_i16_param_0,
	.param .u64 .ptr .align 1 contiguous_reduce_i16_param_1,
	.param .u64 .ptr .align 1 contiguous_reduce_i16_param_2,
	.param .u64 contiguous_reduce_i16_param_3
)
{
	.reg .pred 	%p<16>;
	.reg .b16 	%rs<38>;
	.reg .b32 	%r<22>;
	.reg .b64 	%rd<28>;

	ld.param.u64 	%rd4, [contiguous_reduce_i16_param_0];
	ld.param.u64 	%rd5, [contiguous_reduce_i16_param_1];
	ld.param.u64 	%rd7, [contiguous_reduce_i16_param_2];
	ld.param.u64 	%rd6, [contiguous_reduce_i16_param_3];
	cvta.to.global.u64 	%rd1, %rd7;
	mov.u32 	%r21, %ntid.x;
	shl.b32 	%r9, %r21, 1;
	mov.u32 	%r10, sdata_i16;
	add.s32 	%r2, %r10, %r9;
	mov.u32 	%r3, %tid.x;
	mov.u32 	%r4, %ctaid.x;
	mul.lo.s32 	%r11, %r4, %r21;
	shl.b32 	%r12, %r11, 1;
	add.s32 	%r13, %r12, %r3;
	cvt.u64.u32 	%rd2, %r13;
	shl.b32 	%r14, %r3, 3;
	add.s32 	%r5, %r2, %r14;
	st.shared.u64 	[%r5], %rd2;
	shl.b32 	%r15, %r3, 1;
	add.s32 	%r6, %r10, %r15;
	mov.b16 	%rs4, 32767;
	st.shared.u16 	[%r6], %rs4;
	add.s32 	%r16, %r13, %r21;
	cvt.u64.u32 	%rd3, %r16;
	setp.le.u64 	%p1, %rd6, %rd3;
	@%p1 bra 	$L__BB14_4;
	shl.b64 	%rd10, %rd2, 1;
	add.s64 	%rd11, %rd1, %rd10;
	ld.global.u16 	%rs1, [%rd11];
	shl.b64 	%rd12, %rd3, 1;
	add.s64 	%rd13, %rd1, %rd12;
	ld.global.u16 	%rs2, [%rd13];
	setp.gt.s16 	%p3, %rs2, %rs1;
	@%p3 bra 	$L__BB14_3;
	st.shared.u16 	[%r6], %rs2;
	st.shared.u64 	[%r5], %rd3;
	bra.uni 	$L__BB14_6;
$L__BB14_3:
	st.shared.u16 	[%r6], %rs1;
	bra.uni 	$L__BB14_6;
$L__BB14_4:
	setp.le.u64 	%p2, %rd6, %rd2;
	@%p2 bra 	$L__BB14_6;
	shl.b64 	%rd8, %rd2, 1;
	add.s64 	%rd9, %rd1, %rd8;
	ld.global.u16 	%rs5, [%rd9];
	st.shared.u16 	[%r6], %rs5;
$L__BB14_6:
	bar.sync 	0;
	setp.lt.u32 	%p4, %r21, 66;
	@%p4 bra 	$L__BB14_11;
$L__BB14_7:
	mov.u32 	%r7, %r21;
	shr.u32 	%r21, %r7, 1;
	setp.ge.u32 	%p5, %r3, %r21;
	@%p5 bra 	$L__BB14_10;
	ld.shared.u16 	%rs6, [%r6];
	and.b32  	%r17, %r7, 2046;
	add.s32 	%r18, %r6, %r17;
	ld.shared.u16 	%rs3, [%r18];
	setp.gt.s16 	%p6, %rs3, %rs6;
	@%p6 bra 	$L__BB14_10;
	st.shared.u16 	[%r6], %rs3;
	shl.b32 	%r19, %r21, 3;
	add.s32 	%r20, %r5, %r19;
	ld.shared.u64 	%rd14, [%r20];
	st.shared.u64 	[%r5], %rd14;
$L__BB14_10:
	bar.sync 	0;
	setp.gt.u32 	%p7, %r7, 131;
	@%p7 bra 	$L__BB14_7;
$L__BB14_11:
	setp.gt.u32 	%p8, %r3, 31;
	@%p8 bra 	$L__BB14_26;
	ld.volatile.shared.u16 	%rs7, [%r6];
	ld.volatile.shared.u16 	%rs8, [%r6+64];
	min.s16 	%rs9, %rs7, %rs8;
	ld.volatile.shared.u16 	%rs10, [%r6+64];
	setp.ne.s16 	%p9, %rs9, %rs10;
	@%p9 bra 	$L__BB14_14;
	ld.volatile.shared.u64 	%rd15, [%r5+256];
	st.volatile.shared.u64 	[%r5], %rd15;
	ld.volatile.shared.u16 	%rs11, [%r6+64];
	st.volatile.shared.u16 	[%r6], %rs11;
$L__BB14_14:
	ld.volatile.shared.u16 	%rs12, [%r6];
	ld.volatile.shared.u16 	%rs13, [%r6+32];
	min.s16 	%rs14, %rs12, %rs13;
	ld.volatile.shared.u16 	%rs15, [%r6+32];
	setp.ne.s16 	%p10, %rs14, %rs15;
	@%p10 bra 	$L__BB14_16;
	ld.volatile.shared.u64 	%rd16, [%r5+128];
	st.volatile.shared.u64 	[%r5], %rd16;
	ld.volatile.shared.u16 	%rs16, [%r6+32];
	st.volatile.shared.u16 	[%r6], %rs16;
$L__BB14_16:
	ld.volatile.shared.u16 	%rs17, [%r6];
	ld.volatile.shared.u16 	%rs18, [%r6+16];
	min.s16 	%rs19, %rs17, %rs18;
	ld.volatile.shared.u16 	%rs20, [%r6+16];
	setp.ne.s16 	%p11, %rs19, %rs20;
	@%p11 bra 	$L__BB14_18;
	ld.volatile.shared.u64 	%rd17, [%r5+64];
	st.volatile.shared.u64 	[%r5], %rd17;
	ld.volatile.shared.u16 	%rs21, [%r6+16];
	st.volatile.shared.u16 	[%r6], %rs21;
$L__BB14_18:
	ld.volatile.shared.u16 	%rs22, [%r6];
	ld.volatile.shared.u16 	%rs23, [%r6+8];
	min.s16 	%rs24, %rs22, %rs23;
	ld.volatile.shared.u16 	%rs25, [%r6+8];
	setp.ne.s16 	%p12, %rs24, %rs25;
	@%p12 bra 	$L__BB14_20;
	ld.volatile.shared.u64 	%rd18, [%r5+32];
	st.volatile.shared.u64 	[%r5], %rd18;
	ld.volatile.shared.u16 	%rs26, [%r6+8];
	st.volatile.shared.u16 	[%r6], %rs26;
$L__BB14_20:
	ld.volatile.shared.u16 	%rs27, [%r6];
	ld.volatile.shared.u16 	%rs28, [%r6+4];
	min.s16 	%rs29, %rs27, %rs28;
	ld.volatile.shared.u16 	%rs30, [%r6+4];
	setp.ne.s16 	%p13, %rs29, %rs30;
	@%p13 bra 	$L__BB14_22;
	ld.volatile.shared.u64 	%rd19, [%r5+16];
	st.volatile.shared.u64 	[%r5], %rd19;
	ld.volatile.shared.u16 	%rs31, [%r6+4];
	st.volatile.shared.u16 	[%r6], %rs31;
$L__BB14_22:
	ld.volatile.shared.u16 	%rs32, [%r6];
	ld.volatile.shared.u16 	%rs33, [%r6+2];
	min.s16 	%rs34, %rs32, %rs33;
	ld.volatile.shared.u16 	%rs35, [%r6+2];
	setp.ne.s16 	%p14, %rs34, %rs35;
	@%p14 bra 	$L__BB14_24;
	ld.volatile.shared.u64 	%rd20, [%r5+8];
	st.volatile.shared.u64 	[%r5], %rd20;
	ld.volatile.shared.u16 	%rs36, [%r6+2];
	st.volatile.shared.u16 	[%r6], %rs36;
$L__BB14_24:
	setp.ne.s32 	%p15, %r3, 0;
	@%p15 bra 	$L__BB14_26;
	ld.shared.u16 	%rs37, [sdata_i16];
	cvta.to.global.u64 	%rd21, %rd4;
	mul.wide.u32 	%rd22, %r4, 2;
	add.s64 	%rd23, %rd21, %rd22;
	st.global.u16 	[%rd23], %rs37;
	ld.shared.u64 	%rd24, [%r2];
	cvta.to.global.u64 	%rd25, %rd5;
	mul.wide.u32 	%rd26, %r4, 8;
	add.s64 	%rd27, %rd25, %rd26;
	st.global.u64 	[%rd27], %rd24;
$L__BB14_26:
	ret;

}
	// .globl	contiguous_reduce2_i16
.visible .entry contiguous_reduce2_i16(
	.param .u64 .ptr .align 1 contiguous_reduce2_i16_param_0,
	.param .u64 .ptr .align 1 contiguous_reduce2_i16_param_1,
	.param .u64 .ptr .align 1 contiguous_reduce2_i16_param_2,
	.param .u64 .ptr .align 1 contiguous_reduce2_i16_param_3,
	.param .u64 contiguous_reduce2_i16_param_4
)
{
	.reg .pred 	%p<16>;
	.reg .b16 	%rs<38>;
	.reg .b32 	%r<22>;
	.reg .b64 	%rd<40>;

	ld.param.u64 	%rd5, [contiguous_reduce2_i16_param_0];
	ld.param.u64 	%rd6, [contiguous_reduce2_i16_param_1];
	ld.param.u64 	%rd8, [contiguous_reduce2_i16_param_2];
	ld.param.u64 	%rd9, [contiguous_reduce2_i16_param_3];
	ld.param.u64 	%rd7, [contiguous_reduce2_i16_param_4];
	cvta.to.global.u64 	%rd1, %rd9;
	cvta.to.global.u64 	%rd2, %rd8;
	mov.u32 	%r21, %ntid.x;
	shl.b32 	%r10, %r21, 1;
	mov.u32 	%r11, sdata_i16;
	add.s32 	%r2, %r11, %r10;
	mov.u32 	%r3, %tid.x;
	mov.u32 	%r4, %ctaid.x;
	mul.lo.s32 	%r12, %r4, %r21;
	shl.b32 	%r13, %r12, 1;
	add.s32 	%r5, %r13, %r3;
	shl.b32 	%r14, %r3, 3;
	add.s32 	%r6, %r2, %r14;
	mov.b64 	%rd10, 9223372036854775807;
	st.shared.u64 	[%r6], %rd10;
	shl.b32 	%r15, %r3, 1;
	add.s32 	%r7, %r11, %r15;
	mov.b16 	%rs4, 32767;
	st.shared.u16 	[%r7], %rs4;
	add.s32 	%r16, %r5, %r21;
	cvt.u64.u32 	%rd3, %r16;
	setp.le.u64 	%p1, %rd7, %rd3;
	@%p1 bra 	$L__BB15_4;
	mul.wide.u32 	%rd16, %r5, 2;
	add.s64 	%rd17, %rd2, %rd16;
	ld.global.u16 	%rs1, [%rd17];
	shl.b64 	%rd18, %rd3, 1;
	add.s64 	%rd19, %rd2, %rd18;
	ld.global.u16 	%rs2, [%rd19];
	setp.gt.s16 	%p3, %rs2, %rs1;
	@%p3 bra 	$L__BB15_3;
	st.shared.u16 	[%r7], %rs2;
	shl.b64 	%rd20, %rd3, 3;
	add.s64 	%rd21, %rd1, %rd20;
	ld.global.u64 	%rd22, [%rd21];
	st.shared.u64 	[%r6], %rd22;
	bra.uni 	$L__BB15_6;
$L__BB15_3:
	st.shared.u16 	[%r7], %rs1;
	mul.wide.u32 	%rd23, %r5, 8;
	add.s64 	%rd24, %rd1, %rd23;
	ld.global.u64 	%rd25, [%rd24];
	st.shared.u64 	[%r6], %rd25;
	bra.uni 	$L__BB15_6;
$L__BB15_4:
	cvt.u64.u32 	%rd4, %r5;
	setp.le.u64 	%p2, %rd7, %rd4;
	@%p2 bra 	$L__BB15_6;
	shl.b64 	%rd11, %rd4, 1;
	add.s64 	%rd12, %rd2, %rd11;
	ld.global.u16 	%rs5, [%rd12];
	st.shared.u16 	[%r7], %rs5;
	shl.b64 	%rd13, %rd4, 3;
	add.s64 	%rd14, %rd1, %rd13;
	ld.global.u64 	%rd15, [%rd14];
	st.shared.u64 	[%r6], %rd15;
$L__BB15_6:
	bar.sync 	0;
	setp.lt.u32 	%p4, %r21, 66;
	@%p4 bra 	$L__BB15_11;
$L__BB15_7:
	mov.u32 	%r8, %r21;
	shr.u32 	%r21, %r8, 1;
	setp.ge.u32 	%p5, %r3, %r21;
	@%p5 bra 	$L__BB15_10;
	ld.shared.u16 	%rs6, [%r7];
	and.b32  	%r17, %r8, 2046;
	add.s32 	%r18, %r7, %r17;
	ld.shared.u16 	%rs3, [%r18];
	setp.gt.s16 	%p6, %rs3, %rs6;
	@%p6 bra 	$L__BB15_10;
	st.shared.u16 	[%r7], %rs3;
	shl.b32 	%r19, %r21, 3;
	add.s32 	%r20, %r6, %r19;
	ld.shared.u64 	%rd26, [%r20];
	st.shared.u64 	[%r6], %rd26;
$L__BB15_10:
	bar.sync 	0;
	setp.gt.u32 	%p7, %r8, 131;
	@%p7 bra 	$L__BB15_7;
$L__BB15_11:
	setp.gt.u32 	%p8, %r3, 31;
	@%p8 bra 	$L__BB15_26;
	ld.volatile.shared.u16 	%rs7, [%r7];
	ld.volatile.shared.u16 	%rs8, [%r7+64];
	min.s16 	%rs9, %rs7, %rs8;
	ld.volatile.shared.u16 	%rs10, [%r7+64];
	setp.ne.s16 	%p9, %rs9, %rs10;
	@%p9 bra 	$L__BB15_14;
	ld.volatile.shared.u64 	%rd27, [%r6+256];
	st.volatile.shared.u64 	[%r6], %rd27;
	ld.volatile.shared.u16 	%rs11, [%r7+64];
	st.volatile.shared.u16 	[%r7], %rs11;
$L__BB15_14:
	ld.volatile.shared.u16 	%rs12, [%r7];
	ld.volatile.shared.u16 	%rs13, [%r7+32];
	min.s16 	%rs14, %rs12, %rs13;
	ld.volatile.shared.u16 	%rs15, [%r7+32];
	setp.ne.s16 	%p10, %rs14, %rs15;
	@%p10 bra 	$L__BB15_16;
	ld.volatile.shared.u64 	%rd28, [%r6+128];
	st.volatile.shared.u64 	[%r6], %rd28;
	ld.volatile.shared.u16 	%rs16, [%r7+32];
	st.volatile.shared.u16 	[%r7], %rs16;
$L__BB15_16:
	ld.volatile.shared.u16 	%rs17, [%r7];
	ld.volatile.shared.u16 	%rs18, [%r7+16];
	min.s16 	%rs19, %rs17, %rs18;
	ld.volatile.shared.u16 	%rs20, [%r7+16];
	setp.ne.s16 	%p11, %rs19, %rs20;
	@%p11 bra 	$L__BB15_18;
	ld.volatile.shared.u64 	%rd29, [%r6+64];
	st.volatile.shared.u64 	[%r6], %rd29;
	ld.volatile.shared.u16 	%rs21, [%r7+16];
	st.volatile.shared.u16 	[%r7], %rs21;
$L__BB15_18:
	ld.volatile.shared.u16 	%rs22, [%r7];
	ld.volatile.shared.u16 	%rs23, [%r7+8];
	min.s16 	%rs24, %rs22, %rs23;
	ld.volatile.shared.u16 	%rs25, [%r7+8];
	setp.ne.s16 	%p12, %rs24, %rs25;
	@%p12 bra 	$L__BB15_20;
	ld.volatile.shared.u64 	%rd30, [%r6+32];
	st.volatile.shared.u64 	[%r6], %rd30;
	ld.volatile.shared.u16 	%rs26, [%r7+8];
	st.volatile.shared.u16 	[%r7], %rs26;
$L__BB15_20:
	ld.volatile.shared.u16 	%rs27, [%r7];
	ld.volatile.shared.u16 	%rs28, [%r7+4];
	min.s16 	%rs29, %rs27, %rs28;
	ld.volatile.shared.u16 	%rs30, [%r7+4];
	setp.ne.s16 	%p13, %rs29, %rs30;
	@%p13 bra 	$L__BB15_22;
	ld.volatile.shared.u64 	%rd31, [%r6+16];
	st.volatile.shared.u64 	[%r6], %rd31;
	ld.volatile.shared.u16 	%rs31, [%r7+4];
	st.volatile.shared.u16 	[%r7], %rs31;
$L__BB15_22:
	ld.volatile.shared.u16 	%rs32, [%r7];
	ld.volatile.shared.u16 	%rs33, [%r7+2];
	min.s16 	%rs34, %rs32, %rs33;
	ld.volatile.shared.u16 	%rs35, [%r7+2];
	setp.ne.s16 	%p14, %rs34, %rs35;
	@%p14 bra 	$L__BB15_24;
	ld.volatile.shared.u64 	%rd32, [%r6+8];
	st.volatile.shared.u64 	[%r6], %rd32;
	ld.volatile.shared.u16 	%rs36, [%r7+2];
	st.volatile.shared.u16 	[%r7], %rs36;
$L__BB15_24:
	setp.ne.s32 	%p15, %r3, 0;
	@%p15 bra 	$L__BB15_26;
	ld.shared.u16 	%rs37, [sdata_i16];
	cvta.to.global.u64 	%rd33, %rd5;
	mul.wide.u32 	%rd34, %r4, 2;
	add.s64 	%rd35, %rd33, %rd34;
	st.global.u16 	[%rd35], %rs37;
	ld.shared.u64 	%rd36, [%r2];
	cvta.to.global.u64 	%rd37, %rd6;
	mul.wide.u32 	%rd38, %r4, 8;
	add.s64 	%rd39, %rd37, %rd38;
	st.global.u64 	[%rd39], %rd36;
$L__BB15_26:
	ret;

}
	// .globl	uncontiguous_reduce_i16
.visible .entry uncontiguous_reduce_i16(
	.param .u64 .ptr .align 1 uncontiguous_reduce_i16_param_0,
	.param .u64 .ptr .align 1 uncontiguous_reduce_i16_param_1,
	.param .u64 .ptr .align 1 uncontiguous_reduce_i16_param_2,
	.param .u64 .ptr .align 1 uncontiguous_reduce_i16_param_3,
	.param .u64 .ptr .align 1 uncontiguous_reduce_i16_param_4,
	.param .u64 uncontiguous_reduce_i16_param_5,
	.param .u64 uncontiguous_reduce_i16_param_6
)
{
	.reg .pred 	%p<60>;
	.reg .b16 	%rs<38>;
	.reg .b32 	%r<220>;
	.reg .b64 	%rd<573>;

	ld.param.u64 	%rd261, [uncontiguous_reduce_i16_param_2];
	ld.param.u64 	%rd264, [uncontiguous_reduce_i16_param_3];
	ld.param.u64 	%rd265, [uncontiguous_reduce_i16_param_4];
	ld.param.u64 	%rd262, [uncontiguous_reduce_i16_param_5];
	ld.param.u64 	%rd263, [uncontiguous_reduce_i16_param_6];
	cvta.to.global.u64 	%rd1, %rd265;
	cvta.to.global.u64 	%rd2, %rd264;
	cvta.to.global.u64 	%rd3, %rd261;
	mov.u32 	%r219, %ntid.x;
	shl.b32 	%r51, %r219, 1;
	mov.u32 	%r52, sdata_i16;
	add.s32 	%r2, %r52, %r51;
	mov.u32 	%r3, %tid.x;
	mov.u32 	%r4, %ctaid.x;
	mul.lo.s32 	%r53, %r4, %r219;
	shl.b32 	%r54, %r53, 1;
	add.s32 	%r55, %r54, %r3;
	shl.b32 	%r56, %r3, 1;
	add.s32 	%r5, %r52, %r56;
	mov.b16 	%rs4, 32767;
	st.shared.u16 	[%r5], %rs4;
	cvt.u64.u32 	%rd513, %r55;
	shl.b32 	%r57, %r3, 3;
	add.s32 	%r6, %r2, %r57;
	st.shared.u64 	[%r6], %rd513;
	add.s32 	%r58, %r55, %r219;
	cvt.u64.u32 	%rd5, %r58;
	setp.le.u64 	%p1, %rd263, %rd5;
	@%p1 bra 	$L__BB16_56;
	cvt.u32.u64 	%r7, %rd262;
	add.s32 	%r213, %r7, -1;
	setp.lt.s32 	%p27, %r213, 0;
	mov.b64 	%rd530, 0;
	mov.u64 	%rd531, %rd530;
	@%p27 bra 	$L__BB16_53;
	setp.lt.u32 	%p28, %r213, 3;
	mov.b64 	%rd531, 0;
	mov.u64 	%rd530, %rd531;
	mov.u64 	%rd526, %rd5;
	@%p28 bra 	$L__BB16_30;
	add.s32 	%r211, %r7, -2;
	and.b32  	%r134, %r7, -4;
	neg.s32 	%r210, %r134;
	mov.b64 	%rd531, 0;
	mov.u64 	%rd526, %rd5;
$L__BB16_4:
	.pragma "nounroll";
	add.s32 	%r13, %r211, 1;
	mul.wide.u32 	%rd397, %r13, 8;
	add.s64 	%rd398, %rd2, %rd397;
	ld.global.u64 	%rd10, [%rd398];
	or.b64  	%rd399, %rd513, %rd10;
	and.b64  	%rd400, %rd399, -4294967296;
	setp.ne.s64 	%p29, %rd400, 0;
	@%p29 bra 	$L__BB16_6;
	cvt.u32.u64 	%r135, %rd10;
	cvt.u32.u64 	%r136, %rd513;
	div.u32 	%r137, %r136, %r135;
	mul.lo.s32 	%r138, %r137, %r135;
	sub.s32 	%r139, %r136, %r138;
	cvt.u64.u32 	%rd492, %r137;
	cvt.u64.u32 	%rd493, %r139;
	bra.uni 	$L__BB16_7;
$L__BB16_6:
	div.s64 	%rd492, %rd513, %rd10;
	mul.lo.s64 	%rd401, %rd492, %rd10;
	sub.s64 	%rd493, %rd513, %rd401;
$L__BB16_7:
	mul.wide.u32 	%rd402, %r13, 8;
	add.s64 	%rd403, %rd1, %rd402;
	ld.global.u64 	%rd17, [%rd403];
	mad.lo.s64 	%rd18, %rd17, %rd493, %rd530;
	or.b64  	%rd404, %rd526, %rd10;
	and.b64  	%rd405, %rd404, -4294967296;
	setp.ne.s64 	%p30, %rd405, 0;
	@%p30 bra 	$L__BB16_9;
	cvt.u32.u64 	%r140, %rd10;
	cvt.u32.u64 	%r141, %rd526;
	div.u32 	%r142, %r141, %r140;
	mul.lo.s32 	%r143, %r142, %r140;
	sub.s32 	%r144, %r141, %r143;
	cvt.u64.u32 	%rd494, %r142;
	cvt.u64.u32 	%rd495, %r144;
	bra.uni 	$L__BB16_10;
$L__BB16_9:
	div.s64 	%rd494, %rd526, %rd10;
	mul.lo.s64 	%rd406, %rd494, %rd10;
	sub.s64 	%rd495, %rd526, %rd406;
$L__BB16_10:
	mad.lo.s64 	%rd25, %rd495, %rd17, %rd531;
	mul.wide.u32 	%rd407, %r211, 8;
	add.s64 	%rd408, %rd2, %rd407;
	ld.global.u64 	%rd26, [%rd408];
	or.b64  	%rd409, %rd492, %rd26;
	and.b64  	%rd410, %rd409, -4294967296;
	setp.ne.s64 	%p31, %rd410, 0;
	@%p31 bra 	$L__BB16_12;
	cvt.u32.u64 	%r145, %rd26;
	cvt.u32.u64 	%r146, %rd492;
	div.u32 	%r147, %r146, %r145;
	mul.lo.s32 	%r148, %r147, %r145;
	sub.s32 	%r149, %r146, %r148;
	cvt.u64.u32 	%rd496, %r147;
	cvt.u64.u32 	%rd497, %r149;
	bra.uni 	$L__BB16_13;
$L__BB16_12:
	div.s64 	%rd496, %rd492, %rd26;
	mul.lo.s64 	%rd411, %rd496, %rd26;
	sub.s64 	%rd497, %rd492, %rd411;
$L__BB16_13:
	mul.wide.u32 	%rd412, %r211, 8;
	add.s64 	%rd413, %rd1, %rd412;
	ld.global.u64 	%rd33, [%rd413];
	mad.lo.s64 	%rd34, %rd33, %rd497, %rd18;
	or.b64  	%rd414, %rd494, %rd26;
	and.b64  	%rd415, %rd414, -4294967296;
	setp.ne.s64 	%p32, %rd415, 0;
	@%p32 bra 	$L__BB16_15;
	cvt.u32.u64 	%r150, %rd26;
	cvt.u32.u64 	%r151, %rd494;
	div.u32 	%r152, %r151, %r150;
	mul.lo.s32 	%r153, %r152, %r150;
	sub.s32 	%r154, %r151, %r153;
	cvt.u64.u32 	%rd498, %r152;
	cvt.u64.u32 	%rd499, %r154;
	bra.uni 	$L__BB16_16;
$L__BB16_15:
	div.s64 	%rd498, %rd494, %rd26;
	mul.lo.s64 	%rd416, %rd498, %rd26;
	sub.s64 	%rd499, %rd494, %rd416;
$L__BB16_16:
	mad.lo.s64 	%rd41, %rd499, %rd33, %rd25;
	add.s32 	%r14, %r211, -1;
	mul.wide.u32 	%rd417, %r14, 8;
	add.s64 	%rd418, %rd2, %rd417;
	ld.global.u64 	%rd42, [%rd418];
	or.b64  	%rd419, %rd496, %rd42;
	and.b64  	%rd420, %rd419, -4294967296;
	setp.ne.s64 	%p33, %rd420, 0;
	@%p33 bra 	$L__BB16_18;
	cvt.u32.u64 	%r155, %rd42;
	cvt.u32.u64 	%r156, %rd496;
	div.u32 	%r157, %r156, %r155;
	mul.lo.s32 	%r158, %r157, %r155;
	sub.s32 	%r159, %r156, %r158;
	cvt.u64.u32 	%rd500, %r157;
	cvt.u64.u32 	%rd501, %r159;
	bra.uni 	$L__BB16_19;
$L__BB16_18:
	div.s64 	%rd500, %rd496, %rd42;
	mul.lo.s64 	%rd421, %rd500, %rd42;
	sub.s64 	%rd501, %rd496, %rd421;
$L__BB16_19:
	mul.wide.u32 	%rd422, %r14, 8;
	add.s64 	%rd423, %rd1, %rd422;
	ld.global.u64 	%rd49, [%rd423];
	mad.lo.s64 	%rd50, %rd49, %rd501, %rd34;
	or.b64  	%rd424, %rd498, %rd42;
	and.b64  	%rd425, %rd424, -4294967296;
	setp.ne.s64 	%p34, %rd425, 0;
	@%p34 bra 	$L__BB16_21;
	cvt.u32.u64 	%r160, %rd42;
	cvt.u32.u64 	%r161, %rd498;
	div.u32 	%r162, %r161, %r160;
	mul.lo.s32 	%r163, %r162, %r160;
	sub.s32 	%r164, %r161, %r163;
	cvt.u64.u32 	%rd502, %r162;
	cvt.u64.u32 	%rd503, %r164;
	bra.uni 	$L__BB16_22;
$L__BB16_21:
	div.s64 	%rd502, %rd498, %rd42;
	mul.lo.s64 	%rd426, %rd502, %rd42;
	sub.s64 	%rd503, %rd498, %rd426;
$L__BB16_22:
	mad.lo.s64 	%rd57, %rd503, %rd49, %rd41;
	add.s32 	%r165, %r211, -2;
	mul.wide.u32 	%rd427, %r165, 8;
	add.s64 	%rd428, %rd2, %rd427;
	ld.global.u64 	%rd58, [%rd428];
	or.b64  	%rd429, %rd500, %rd58;
	and.b64  	%rd430, %rd429, -4294967296;
	setp.ne.s64 	%p35, %rd430, 0;
	@%p35 bra 	$L__BB16_24;
	cvt.u32.u64 	%r166, %rd58;
	cvt.u32.u64 	%r167, %rd500;
	div.u32 	%r168, %r167, %r166;
	mul.lo.s32 	%r169, %r168, %r166;
	sub.s32 	%r170, %r167, %r169;
	cvt.u64.u32 	%rd513, %r168;
	cvt.u64.u32 	%rd505, %r170;
	bra.uni 	$L__BB16_25;
$L__BB16_24:
	div.s64 	%rd513, %rd500, %rd58;
	mul.lo.s64 	%rd431, %rd513, %rd58;
	sub.s64 	%rd505, %rd500, %rd431;
$L__BB16_25:
	mul.wide.u32 	%rd432, %r165, 8;
	add.s64 	%rd433, %rd1, %rd432;
	ld.global.u64 	%rd65, [%rd433];
	mad.lo.s64 	%rd530, %rd65, %rd505, %rd50;
	or.b64  	%rd434, %rd502, %rd58;
	and.b64  	%rd435, %rd434, -4294967296;
	setp.ne.s64 	%p36, %rd435, 0;
	@%p36 bra 	$L__BB16_27;
	cvt.u32.u64 	%r172, %rd58;
	cvt.u32.u64 	%r173, %rd502;
	div.u32 	%r174, %r173, %r172;
	mul.lo.s32 	%r175, %r174, %r172;
	sub.s32 	%r176, %r173, %r175;
	cvt.u64.u32 	%rd526, %r174;
	cvt.u64.u32 	%rd507, %r176;
	bra.uni 	$L__BB16_28;
$L__BB16_27:
	div.s64 	%rd526, %rd502, %rd58;
	mul.lo.s64 	%rd436, %rd526, %rd58;
	sub.s64 	%rd507, %rd502, %rd436;
$L__BB16_28:
	mad.lo.s64 	%rd531, %rd507, %rd65, %rd57;
	add.s32 	%r211, %r211, -4;
	add.s32 	%r210, %r210, 4;
	setp.ne.s32 	%p37, %r210, 0;
	@%p37 bra 	$L__BB16_4;
	add.s32 	%r213, %r211, 1;
$L__BB16_30:
	and.b32  	%r177, %r7, 3;
	setp.eq.s32 	%p38, %r177, 0;
	@%p38 bra 	$L__BB16_53;
	setp.eq.s32 	%p39, %r177, 1;
	@%p39 bra 	$L__BB16_45;
	mul.wide.u32 	%rd438, %r213, 8;
	add.s64 	%rd439, %rd2, %rd438;
	ld.global.u64 	%rd80, [%rd439];
	or.b64  	%rd440, %rd513, %rd80;
	and.b64  	%rd441, %rd440, -4294967296;
	setp.ne.s64 	%p40, %rd441, 0;
	@%p40 bra 	$L__BB16_34;
	cvt.u32.u64 	%r179, %rd80;
	cvt.u32.u64 	%r180, %rd513;
	div.u32 	%r181, %r180, %r179;
	mul.lo.s32 	%r182, %r181, %r179;
	sub.s32 	%r183, %r180, %r182;
	cvt.u64.u32 	%rd514, %r181;
	cvt.u64.u32 	%rd515, %r183;
	bra.uni 	$L__BB16_35;
$L__BB16_34:
	div.s64 	%rd514, %rd513, %rd80;
	mul.lo.s64 	%rd442, %rd514, %rd80;
	sub.s64 	%rd515, %rd513, %rd442;
$L__BB16_35:
	add.s64 	%rd444, %rd1, %rd438;
	ld.global.u64 	%rd87, [%rd444];
	mad.lo.s64 	%rd88, %rd87, %rd515, %rd530;
	or.b64  	%rd445, %rd526, %rd80;
	and.b64  	%rd446, %rd445, -4294967296;
	setp.ne.s64 	%p41, %rd446, 0;
	@%p41 bra 	$L__BB16_37;
	cvt.u32.u64 	%r184, %rd80;
	cvt.u32.u64 	%r185, %rd526;
	div.u32 	%r186, %r185, %r184;
	mul.lo.s32 	%r187, %r186, %r184;
	sub.s32 	%r188, %r185, %r187;
	cvt.u64.u32 	%rd516, %r186;
	cvt.u64.u32 	%rd517, %r188;
	bra.uni 	$L__BB16_38;
$L__BB16_37:
	div.s64 	%rd516, %rd526, %rd80;
	mul.lo.s64 	%rd447, %rd516, %rd80;
	sub.s64 	%rd517, %rd526, %rd447;
$L__BB16_38:
	mad.lo.s64 	%rd95, %rd517, %rd87, %rd531;
	add.s32 	%r19, %r213, -1;
	mul.wide.u32 	%rd448, %r19, 8;
	add.s64 	%rd449, %rd2, %rd448;
	ld.global.u64 	%rd96, [%rd449];
	or.b64  	%rd450, %rd514, %rd96;
	and.b64  	%rd451, %rd450, -4294967296;
	setp.ne.s64 	%p42, %rd451, 0;
	@%p42 bra 	$L__BB16_40;
	cvt.u32.u64 	%r189, %rd96;
	cvt.u32.u64 	%r190, %rd514;
	div.u32 	%r191, %r190, %r189;
	mul.lo.s32 	%r192, %r191, %r189;
	sub.s32 	%r193, %r190, %r192;
	cvt.u64.u32 	%rd513, %r191;
	cvt.u64.u32 	%rd519, %r193;
	bra.uni 	$L__BB16_41;
$L__BB16_40:
	div.s64 	%rd513, %rd514, %rd96;
	mul.lo.s64 	%rd452, %rd513, %rd96;
	sub.s64 	%rd519, %rd514, %rd452;
$L__BB16_41:
	add.s64 	%rd454, %rd1, %rd448;
	ld.global.u64 	%rd103, [%rd454];
	mad.lo.s64 	%rd530, %rd103, %rd519, %rd88;
	or.b64  	%rd455, %rd516, %rd96;
	and.b64  	%rd456, %rd455, -4294967296;
	setp.ne.s64 	%p43, %rd456, 0;
	@%p43 bra 	$L__BB16_43;
	cvt.u32.u64 	%r194, %rd96;
	cvt.u32.u64 	%r195, %rd516;
	div.u32 	%r196, %r195, %r194;
	mul.lo.s32 	%r197, %r196, %r194;
	sub.s32 	%r198, %r195, %r197;
	cvt.u64.u32 	%rd526, %r196;
	cvt.u64.u32 	%rd521, %r198;
	bra.uni 	$L__BB16_44;
$L__BB16_43:
	div.s64 	%rd526, %rd516, %rd96;
	mul.lo.s64 	%rd457, %rd526, %rd96;
	sub.s64 	%rd521, %rd516, %rd457;
$L__BB16_44:
	mad.lo.s64 	%rd531, %rd521, %rd103, %rd95;
	add.s32 	%r213, %r213, -2;
$L__BB16_45:
	and.b32  	%r199, %r7, 1;
	setp.eq.b32 	%p44, %r199, 1;
	not.pred 	%p45, %p44;
	@%p45 bra 	$L__BB16_53;
	mul.wide.u32 	%rd458, %r213, 8;
	add.s64 	%rd459, %rd2, %rd458;
	ld.global.u64 	%rd118, [%rd459];
	or.b64  	%rd460, %rd513, %rd118;
	and.b64  	%rd461, %rd460, -4294967296;
	setp.ne.s64 	%p46, %rd461, 0;
	@%p46 bra 	$L__BB16_48;
	cvt.u32.u64 	%r200, %rd118;
	cvt.u32.u64 	%r201, %rd513;
	rem.u32 	%r202, %r201, %r200;
	cvt.u64.u32 	%rd528, %r202;
	bra.uni 	$L__BB16_49;
$L__BB16_48:
	rem.s64 	%rd528, %rd513, %rd118;
$L__BB16_49:
	add.s64 	%rd463, %rd1, %rd458;
	ld.global.u64 	%rd122, [%rd463];
	mad.lo.s64 	%rd530, %rd122, %rd528, %rd530;
	or.b64  	%rd464, %rd526, %rd118;
	and.b64  	%rd465, %rd464, -4294967296;
	setp.ne.s64 	%p47, %rd465, 0;
	@%p47 bra 	$L__BB16_51;
	cvt.u32.u64 	%r203, %rd118;
	cvt.u32.u64 	%r204, %rd526;
	rem.u32 	%r205, %r204, %r203;
	cvt.u64.u32 	%rd529, %r205;
	bra.uni 	$L__BB16_52;
$L__BB16_51:
	rem.s64 	%rd529, %rd526, %rd118;
$L__BB16_52:
	mad.lo.s64 	%rd531, %rd529, %rd122, %rd531;
$L__BB16_53:
	ld.param.u64 	%rd487, [uncontiguous_reduce_i16_param_2];
	cvta.to.global.u64 	%rd466, %rd487;
	shl.b64 	%rd467, %rd530, 1;
	add.s64 	%rd468, %rd466, %rd467;
	ld.global.u16 	%rs1, [%rd468];
	shl.b64 	%rd469, %rd531, 1;
	add.s64 	%rd470, %rd466, %rd469;
	ld.global.u16 	%rs2, [%rd470];
	setp.gt.s16 	%p48, %rs2, %rs1;
	@%p48 bra 	$L__BB16_55;
	st.shared.u16 	[%r5], %rs2;
	st.shared.u64 	[%r6], %rd5;
	bra.uni 	$L__BB16_116;
$L__BB16_55:
	st.shared.u16 	[%r5], %rs1;
	bra.uni 	$L__BB16_116;
$L__BB16_56:
	setp.le.u64 	%p2, %rd263, %rd513;
	@%p2 bra 	$L__BB16_116;
	cvt.u32.u64 	%r22, %rd262;
	add.s32 	%r217, %r22, -1;
	setp.lt.s32 	%p3, %r217, 0;
	mov.b64 	%rd572, 0;
	@%p3 bra 	$L__BB16_115;
	and.b32  	%r24, %r22, 7;
	setp.lt.u32 	%p4, %r217, 7;
	mov.b64 	%rd572, 0;
	@%p4 bra 	$L__BB16_86;
	add.s32 	%r215, %r22, -4;
	and.b32  	%r59, %r22, -8;
	neg.s32 	%r214, %r59;
	mov.b64 	%rd572, 0;
$L__BB16_60:
	.pragma "nounroll";
	add.s32 	%r29, %r215, 3;
	mul.wide.u32 	%rd270, %r29, 8;
	add.s64 	%rd271, %rd2, %rd270;
	ld.global.u64 	%rd132, [%rd271];
	or.b64  	%rd272, %rd513, %rd132;
	and.b64  	%rd273, %rd272, -4294967296;
	setp.ne.s64 	%p5, %rd273, 0;
	@%p5 bra 	$L__BB16_62;
	cvt.u32.u64 	%r60, %rd132;
	cvt.u32.u64 	%r61, %rd513;
	div.u32 	%r62, %r61, %r60;
	mul.lo.s32 	%r63, %r62, %r60;
	sub.s32 	%r64, %r61, %r63;
	cvt.u64.u32 	%rd534, %r62;
	cvt.u64.u32 	%rd535, %r64;
	bra.uni 	$L__BB16_63;
$L__BB16_62:
	div.s64 	%rd534, %rd513, %rd132;
	mul.lo.s64 	%rd274, %rd534, %rd132;
	sub.s64 	%rd535, %rd513, %rd274;
$L__BB16_63:
	add.s64 	%rd276, %rd1, %rd270;
	ld.global.u64 	%rd277, [%rd276];
	mad.lo.s64 	%rd139, %rd277, %rd535, %rd572;
	add.s32 	%r30, %r215, 2;
	mul.wide.u32 	%rd278, %r30, 8;
	add.s64 	%rd279, %rd2, %rd278;
	ld.global.u64 	%rd140, [%rd279];
	or.b64  	%rd280, %rd534, %rd140;
	and.b64  	%rd281, %rd280, -4294967296;
	setp.ne.s64 	%p6, %rd281, 0;
	@%p6 bra 	$L__BB16_65;
	cvt.u32.u64 	%r65, %rd140;
	cvt.u32.u64 	%r66, %rd534;
	div.u32 	%r67, %r66, %r65;
	mul.lo.s32 	%r68, %r67, %r65;
	sub.s32 	%r69, %r66, %r68;
	cvt.u64.u32 	%rd536, %r67;
	cvt.u64.u32 	%rd537, %r69;
	bra.uni 	$L__BB16_66;
$L__BB16_65:
	div.s64 	%rd536, %rd534, %rd140;
	mul.lo.s64 	%rd282, %rd536, %rd140;
	sub.s64 	%rd537, %rd534, %rd282;
$L__BB16_66:
	add.s64 	%rd284, %rd1, %rd278;
	ld.global.u64 	%rd285, [%rd284];
	mad.lo.s64 	%rd147, %rd285, %rd537, %rd139;
	add.s32 	%r31, %r215, 1;
	mul.wide.u32 	%rd286, %r31, 8;
	add.s64 	%rd287, %rd2, %rd286;
	ld.global.u64 	%rd148, [%rd287];
	or.b64  	%rd288, %rd536, %rd148;
	and.b64  	%rd289, %rd288, -4294967296;
	setp.ne.s64 	%p7, %rd289, 0;
	@%p7 bra 	$L__BB16_68;
	cvt.u32.u64 	%r70, %rd148;
	cvt.u32.u64 	%r71, %rd536;
	div.u32 	%r72, %r71, %r70;
	mul.lo.s32 	%r73, %r72, %r70;
	sub.s32 	%r74, %r71, %r73;
	cvt.u64.u32 	%rd538, %r72;
	cvt.u64.u32 	%rd539, %r74;
	bra.uni 	$L__BB16_69;
$L__BB16_68:
	div.s64 	%rd538, %rd536, %rd148;
	mul.lo.s64 	%rd290, %rd538, %rd148;
	sub.s64 	%rd539, %rd536, %rd290;
$L__BB16_69:
	add.s64 	%rd292, %rd1, %rd286;
	ld.global.u64 	%rd293, [%rd292];
	mad.lo.s64 	%rd155, %rd293, %rd539, %rd147;
	add.s32 	%r32, %r215, -4;
	mul.wide.u32 	%rd294, %r215, 8;
	add.s64 	%rd295, %rd2, %rd294;
	ld.global.u64 	%rd156, [%rd295];
	or.b64  	%rd296, %rd538, %rd156;
	and.b64  	%rd297, %rd296, -4294967296;
	setp.ne.s64 	%p8, %rd297, 0;
	@%p8 bra 	$L__BB16_71;
	cvt.u32.u64 	%r75, %rd156;
	cvt.u32.u64 	%r76, %rd538;
	div.u32 	%r77, %r76, %r75;
	mul.lo.s32 	%r78, %r77, %r75;
	sub.s32 	%r79, %r76, %r78;
	cvt.u64.u32 	%rd540, %r77;
	cvt.u64.u32 	%rd541, %r79;
	bra.uni 	$L__BB16_72;
$L__BB16_71:
	div.s64 	%rd540, %rd538, %rd156;
	mul.lo.s64 	%rd298, %rd540, %rd156;
	sub.s64 	%rd541, %rd538, %rd298;
$L__BB16_72:
	add.s64 	%rd300, %rd1, %rd294;
	ld.global.u64 	%rd301, [%rd300];
	mad.lo.s64 	%rd163, %rd301, %rd541, %rd155;
	add.s32 	%r33, %r215, -1;
	mul.wide.u32 	%rd302, %r33, 8;
	add.s64 	%rd303, %rd2, %rd302;
	ld.global.u64 	%rd164, [%rd303];
	or.b64  	%rd304, %rd540, %rd164;
	and.b64  	%rd305, %rd304, -4294967296;
	setp.ne.s64 	%p9, %rd305, 0;
	@%p9 bra 	$L__BB16_74;
	cvt.u32.u64 	%r80, %rd164;
	cvt.u32.u64 	%r81, %rd540;
	div.u32 	%r82, %r81, %r80;
	mul.lo.s32 	%r83, %r82, %r80;
	sub.s32 	%r84, %r81, %r83;
	cvt.u64.u32 	%rd542, %r82;
	cvt.u64.u32 	%rd543, %r84;
	bra.uni 	$L__BB16_75;
$L__BB16_74:
	div.s64 	%rd542, %rd540, %rd164;
	mul.lo.s64 	%rd306, %rd542, %rd164;
	sub.s64 	%rd543, %rd540, %rd306;
$L__BB16_75:
	add.s64 	%rd308, %rd1, %rd302;
	ld.global.u64 	%rd309, [%rd308];
	mad.lo.s64 	%rd171, %rd309, %rd543, %rd163;
	add.s32 	%r34, %r215, -2;
	mul.wide.u32 	%rd310, %r34, 8;
	add.s64 	%rd311, %rd2, %rd310;
	ld.global.u64 	%rd172, [%rd311];
	or.b64  	%rd312, %rd542, %rd172;
	and.b64  	%rd313, %rd312, -4294967296;
	setp.ne.s64 	%p10, %rd313, 0;
	@%p10 bra 	$L__BB16_77;
	cvt.u32.u64 	%r85, %rd172;
	cvt.u32.u64 	%r86, %rd542;
	div.u32 	%r87, %r86, %r85;
	mul.lo.s32 	%r88, %r87, %r85;
	sub.s32 	%r89, %r86, %r88;
	cvt.u64.u32 	%rd544, %r87;
	cvt.u64.u32 	%rd545, %r89;
	bra.uni 	$L__BB16_78;
$L__BB16_77:
	div.s64 	%rd544, %rd542, %rd172;
	mul.lo.s64 	%rd314, %rd544, %rd172;
	sub.s64 	%rd545, %rd542, %rd314;
$L__BB16_78:
	add.s64 	%rd316, %rd1, %rd310;
	ld.global.u64 	%rd317, [%rd316];
	mad.lo.s64 	%rd179, %rd317, %rd545, %rd171;
	add.s32 	%r35, %r215, -3;
	mul.wide.u32 	%rd318, %r35, 8;
	add.s64 	%rd319, %rd2, %rd318;
	ld.global.u64 	%rd180, [%rd319];
	or.b64  	%rd320, %rd544, %rd180;
	and.b64  	%rd321, %rd320, -4294967296;
	setp.ne.s64 	%p11, %rd321, 0;
	@%p11 bra 	$L__BB16_80;
	cvt.u32.u64 	%r90, %rd180;
	cvt.u32.u64 	%r91, %rd544;
	div.u32 	%r92, %r91, %r90;
	mul.lo.s32 	%r93, %r92, %r90;
	sub.s32 	%r94, %r91, %r93;
	cvt.u64.u32 	%rd546, %r92;
	cvt.u64.u32 	%rd547, %r94;
	bra.uni 	$L__BB16_81;
$L__BB16_80:
	div.s64 	%rd546, %rd544, %rd180;
	mul.lo.s64 	%rd322, %rd546, %rd180;
	sub.s64 	%rd547, %rd544, %rd322;
$L__BB16_81:
	add.s64 	%rd324, %rd1, %rd318;
	ld.global.u64 	%rd325, [%rd324];
	mad.lo.s64 	%rd187, %rd325, %rd547, %rd179;
	mul.wide.u32 	%rd326, %r32, 8;
	add.s64 	%rd327, %rd2, %rd326;
	ld.global.u64 	%rd188, [%rd327];
	or.b64  	%rd328, %rd546, %rd188;
	and.b64  	%rd329, %rd328, -4294967296;
	setp.ne.s64 	%p12, %rd329, 0;
	@%p12 bra 	$L__BB16_83;
	cvt.u32.u64 	%r95, %rd188;
	cvt.u32.u64 	%r96, %rd546;
	div.u32 	%r97, %r96, %r95;
	mul.lo.s32 	%r98, %r97, %r95;
	sub.s32 	%r99, %r96, %r98;
	cvt.u64.u32 	%rd513, %r97;
	cvt.u64.u32 	%rd549, %r99;
	bra.uni 	$L__BB16_84;
$L__BB16_83:
	div.s64 	%rd513, %rd546, %rd188;
	mul.lo.s64 	%rd330, %rd513, %rd188;
	sub.s64 	%rd549, %rd546, %rd330;
$L__BB16_84:
	add.s64 	%rd332, %rd1, %rd326;
	ld.global.u64 	%rd333, [%rd332];
	mad.lo.s64 	%rd572, %rd333, %rd549, %rd187;
	add.s32 	%r215, %r215, -8;
	add.s32 	%r214, %r214, 8;
	setp.ne.s32 	%p13, %r214, 0;
	@%p13 bra 	$L__BB16_60;
	add.s32 	%r217, %r215, 3;
$L__BB16_86:
	setp.eq.s32 	%p14, %r24, 0;
	@%p14 bra 	$L__BB16_115;
	and.b32  	%r40, %r22, 3;
	setp.lt.u32 	%p15, %r24, 4;
	@%p15 bra 	$L__BB16_101;
	mul.wide.u32 	%rd335, %r217, 8;
	add.s64 	%rd336, %rd2, %rd335;
	ld.global.u64 	%rd199, [%rd336];
	or.b64  	%rd337, %rd513, %rd199;
	and.b64  	%rd338, %rd337, -4294967296;
	setp.ne.s64 	%p16, %rd338, 0;
	@%p16 bra 	$L__BB16_90;
	cvt.u32.u64 	%r100, %rd199;
	cvt.u32.u64 	%r101, %rd513;
	div.u32 	%r102, %r101, %r100;
	mul.lo.s32 	%r103, %r102, %r100;
	sub.s32 	%r104, %r101, %r103;
	cvt.u64.u32 	%rd553, %r102;
	cvt.u64.u32 	%rd554, %r104;
	bra.uni 	$L__BB16_91;
$L__BB16_90:
	div.s64 	%rd553, %rd513, %rd199;
	mul.lo.s64 	%rd339, %rd553, %rd199;
	sub.s64 	%rd554, %rd513, %rd339;
$L__BB16_91:
	add.s64 	%rd341, %rd1, %rd335;
	ld.global.u64 	%rd342, [%rd341];
	mad.lo.s64 	%rd206, %rd342, %rd554, %rd572;
	add.s32 	%r41, %r217, -1;
	mul.wide.u32 	%rd343, %r41, 8;
	add.s64 	%rd344, %rd2, %rd343;
	ld.global.u64 	%rd207, [%rd344];
	or.b64  	%rd345, %rd553, %rd207;
	and.b64  	%rd346, %rd345, -4294967296;
	setp.ne.s64 	%p17, %rd346, 0;
	@%p17 bra 	$L__BB16_93;
	cvt.u32.u64 	%r105, %rd207;
	cvt.u32.u64 	%r106, %rd553;
	div.u32 	%r107, %r106, %r105;
	mul.lo.s32 	%r108, %r107, %r105;
	sub.s32 	%r109, %r106, %r108;
	cvt.u64.u32 	%rd555, %r107;
	cvt.u64.u32 	%rd556, %r109;
	bra.uni 	$L__BB16_94;
$L__BB16_93:
	div.s64 	%rd555, %rd553, %rd207;
	mul.lo.s64 	%rd347, %rd555, %rd207;
	sub.s64 	%rd556, %rd553, %rd347;
$L__BB16_94:
	add.s64 	%rd349, %rd1, %rd343;
	ld.global.u64 	%rd350, [%rd349];
	mad.lo.s64 	%rd214, %rd350, %rd556, %rd206;
	add.s32 	%r42, %r217, -2;
	mul.wide.u32 	%rd351, %r42, 8;
	add.s64 	%rd352, %rd2, %rd351;
	ld.global.u64 	%rd215, [%rd352];
	or.b64  	%rd353, %rd555, %rd215;
	and.b64  	%rd354, %rd353, -4294967296;
	setp.ne.s64 	%p18, %rd354, 0;
	@%p18 bra 	$L__BB16_96;
	cvt.u32.u64 	%r110, %rd215;
	cvt.u32.u64 	%r111, %rd555;
	div.u32 	%r112, %r111, %r110;
	mul.lo.s32 	%r113, %r112, %r110;
	sub.s32 	%r114, %r111, %r113;
	cvt.u64.u32 	%rd557, %r112;
	cvt.u64.u32 	%rd558, %r114;
	bra.uni 	$L__BB16_97;
$L__BB16_96:
	div.s64 	%rd557, %rd555, %rd215;
	mul.lo.s64 	%rd355, %rd557, %rd215;
	sub.s64 	%rd558, %rd555, %rd355;
$L__BB16_97:
	add.s64 	%rd357, %rd1, %rd351;
	ld.global.u64 	%rd358, [%rd357];
	mad.lo.s64 	%rd222, %rd358, %rd558, %rd214;
	add.s32 	%r43, %r217, -3;
	mul.wide.u32 	%rd359, %r43, 8;
	add.s64 	%rd360, %rd2, %rd359;
	ld.global.u64 	%rd223, [%rd360];
	or.b64  	%rd361, %rd557, %rd223;
	and.b64  	%rd362, %rd361, -4294967296;
	setp.ne.s64 	%p19, %rd362, 0;
	@%p19 bra 	$L__BB16_99;
	cvt.u32.u64 	%r115, %rd223;
	cvt.u32.u64 	%r116, %rd557;
	div.u32 	%r117, %r116, %r115;
	mul.lo.s32 	%r118, %r117, %r115;
	sub.s32 	%r119, %r116, %r118;
	cvt.u64.u32 	%rd513, %r117;
	cvt.u64.u32 	%rd560, %r119;
	bra.uni 	$L__BB16_100;
$L__BB16_99:
	div.s64 	%rd513, %rd557, %rd223;
	mul.lo.s64 	%rd363, %rd513, %rd223;
	sub.s64 	%rd560, %rd557, %rd363;
$L__BB16_100:
	add.s64 	%rd365, %rd1, %rd359;
	ld.global.u64 	%rd366, [%rd365];
	mad.lo.s64 	%rd572, %rd366, %rd560, %rd222;
	add.s32 	%r217, %r217, -4;
$L__BB16_101:
	setp.eq.s32 	%p20, %r40, 0;
	@%p20 bra 	$L__BB16_115;
	setp.eq.s32 	%p21, %r40, 1;
	@%p21 bra 	$L__BB16_110;
	mul.wide.u32 	%rd368, %r217, 8;
	add.s64 	%rd369, %rd2, %rd368;
	ld.global.u64 	%rd234, [%rd369];
	or.b64  	%rd370, %rd513, %rd234;
	and.b64  	%rd371, %rd370, -4294967296;
	setp.ne.s64 	%p22, %rd371, 0;
	@%p22 bra 	$L__BB16_105;
	cvt.u32.u64 	%r120, %rd234;
	cvt.u32.u64 	%r121, %rd513;
	div.u32 	%r122, %r121, %r120;
	mul.lo.s32 	%r123, %r122, %r120;
	sub.s32 	%r124, %r121, %r123;
	cvt.u64.u32 	%rd564, %r122;
	cvt.u64.u32 	%rd565, %r124;
	bra.uni 	$L__BB16_106;
$L__BB16_105:
	div.s64 	%rd564, %rd513, %rd234;
	mul.lo.s64 	%rd372, %rd564, %rd234;
	sub.s64 	%rd565, %rd513, %rd372;
$L__BB16_106:
	add.s64 	%rd374, %rd1, %rd368;
	ld.global.u64 	%rd375, [%rd374];
	mad.lo.s64 	%rd241, %rd375, %rd565, %rd572;
	add.s32 	%r46, %r217, -1;
	mul.wide.u32 	%rd376, %r46, 8;
	add.s64 	%rd377, %rd2, %rd376;
	ld.global.u64 	%rd242, [%rd377];
	or.b64  	%rd378, %rd564, %rd242;
	and.b64  	%rd379, %rd378, -4294967296;
	setp.ne.s64 	%p23, %rd379, 0;
	@%p23 bra 	$L__BB16_108;
	cvt.u32.u64 	%r125, %rd242;
	cvt.u32.u64 	%r126, %rd564;
	div.u32 	%r127, %r126, %r125;
	mul.lo.s32 	%r128, %r127, %r125;
	sub.s32 	%r129, %r126, %r128;
	cvt.u64.u32 	%rd513, %r127;
	cvt.u64.u32 	%rd567, %r129;
	bra.uni 	$L__BB16_109;
$L__BB16_108:
	div.s64 	%rd513, %rd564, %rd242;
	mul.lo.s64 	%rd380, %rd513, %rd242;
	sub.s64 	%rd567, %rd564, %rd380;
$L__BB16_109:
	add.s64 	%rd382, %rd1, %rd376;
	ld.global.u64 	%rd383, [%rd382];
	mad.lo.s64 	%rd572, %rd383, %rd567, %rd241;
	add.s32 	%r217, %r217, -2;
$L__BB16_110:
	and.b32  	%r130, %r22, 1;
	setp.eq.b32 	%p24, %r130, 1;
	not.pred 	%p25, %p24;
	@%p25 bra 	$L__BB16_115;
	mul.wide.u32 	%rd384, %r217, 8;
	add.s64 	%rd385, %rd2, %rd384;
	ld.global.u64 	%rd253, [%rd385];
	or.b64  	%rd386, %rd513, %rd253;
	and.b64  	%rd387, %rd386, -4294967296;
	setp.ne.s64 	%p26, %rd387, 0;
	@%p26 bra 	$L__BB16_113;
	cvt.u32.u64 	%r131, %rd253;
	cvt.u32.u64 	%r132, %rd513;
	rem.u32 	%r133, %r132, %r131;
	cvt.u64.u32 	%rd571, %r133;
	bra.uni 	$L__BB16_114;
$L__BB16_113:
	rem.s64 	%rd571, %rd513, %rd253;
$L__BB16_114:
	add.s64 	%rd389, %rd1, %rd384;
	ld.global.u64 	%rd390, [%rd389];
	mad.lo.s64 	%rd572, %rd390, %rd571, %rd572;
$L__BB16_115:
	shl.b64 	%rd391, %rd572, 1;
	add.s64 	%rd392, %rd3, %rd391;
	ld.global.u16 	%rs5, [%rd392];
	st.shared.u16 	[%r5], %rs5;
$L__BB16_116:
	bar.sync 	0;
	setp.lt.u32 	%p49, %r219, 66;
	@%p49 bra 	$L__BB16_120;
$L__BB16_117:
	shr.u32 	%r50, %r219, 1;
	ld.shared.u16 	%rs6, [%r5];
	and.b32  	%r206, %r219, 2046;
	add.s32 	%r207, %r5, %r206;
	ld.shared.u16 	%rs3, [%r207];
	setp.gt.s16 	%p50, %rs3, %rs6;
	@%p50 bra 	$L__BB16_119;
	st.shared.u16 	[%r5], %rs3;
	shl.b32 	%r208, %r50, 3;
	add.s32 	%r209, %r6, %r208;
	ld.shared.u64 	%rd471, [%r209];
	st.shared.u64 	[%r6], %rd471;
$L__BB16_119:
	bar.sync 	0;
	setp.gt.u32 	%p51, %r219, 131;
	mov.u32 	%r219, %r50;
	@%p51 bra 	$L__BB16_117;
$L__BB16_120:
	setp.gt.u32 	%p52, %r3, 31;
	@%p52 bra 	$L__BB16_135;
	ld.volatile.shared.u16 	%rs7, [%r5];
	ld.volatile.shared.u16 	%rs8, [%r5+64];
	min.s16 	%rs9, %rs7, %rs8;
	ld.volatile.shared.u16 	%rs10, [%r5+64];
	setp.ne.s16 	%p53, %rs9, %rs10;
	@%p53 bra 	$L__BB16_123;
	ld.volatile.shared.u64 	%rd472, [%r6+256];
	st.volatile.shared.u64 	[%r6], %rd472;
	ld.volatile.shared.u16 	%rs11, [%r5+64];
	st.volatile.shared.u16 	[%r5], %rs11;
$L__BB16_123:
	ld.volatile.shared.u16 	%rs12, [%r5];
	ld.volatile.shared.u16 	%rs13, [%r5+32];
	min.s16 	%rs14, %rs12, %rs13;
	ld.volatile.shared.u16 	%rs15, [%r5+32];
	setp.ne.s16 	%p54, %rs14, %rs15;
	@%p54 bra 	$L__BB16_125;
	ld.volatile.shared.u64 	%rd473, [%r6+128];
	st.volatile.shared.u64 	[%r6], %rd473;
	ld.volatile.shared.u16 	%rs16, [%r5+32];
	st.volatile.shared.u16 	[%r5], %rs16;
$L__BB16_125:
	ld.volatile.shared.u16 	%rs17, [%r5];
	ld.volatile.shared.u16 	%rs18, [%r5+16];
	min.s16 	%rs19, %rs17, %rs18;
	ld.volatile.shared.u16 	%rs20, [%r5+16];
	setp.ne.s16 	%p55, %rs19, %rs20;
	@%p55 bra 	$L__BB16_127;
	ld.volatile.shared.u64 	%rd474, [%r6+64];
	st.volatile.shared.u64 	[%r6], %rd474;
	ld.volatile.shared.u16 	%rs21, [%r5+16];
	st.volatile.shared.u16 	[%r5], %rs21;
$L__BB16_127:
	ld.volatile.shared.u16 	%rs22, [%r5];
	ld.volatile.shared.u16 	%rs23, [%r5+8];
	min.s16 	%rs24, %rs22, %rs23;
	ld.volatile.shared.u16 	%rs25, [%r5+8];
	setp.ne.s16 	%p56, %rs24, %rs25;
	@%p56 bra 	$L__BB16_129;
	ld.volatile.shared.u64 	%rd475, [%r6+32];
	st.volatile.shared.u64 	[%r6], %rd475;
	ld.volatile.shared.u16 	%rs26, [%r5+8];
	st.volatile.shared.u16 	[%r5], %rs26;
$L__BB16_129:
	ld.volatile.shared.u16 	%rs27, [%r5];
	ld.volatile.shared.u16 	%rs28, [%r5+4];
	min.s16 	%rs29, %rs27, %rs28;
	ld.volatile.shared.u16 	%rs30, [%r5+4];
	setp.ne.s16 	%p57, %rs29, %rs30;
	@%p57 bra 	$L__BB16_131;
	ld.volatile.shared.u64 	%rd476, [%r6+16];
	st.volatile.shared.u64 	[%r6], %rd476;
	ld.volatile.shared.u16 	%rs31, [%r5+4];
	st.volatile.shared.u16 	[%r5], %rs31;
$L__BB16_131:
	ld.volatile.shared.u16 	%rs32, [%r5];
	ld.volatile.shared.u16 	%rs33, [%r5+2];
	min.s16 	%rs34, %rs32, %rs33;
	ld.volatile.shared.u16 	%rs35, [%r5+2];
	setp.ne.s16 	%p58, %rs34, %rs35;
	@%p58 bra 	$L__BB16_133;
	ld.volatile.shared.u64 	%rd477, [%r6+8];
	st.volatile.shared.u64 	[%r6], %rd477;
	ld.volatile.shared.u16 	%rs36, [%r5+2];
	st.volatile.shared.u16 	[%r5], %rs36;
$L__BB16_133:
	setp.ne.s32 	%p59, %r3, 0;
	@%p59 bra 	$L__BB16_135;
	ld.param.u64 	%rd486, [uncontiguous_reduce_i16_param_1];
	ld.param.u64 	%rd485, [uncontiguous_reduce_i16_param_0];
	ld.shared.u16 	%rs37, [sdata_i16];
	cvta.to.global.u64 	%rd478, %rd485;
	mul.wide.u32 	%rd479, %r4, 2;
	add.s64 	%rd480, %rd478, %rd479;
	st.global.u16 	[%rd480], %rs37;
	ld.shared.u64 	%rd481, [%r2];
	cvta.to.global.u64 	%rd482, %rd486;
	mul.wide.u32 	%rd483, %r4, 8;
	add.s64 	%rd484, %rd482, %rd483;
	st.global.u64 	[%rd484], %rd481;
$L__BB16_135:
	ret;

}
	// .globl	contiguous_reduce3_i16
.visible .entry contiguous_reduce3_i16(
	.param .u64 .ptr .align 1 contiguous_reduce3_i16_param_0,
	.param .u64 .ptr .align 1 contiguous_reduce3_i16_param_1,
	.param .u64 .ptr .align 1 contiguous_reduce3_i16_param_2,
	.param .u64 .ptr .align 1 contiguous_reduce3_i16_param_3,
	.param .u64 .ptr .align 1 contiguous_reduce3_i16_param_4,
	.param .u64 contiguous_reduce3_i16_param_5,
	.param .u64 contiguous_reduce3_i16_param_6,
	.param .u64 contiguous_reduce3_i16_param_7
)
{
	.reg .pred 	%p<61>;
	.reg .b16 	%rs<38>;
	.reg .b32 	%r<224>;
	.reg .b64 	%rd<587>;

	ld.param.u64 	%rd267, [contiguous_reduce3_i16_param_2];
	ld.param.u64 	%rd268, [contiguous_reduce3_i16_param_3];
	ld.param.u64 	%rd269, [contiguous_reduce3_i16_param_4];
	ld.param.u64 	%rd265, [contiguous_reduce3_i16_param_6];
	cvta.to.global.u64 	%rd1, %rd269;
	cvta.to.global.u64 	%rd2, %rd268;
	cvta.to.global.u64 	%rd586, %rd267;
	mov.u32 	%r223, %ntid.x;
	shl.b32 	%r50, %r223, 1;
	mov.u32 	%r51, sdata_i16;
	add.s32 	%r2, %r51, %r50;
	mov.u32 	%r3, %tid.x;
	mov.u32 	%r52, %ctaid.x;
	mul.lo.s32 	%r53, %r52, %r223;
	shl.b32 	%r54, %r53, 1;
	add.s32 	%r55, %r54, %r3;
	shl.b32 	%r56, %r3, 1;
	add.s32 	%r4, %r51, %r56;
	mov.b16 	%rs4, 32767;
	st.shared.u16 	[%r4], %rs4;
	cvt.u64.u32 	%rd4, %r55;
	shl.b32 	%r57, %r3, 3;
	add.s32 	%r5, %r2, %r57;
	st.shared.u64 	[%r5], %rd4;
	add.s32 	%r58, %r55, %r223;
	cvt.u64.u32 	%rd5, %r58;
	setp.le.u64 	%p1, %rd265, %rd5;
	@%p1 bra 	$L__BB17_56;
	ld.param.u64 	%rd500, [contiguous_reduce3_i16_param_5];
	mov.u32 	%r135, %ctaid.y;
	cvt.u64.u32 	%rd402, %r135;
	mul.lo.s64 	%rd403, %rd265, %rd402;
	add.s64 	%rd540, %rd403, %rd4;
	add.s64 	%rd538, %rd403, %rd5;
	cvt.u32.u64 	%r6, %rd500;
	add.s32 	%r217, %r6, -1;
	setp.lt.s32 	%p27, %r217, 0;
	mov.b64 	%rd544, 0;
	mov.u64 	%rd545, %rd544;
	@%p27 bra 	$L__BB17_53;
	setp.lt.u32 	%p28, %r217, 3;
	mov.b64 	%rd545, 0;
	mov.u64 	%rd544, %rd545;
	@%p28 bra 	$L__BB17_30;
	add.s32 	%r215, %r6, -2;
	and.b32  	%r136, %r6, -4;
	neg.s32 	%r214, %r136;
	mov.b64 	%rd545, 0;
$L__BB17_4:
	.pragma "nounroll";
	add.s32 	%r12, %r215, 1;
	mul.wide.u32 	%rd407, %r12, 8;
	add.s64 	%rd408, %rd2, %rd407;
	ld.global.u64 	%rd12, [%rd408];
	or.b64  	%rd409, %rd540, %rd12;
	and.b64  	%rd410, %rd409, -4294967296;
	setp.ne.s64 	%p29, %rd410, 0;
	@%p29 bra 	$L__BB17_6;
	cvt.u32.u64 	%r137, %rd12;
	cvt.u32.u64 	%r138, %rd540;
	div.u32 	%r139, %r138, %r137;
	mul.lo.s32 	%r140, %r139, %r137;
	sub.s32 	%r141, %r138, %r140;
	cvt.u64.u32 	%rd506, %r139;
	cvt.u64.u32 	%rd507, %r141;
	bra.uni 	$L__BB17_7;
$L__BB17_6:
	div.s64 	%rd506, %rd540, %rd12;
	mul.lo.s64 	%rd411, %rd506, %rd12;
	sub.s64 	%rd507, %rd540, %rd411;
$L__BB17_7:
	mul.wide.u32 	%rd412, %r12, 8;
	add.s64 	%rd413, %rd1, %rd412;
	ld.global.u64 	%rd19, [%rd413];
	mad.lo.s64 	%rd20, %rd19, %rd507, %rd544;
	or.b64  	%rd414, %rd538, %rd12;
	and.b64  	%rd415, %rd414, -4294967296;
	setp.ne.s64 	%p30, %rd415, 0;
	@%p30 bra 	$L__BB17_9;
	cvt.u32.u64 	%r142, %rd12;
	cvt.u32.u64 	%r143, %rd538;
	div.u32 	%r144, %r143, %r142;
	mul.lo.s32 	%r145, %r144, %r142;
	sub.s32 	%r146, %r143, %r145;
	cvt.u64.u32 	%rd508, %r144;
	cvt.u64.u32 	%rd509, %r146;
	bra.uni 	$L__BB17_10;
$L__BB17_9:
	div.s64 	%rd508, %rd538, %rd12;
	mul.lo.s64 	%rd416, %rd508, %rd12;
	sub.s64 	%rd509, %rd538, %rd416;
$L__BB17_10:
	mad.lo.s64 	%rd27, %rd509, %rd19, %rd545;
	mul.wide.u32 	%rd417, %r215, 8;
	add.s64 	%rd418, %rd2, %rd417;
	ld.global.u64 	%rd28, [%rd418];
	or.b64  	%rd419, %rd506, %rd28;
	and.b64  	%rd420, %rd419, -4294967296;
	setp.ne.s64 	%p31, %rd420, 0;
	@%p31 bra 	$L__BB17_12;
	cvt.u32.u64 	%r147, %rd28;
	cvt.u32.u64 	%r148, %rd506;
	div.u32 	%r149, %r148, %r147;
	mul.lo.s32 	%r150, %r149, %r147;
	sub.s32 	%r151, %r148, %r150;
	cvt.u64.u32 	%rd510, %r149;
	cvt.u64.u32 	%rd511, %r151;
	bra.uni 	$L__BB17_13;
$L__BB17_12:
	div.s64 	%rd510, %rd506, %rd28;
	mul.lo.s64 	%rd421, %rd510, %rd28;
	sub.s64 	%rd511, %rd506, %rd421;
$L__BB17_13:
	mul.wide.u32 	%rd422, %r215, 8;
	add.s64 	%rd423, %rd1, %rd422;
	ld.global.u64 	%rd35, [%rd423];
	mad.lo.s64 	%rd36, %rd35, %rd511, %rd20;
	or.b64  	%rd424, %rd508, %rd28;
	and.b64  	%rd425, %rd424, -4294967296;
	setp.ne.s64 	%p32, %rd425, 0;
	@%p32 bra 	$L__BB17_15;
	cvt.u32.u64 	%r152, %rd28;
	cvt.u32.u64 	%r153, %rd508;
	div.u32 	%r154, %r153, %r152;
	mul.lo.s32 	%r155, %r154, %r152;
	sub.s32 	%r156, %r153, %r155;
	cvt.u64.u32 	%rd512, %r154;
	cvt.u64.u32 	%rd513, %r156;
	bra.uni 	$L__BB17_16;
$L__BB17_15:
	div.s64 	%rd512, %rd508, %rd28;
	mul.lo.s64 	%rd426, %rd512, %rd28;
	sub.s64 	%rd513, %rd508, %rd426;
$L__BB17_16:
	mad.lo.s64 	%rd43, %rd513, %rd35, %rd27;
	add.s32 	%r13, %r215, -1;
	mul.wide.u32 	%rd427, %r13, 8;
	add.s64 	%rd428, %rd2, %rd427;
	ld.global.u64 	%rd44, [%rd428];
	or.b64  	%rd429, %rd510, %rd44;
	and.b64  	%rd430, %rd429, -4294967296;
	setp.ne.s64 	%p33, %rd430, 0;
	@%p33 bra 	$L__BB17_18;
	cvt.u32.u64 	%r157, %rd44;
	cvt.u32.u64 	%r158, %rd510;
	div.u32 	%r159, %r158, %r157;
	mul.lo.s32 	%r160, %r159, %r157;
	sub.s32 	%r161, %r158, %r160;
	cvt.u64.u32 	%rd514, %r159;
	cvt.u64.u32 	%rd515, %r161;
	bra.uni 	$L__BB17_19;
$L__BB17_18:
	div.s64 	%rd514, %rd510, %rd44;
	mul.lo.s64 	%rd431, %rd514, %rd44;
	sub.s64 	%rd515, %rd510, %rd431;
$L__BB17_19:
	mul.wide.u32 	%rd432, %r13, 8;
	add.s64 	%rd433, %rd1, %rd432;
	ld.global.u64 	%rd51, [%rd433];
	mad.lo.s64 	%rd52, %rd51, %rd515, %rd36;
	or.b64  	%rd434, %rd512, %rd44;
	and.b64  	%rd435, %rd434, -4294967296;
	setp.ne.s64 	%p34, %rd435, 0;
	@%p34 bra 	$L__BB17_21;
	cvt.u32.u64 	%r162, %rd44;
	cvt.u32.u64 	%r163, %rd512;
	div.u32 	%r164, %r163, %r162;
	mul.lo.s32 	%r165, %r164, %r162;
	sub.s32 	%r166, %r163, %r165;
	cvt.u64.u32 	%rd516, %r164;
	cvt.u64.u32 	%rd517, %r166;
	bra.uni 	$L__BB17_22;
$L__BB17_21:
	div.s64 	%rd516, %rd512, %rd44;
	mul.lo.s64 	%rd436, %rd516, %rd44;
	sub.s64 	%rd517, %rd512, %rd436;
$L__BB17_22:
	mad.lo.s64 	%rd59, %rd517, %rd51, %rd43;
	add.s32 	%r167, %r215, -2;
	mul.wide.u32 	%rd437, %r167, 8;
	add.s64 	%rd438, %rd2, %rd437;
	ld.global.u64 	%rd60, [%rd438];
	or.b64  	%rd439, %rd514, %rd60;
	and.b64  	%rd440, %rd439, -4294967296;
	setp.ne.s64 	%p35, %rd440, 0;
	@%p35 bra 	$L__BB17_24;
	cvt.u32.u64 	%r168, %rd60;
	cvt.u32.u64 	%r169, %rd514;
	div.u32 	%r170, %r169, %r168;
	mul.lo.s32 	%r171, %r170, %r168;
	sub.s32 	%r172, %r169, %r171;
	cvt.u64.u32 	%rd540, %r170;
	cvt.u64.u32 	%rd519, %r172;
	bra.uni 	$L__BB17_25;
$L__BB17_24:
	div.s64 	%rd540, %rd514, %rd60;
	mul.lo.s64 	%rd441, %rd540, %rd60;
	sub.s64 	%rd519, %rd514, %rd441;
$L__BB17_25:
	add.s32 	%r173, %r215, -2;
	mul.wide.u32 	%rd442, %r173, 8;
	add.s64 	%rd443, %rd1, %rd442;
	ld.global.u64 	%rd67, [%rd443];
	mad.lo.s64 	%rd544, %rd67, %rd519, %rd52;
	or.b64  	%rd444, %rd516, %rd60;
	and.b64  	%rd445, %rd444, -4294967296;
	setp.ne.s64 	%p36, %rd445, 0;
	@%p36 bra 	$L__BB17_27;
	cvt.u32.u64 	%r174, %rd60;
	cvt.u32.u64 	%r175, %rd516;
	div.u32 	%r176, %r175, %r174;
	mul.lo.s32 	%r177, %r176, %r174;
	sub.s32 	%r178, %r175, %r177;
	cvt.u64.u32 	%rd538, %r176;
	cvt.u64.u32 	%rd521, %r178;
	bra.uni 	$L__BB17_28;
$L__BB17_27:
	div.s64 	%rd538, %rd516, %rd60;
	mul.lo.s64 	%rd446, %rd538, %rd60;
	sub.s64 	%rd521, %rd516, %rd446;
$L__BB17_28:
	mad.lo.s64 	%rd545, %rd521, %rd67, %rd59;
	add.s32 	%r215, %r215, -4;
	add.s32 	%r214, %r214, 4;
	setp.ne.s32 	%p37, %r214, 0;
	@%p37 bra 	$L__BB17_4;
	add.s32 	%r217, %r215, 1;
$L__BB17_30:
	and.b32  	%r179, %r6, 3;
	setp.eq.s32 	%p38, %r179, 0;
	@%p38 bra 	$L__BB17_53;
	setp.eq.s32 	%p39, %r179, 1;
	@%p39 bra 	$L__BB17_45;
	mul.wide.u32 	%rd448, %r217, 8;
	add.s64 	%rd449, %rd2, %rd448;
	ld.global.u64 	%rd82, [%rd449];
	or.b64  	%rd450, %rd540, %rd82;
	and.b64  	%rd451, %rd450, -4294967296;
	setp.ne.s64 	%p40, %rd451, 0;
	@%p40 bra 	$L__BB17_34;
	cvt.u32.u64 	%r181, %rd82;
	cvt.u32.u64 	%r182, %rd540;
	div.u32 	%r183, %r182, %r181;
	mul.lo.s32 	%r184, %r183, %r181;
	sub.s32 	%r185, %r182, %r184;
	cvt.u64.u32 	%rd528, %r183;
	cvt.u64.u32 	%rd529, %r185;
	bra.uni 	$L__BB17_35;
$L__BB17_34:
	div.s64 	%rd528, %rd540, %rd82;
	mul.lo.s64 	%rd452, %rd528, %rd82;
	sub.s64 	%rd529, %rd540, %rd452;
$L__BB17_35:
	mul.wide.u32 	%rd453, %r217, 8;
	add.s64 	%rd454, %rd1, %rd453;
	ld.global.u64 	%rd89, [%rd454];
	mad.lo.s64 	%rd90, %rd89, %rd529, %rd544;
	or.b64  	%rd455, %rd538, %rd82;
	and.b64  	%rd456, %rd455, -4294967296;
	setp.ne.s64 	%p41, %rd456, 0;
	@%p41 bra 	$L__BB17_37;
	cvt.u32.u64 	%r186, %rd82;
	cvt.u32.u64 	%r187, %rd538;
	div.u32 	%r188, %r187, %r186;
	mul.lo.s32 	%r189, %r188, %r186;
	sub.s32 	%r190, %r187, %r189;
	cvt.u64.u32 	%rd530, %r188;
	cvt.u64.u32 	%rd531, %r190;
	bra.uni 	$L__BB17_38;
$L__BB17_37:
	div.s64 	%rd530, %rd538, %rd82;
	mul.lo.s64 	%rd457, %rd530, %rd82;
	sub.s64 	%rd531, %rd538, %rd457;
$L__BB17_38:
	mad.lo.s64 	%rd97, %rd531, %rd89, %rd545;
	add.s32 	%r18, %r217, -1;
	mul.wide.u32 	%rd458, %r18, 8;
	add.s64 	%rd459, %rd2, %rd458;
	ld.global.u64 	%rd98, [%rd459];
	or.b64  	%rd460, %rd528, %rd98;
	and.b64  	%rd461, %rd460, -4294967296;
	setp.ne.s64 	%p42, %rd461, 0;
	@%p42 bra 	$L__BB17_40;
	cvt.u32.u64 	%r191, %rd98;
	cvt.u32.u64 	%r192, %rd528;
	div.u32 	%r193, %r192, %r191;
	mul.lo.s32 	%r194, %r193, %r191;
	sub.s32 	%r195, %r192, %r194;
	cvt.u64.u32 	%rd540, %r193;
	cvt.u64.u32 	%rd533, %r195;
	bra.uni 	$L__BB17_41;
$L__BB17_40:
	div.s64 	%rd540, %rd528, %rd98;
	mul.lo.s64 	%rd462, %rd540, %rd98;
	sub.s64 	%rd533, %rd528, %rd462;
$L__BB17_41:
	mul.wide.u32 	%rd463, %r18, 8;
	add.s64 	%rd464, %rd1, %rd463;
	ld.global.u64 	%rd105, [%rd464];
	mad.lo.s64 	%rd544, %rd105, %rd533, %rd90;
	or.b64  	%rd465, %rd530, %rd98;
	and.b64  	%rd466, %rd465, -4294967296;
	setp.ne.s64 	%p43, %rd466, 0;
	@%p43 bra 	$L__BB17_43;
	cvt.u32.u64 	%r196, %rd98;
	cvt.u32.u64 	%r197, %rd530;
	div.u32 	%r198, %r197, %r196;
	mul.lo.s32 	%r199, %r198, %r196;
	sub.s32 	%r200, %r197, %r199;
	cvt.u64.u32 	%rd538, %r198;
	cvt.u64.u32 	%rd535, %r200;
	bra.uni 	$L__BB17_44;
$L__BB17_43:
	div.s64 	%rd538, %rd530, %rd98;
	mul.lo.s64 	%rd467, %rd538, %rd98;
	sub.s64 	%rd535, %rd530, %rd467;
$L__BB17_44:
	mad.lo.s64 	%rd545, %rd535, %rd105, %rd97;
	add.s32 	%r217, %r217, -2;
$L__BB17_45:
	and.b32  	%r201, %r6, 1;
	setp.eq.b32 	%p44, %r201, 1;
	not.pred 	%p45, %p44;
	@%p45 bra 	$L__BB17_53;
	mul.wide.u32 	%rd468, %r217, 8;
	add.s64 	%rd469, %rd2, %rd468;
	ld.global.u64 	%rd120, [%rd469];
	or.b64  	%rd470, %rd540, %rd120;
	and.b64  	%rd471, %rd470, -4294967296;
	setp.ne.s64 	%p46, %rd471, 0;
	@%p46 bra 	$L__BB17_48;
	cvt.u32.u64 	%r202, %rd120;
	cvt.u32.u64 	%r203, %rd540;
	rem.u32 	%r204, %r203, %r202;
	cvt.u64.u32 	%rd542, %r204;
	bra.uni 	$L__BB17_49;
$L__BB17_48:
	rem.s64 	%rd542, %rd540, %rd120;
$L__BB17_49:
	add.s64 	%rd473, %rd1, %rd468;
	ld.global.u64 	%rd124, [%rd473];
	mad.lo.s64 	%rd544, %rd124, %rd542, %rd544;
	or.b64  	%rd474, %rd538, %rd120;
	and.b64  	%rd475, %rd474, -4294967296;
	setp.ne.s64 	%p47, %rd475, 0;
	@%p47 bra 	$L__BB17_51;
	cvt.u32.u64 	%r205, %rd120;
	cvt.u32.u64 	%r206, %rd538;
	rem.u32 	%r207, %r206, %r205;
	cvt.u64.u32 	%rd543, %r207;
	bra.uni 	$L__BB17_52;
$L__BB17_51:
	rem.s64 	%rd543, %rd538, %rd120;
$L__BB17_52:
	mad.lo.s64 	%rd545, %rd543, %rd124, %rd545;
$L__BB17_53:
	shl.b64 	%rd476, %rd544, 1;
	add.s64 	%rd477, %rd586, %rd476;
	ld.global.u16 	%rs1, [%rd477];
	shl.b64 	%rd478, %rd545, 1;
	add.s64 	%rd479, %rd586, %rd478;
	ld.global.u16 	%rs2, [%rd479];
	setp.gt.s16 	%p48, %rs2, %rs1;
	@%p48 bra 	$L__BB17_55;
	st.shared.u16 	[%r4], %rs2;
	st.shared.u64 	[%r5], %rd5;
	bra.uni 	$L__BB17_116;
$L__BB17_55:
	st.shared.u16 	[%r4], %rs1;
	bra.uni 	$L__BB17_116;
$L__BB17_56:
	setp.le.u64 	%p2, %rd265, %rd4;
	@%p2 bra 	$L__BB17_116;
	ld.param.u64 	%rd499, [contiguous_reduce3_i16_param_5];
	mov.u32 	%r59, %ctaid.y;
	cvt.u64.u32 	%rd270, %r59;
	mad.lo.s64 	%rd577, %rd265, %rd270, %rd4;
	cvt.u32.u64 	%r21, %rd499;
	add.s32 	%r221, %r21, -1;
	setp.lt.s32 	%p3, %r221, 0;
	@%p3 bra 	$L__BB17_115;
	setp.lt.u32 	%p4, %r221, 7;
	@%p4 bra 	$L__BB17_86;
	add.s32 	%r219, %r21, -4;
	and.b32  	%r60, %r21, -8;
	neg.s32 	%r218, %r60;
$L__BB17_60:
	.pragma "nounroll";
	add.s32 	%r27, %r219, 3;
	mul.wide.u32 	%rd272, %r27, 8;
	add.s64 	%rd273, %rd2, %rd272;
	ld.global.u64 	%rd135, [%rd273];
	or.b64  	%rd274, %rd577, %rd135;
	and.b64  	%rd275, %rd274, -4294967296;
	setp.ne.s64 	%p5, %rd275, 0;
	@%p5 bra 	$L__BB17_62;
	cvt.u32.u64 	%r61, %rd135;
	cvt.u32.u64 	%r62, %rd577;
	div.u32 	%r63, %r62, %r61;
	mul.lo.s32 	%r64, %r63, %r61;
	sub.s32 	%r65, %r62, %r64;
	cvt.u64.u32 	%rd548, %r63;
	cvt.u64.u32 	%rd549, %r65;
	bra.uni 	$L__BB17_63;
$L__BB17_62:
	div.s64 	%rd548, %rd577, %rd135;
	mul.lo.s64 	%rd276, %rd548, %rd135;
	sub.s64 	%rd549, %rd577, %rd276;
$L__BB17_63:
	add.s64 	%rd278, %rd1, %rd272;
	ld.global.u64 	%rd279, [%rd278];
	mul.lo.s64 	%rd142, %rd279, %rd549;
	add.s32 	%r28, %r219, 2;
	mul.wide.u32 	%rd280, %r28, 8;
	add.s64 	%rd281, %rd2, %rd280;
	ld.global.u64 	%rd143, [%rd281];
	or.b64  	%rd282, %rd548, %rd143;
	and.b64  	%rd283, %rd282, -4294967296;
	setp.ne.s64 	%p6, %rd283, 0;
	@%p6 bra 	$L__BB17_65;
	cvt.u32.u64 	%r66, %rd143;
	cvt.u32.u64 	%r67, %rd548;
	div.u32 	%r68, %r67, %r66;
	mul.lo.s32 	%r69, %r68, %r66;
	sub.s32 	%r70, %r67, %r69;
	cvt.u64.u32 	%rd550, %r68;
	cvt.u64.u32 	%rd551, %r70;
	bra.uni 	$L__BB17_66;
$L__BB17_65:
	div.s64 	%rd550, %rd548, %rd143;
	mul.lo.s64 	%rd284, %rd550, %rd143;
	sub.s64 	%rd551, %rd548, %rd284;
$L__BB17_66:
	add.s64 	%rd286, %rd1, %rd280;
	ld.global.u64 	%rd287, [%rd286];
	mad.lo.s64 	%rd150, %rd287, %rd551, %rd142;
	add.s32 	%r29, %r219, 1;
	mul.wide.u32 	%rd288, %r29, 8;
	add.s64 	%rd289, %rd2, %rd288;
	ld.global.u64 	%rd151, [%rd289];
	or.b64  	%rd290, %rd550, %rd151;
	and.b64  	%rd291, %rd290, -4294967296;
	setp.ne.s64 	%p7, %rd291, 0;
	@%p7 bra 	$L__BB17_68;
	cvt.u32.u64 	%r71, %rd151;
	cvt.u32.u64 	%r72, %rd550;
	div.u32 	%r73, %r72, %r71;
	mul.lo.s32 	%r74, %r73, %r71;
	sub.s32 	%r75, %r72, %r74;
	cvt.u64.u32 	%rd552, %r73;
	cvt.u64.u32 	%rd553, %r75;
	bra.uni 	$L__BB17_69;
$L__BB17_68:
	div.s64 	%rd552, %rd550, %rd151;
	mul.lo.s64 	%rd292, %rd552, %rd151;
	sub.s64 	%rd553, %rd550, %rd292;
$L__BB17_69:
	add.s64 	%rd294, %rd1, %rd288;
	ld.global.u64 	%rd295, [%rd294];
	mad.lo.s64 	%rd158, %rd295, %rd553, %rd150;
	add.s32 	%r30, %r219, -4;
	mul.wide.u32 	%rd296, %r219, 8;
	add.s64 	%rd297, %rd2, %rd296;
	ld.global.u64 	%rd159, [%rd297];
	or.b64  	%rd298, %rd552, %rd159;
	and.b64  	%rd299, %rd298, -4294967296;
	setp.ne.s64 	%p8, %rd299, 0;
	@%p8 bra 	$L__BB17_71;
	cvt.u32.u64 	%r76, %rd159;
	cvt.u32.u64 	%r77, %rd552;
	div.u32 	%r78, %r77, %r76;
	mul.lo.s32 	%r79, %r78, %r76;
	sub.s32 	%r80, %r77, %r79;
	cvt.u64.u32 	%rd554, %r78;
	cvt.u64.u32 	%rd555, %r80;
	bra.uni 	$L__BB17_72;
$L__BB17_71:
	div.s64 	%rd554, %rd552, %rd159;
	mul.lo.s64 	%rd300, %rd554, %rd159;
	sub.s64 	%rd555, %rd552, %rd300;
$L__BB17_72:
	add.s64 	%rd302, %rd1, %rd296;
	ld.global.u64 	%rd303, [%rd302];
	mad.lo.s64 	%rd166, %rd303, %rd555, %rd158;
	add.s32 	%r31, %r219, -1;
	mul.wide.u32 	%rd304, %r31, 8;
	add.s64 	%rd305, %rd2, %rd304;
	ld.global.u64 	%rd167, [%rd305];
	or.b64  	%rd306, %rd554, %rd167;
	and.b64  	%rd307, %rd306, -4294967296;
	setp.ne.s64 	%p9, %rd307, 0;
	@%p9 bra 	$L__BB17_74;
	cvt.u32.u64 	%r81, %rd167;
	cvt.u32.u64 	%r82, %rd554;
	div.u32 	%r83, %r82, %r81;
	mul.lo.s32 	%r84, %r83, %r81;
	sub.s32 	%r85, %r82, %r84;
	cvt.u64.u32 	%rd556, %r83;
	cvt.u64.u32 	%rd557, %r85;
	bra.uni 	$L__BB17_75;
$L__BB17_74:
	div.s64 	%rd556, %rd554, %rd167;
	mul.lo.s64 	%rd308, %rd556, %rd167;
	sub.s64 	%rd557, %rd554, %rd308;
$L__BB17_75:
	add.s64 	%rd310, %rd1, %rd304;
	ld.global.u64 	%rd311, [%rd310];
	mad.lo.s64 	%rd174, %rd311, %rd557, %rd166;
	add.s32 	%r32, %r219, -2;
	mul.wide.u32 	%rd312, %r32, 8;
	add.s64 	%rd313, %rd2, %rd312;
	ld.global.u64 	%rd175, [%rd313];
	or.b64  	%rd314, %rd556, %rd175;
	and.b64  	%rd315, %rd314, -4294967296;
	setp.ne.s64 	%p10, %rd315, 0;
	@%p10 bra 	$L__BB17_77;
	cvt.u32.u64 	%r86, %rd175;
	cvt.u32.u64 	%r87, %rd556;
	div.u32 	%r88, %r87, %r86;
	mul.lo.s32 	%r89, %r88, %r86;
	sub.s32 	%r90, %r87, %r89;
	cvt.u64.u32 	%rd558, %r88;
	cvt.u64.u32 	%rd559, %r90;
	bra.uni 	$L__BB17_78;
$L__BB17_77:
	div.s64 	%rd558, %rd556, %rd175;
	mul.lo.s64 	%rd316, %rd558, %rd175;
	sub.s64 	%rd559, %rd556, %rd316;
$L__BB17_78:
	add.s64 	%rd318, %rd1, %rd312;
	ld.global.u64 	%rd319, [%rd318];
	mad.lo.s64 	%rd182, %rd319, %rd559, %rd174;
	add.s32 	%r33, %r219, -3;
	mul.wide.u32 	%rd320, %r33, 8;
	add.s64 	%rd321, %rd2, %rd320;
	ld.global.u64 	%rd183, [%rd321];
	or.b64  	%rd322, %rd558, %rd183;
	and.b64  	%rd323, %rd322, -4294967296;
	setp.ne.s64 	%p11, %rd323, 0;
	@%p11 bra 	$L__BB17_80;
	cvt.u32.u64 	%r91, %rd183;
	cvt.u32.u64 	%r92, %rd558;
	div.u32 	%r93, %r92, %r91;
	mul.lo.s32 	%r94, %r93, %r91;
	sub.s32 	%r95, %r92, %r94;
	cvt.u64.u32 	%rd560, %r93;
	cvt.u64.u32 	%rd561, %r95;
	bra.uni 	$L__BB17_81;
$L__BB17_80:
	div.s64 	%rd560, %rd558, %rd183;
	mul.lo.s64 	%rd324, %rd560, %rd183;
	sub.s64 	%rd561, %rd558, %rd324;
$L__BB17_81:
	add.s64 	%rd326, %rd1, %rd320;
	ld.global.u64 	%rd327, [%rd326];
	mad.lo.s64 	%rd190, %rd327, %rd561, %rd182;
	mul.wide.u32 	%rd328, %r30, 8;
	add.s64 	%rd329, %rd2, %rd328;
	ld.global.u64 	%rd191, [%rd329];
	or.b64  	%rd330, %rd560, %rd191;
	and.b64  	%rd331, %rd330, -4294967296;
	setp.ne.s64 	%p12, %rd331, 0;
	@%p12 bra 	$L__BB17_83;
	cvt.u32.u64 	%r96, %rd191;
	cvt.u32.u64 	%r97, %rd560;
	div.u32 	%r98, %r97, %r96;
	mul.lo.s32 	%r99, %r98, %r96;
	sub.s32 	%r100, %r97, %r99;
	cvt.u64.u32 	%rd577, %r98;
	cvt.u64.u32 	%rd563, %r100;
	bra.uni 	$L__BB17_84;
$L__BB17_83:
	div.s64 	%rd577, %rd560, %rd191;
	mul.lo.s64 	%rd332, %rd577, %rd191;
	sub.s64 	%rd563, %rd560, %rd332;
$L__BB17_84:
	add.s64 	%rd334, %rd1, %rd328;
	ld.global.u64 	%rd335, [%rd334];
	mad.lo.s64 	%rd336, %rd335, %rd563, %rd190;
	shl.b64 	%rd337, %rd336, 1;
	add.s64 	%rd586, %rd586, %rd337;
	add.s32 	%r219, %r219, -8;
	add.s32 	%r218, %r218, 8;
	setp.ne.s32 	%p13, %r218, 0;
	@%p13 bra 	$L__BB17_60;
	add.s32 	%r221, %r219, 3;
$L__BB17_86:
	and.b32  	%r38, %r21, 7;
	setp.eq.s32 	%p14, %r38, 0;
	@%p14 bra 	$L__BB17_115;
	and.b32  	%r39, %r21, 3;
	setp.lt.u32 	%p15, %r38, 4;
	@%p15 bra 	$L__BB17_101;
	mul.wide.u32 	%rd339, %r221, 8;
	add.s64 	%rd340, %rd2, %rd339;
	ld.global.u64 	%rd202, [%rd340];
	or.b64  	%rd341, %rd577, %rd202;
	and.b64  	%rd342, %rd341, -4294967296;
	setp.ne.s64 	%p16, %rd342, 0;
	@%p16 bra 	$L__BB17_90;
	cvt.u32.u64 	%r101, %rd202;
	cvt.u32.u64 	%r102, %rd577;
	div.u32 	%r103, %r102, %r101;
	mul.lo.s32 	%r104, %r103, %r101;
	sub.s32 	%r105, %r102, %r104;
	cvt.u64.u32 	%rd567, %r103;
	cvt.u64.u32 	%rd568, %r105;
	bra.uni 	$L__BB17_91;
$L__BB17_90:
	div.s64 	%rd567, %rd577, %rd202;
	mul.lo.s64 	%rd343, %rd567, %rd202;
	sub.s64 	%rd568, %rd577, %rd343;
$L__BB17_91:
	add.s64 	%rd345, %rd1, %rd339;
	ld.global.u64 	%rd346, [%rd345];
	mul.lo.s64 	%rd209, %rd346, %rd568;
	add.s32 	%r40, %r221, -1;
	mul.wide.u32 	%rd347, %r40, 8;
	add.s64 	%rd348, %rd2, %rd347;
	ld.global.u64 	%rd210, [%rd348];
	or.b64  	%rd349, %rd567, %rd210;
	and.b64  	%rd350, %rd349, -4294967296;
	setp.ne.s64 	%p17, %rd350, 0;
	@%p17 bra 	$L__BB17_93;
	cvt.u32.u64 	%r106, %rd210;
	cvt.u32.u64 	%r107, %rd567;
	div.u32 	%r108, %r107, %r106;
	mul.lo.s32 	%r109, %r108, %r106;
	sub.s32 	%r110, %r107, %r109;
	cvt.u64.u32 	%rd569, %r108;
	cvt.u64.u32 	%rd570, %r110;
	bra.uni 	$L__BB17_94;
$L__BB17_93:
	div.s64 	%rd569, %rd567, %rd210;
	mul.lo.s64 	%rd351, %rd569, %rd210;
	sub.s64 	%rd570, %rd567, %rd351;
$L__BB17_94:
	add.s64 	%rd353, %rd1, %rd347;
	ld.global.u64 	%rd354, [%rd353];
	mad.lo.s64 	%rd217, %rd354, %rd570, %rd209;
	add.s32 	%r41, %r221, -2;
	mul.wide.u32 	%rd355, %r41, 8;
	add.s64 	%rd356, %rd2, %rd355;
	ld.global.u64 	%rd218, [%rd356];
	or.b64  	%rd357, %rd569, %rd218;
	and.b64  	%rd358, %rd357, -4294967296;
	setp.ne.s64 	%p18, %rd358, 0;
	@%p18 bra 	$L__BB17_96;
	cvt.u32.u64 	%r111, %rd218;
	cvt.u32.u64 	%r112, %rd569;
	div.u32 	%r113, %r112, %r111;
	mul.lo.s32 	%r114, %r113, %r111;
	sub.s32 	%r115, %r112, %r114;
	cvt.u64.u32 	%rd571, %r113;
	cvt.u64.u32 	%rd572, %r115;
	bra.uni 	$L__BB17_97;
$L__BB17_96:
	div.s64 	%rd571, %rd569, %rd218;
	mul.lo.s64 	%rd359, %rd571, %rd218;
	sub.s64 	%rd572, %rd569, %rd359;
$L__BB17_97:
	add.s64 	%rd361, %rd1, %rd355;
	ld.global.u64 	%rd362, [%rd361];
	mad.lo.s64 	%rd225, %rd362, %rd572, %rd217;
	add.s32 	%r42, %r221, -3;
	mul.wide.u32 	%rd363, %r42, 8;
	add.s64 	%rd364, %rd2, %rd363;
	ld.global.u64 	%rd226, [%rd364];
	or.b64  	%rd365, %rd571, %rd226;
	and.b64  	%rd366, %rd365, -4294967296;
	setp.ne.s64 	%p19, %rd366, 0;
	@%p19 bra 	$L__BB17_99;
	cvt.u32.u64 	%r116, %rd226;
	cvt.u32.u64 	%r117, %rd571;
	div.u32 	%r118, %r117, %r116;
	mul.lo.s32 	%r119, %r118, %r116;
	sub.s32 	%r120, %r117, %r119;
	cvt.u64.u32 	%rd577, %r118;
	cvt.u64.u32 	%rd574, %r120;
	bra.uni 	$L__BB17_100;
$L__BB17_99:
	div.s64 	%rd577, %rd571, %rd226;
	mul.lo.s64 	%rd367, %rd577, %rd226;
	sub.s64 	%rd574, %rd571, %rd367;
$L__BB17_100:
	add.s64 	%rd369, %rd1, %rd363;
	ld.global.u64 	%rd370, [%rd369];
	mad.lo.s64 	%rd371, %rd370, %rd574, %rd225;
	shl.b64 	%rd372, %rd371, 1;
	add.s64 	%rd586, %rd586, %rd372;
	add.s32 	%r221, %r221, -4;
$L__BB17_101:
	setp.eq.s32 	%p20, %r39, 0;
	@%p20 bra 	$L__BB17_115;
	setp.eq.s32 	%p21, %r39, 1;
	@%p21 bra 	$L__BB17_110;
	mul.wide.u32 	%rd374, %r221, 8;
	add.s64 	%rd375, %rd2, %rd374;
	ld.global.u64 	%rd237, [%rd375];
	or.b64  	%rd376, %rd577, %rd237;
	and.b64  	%rd377, %rd376, -4294967296;
	setp.ne.s64 	%p22, %rd377, 0;
	@%p22 bra 	$L__BB17_105;
	cvt.u32.u64 	%r121, %rd237;
	cvt.u32.u64 	%r122, %rd577;
	div.u32 	%r123, %r122, %r121;
	mul.lo.s32 	%r124, %r123, %r121;
	sub.s32 	%r125, %r122, %r124;
	cvt.u64.u32 	%rd578, %r123;
	cvt.u64.u32 	%rd579, %r125;
	bra.uni 	$L__BB17_106;
$L__BB17_105:
	div.s64 	%rd578, %rd577, %rd237;
	mul.lo.s64 	%rd378, %rd578, %rd237;
	sub.s64 	%rd579, %rd577, %rd378;
$L__BB17_106:
	add.s64 	%rd380, %rd1, %rd374;
	ld.global.u64 	%rd381, [%rd380];
	mul.lo.s64 	%rd244, %rd381, %rd579;
	add.s32 	%r45, %r221, -1;
	mul.wide.u32 	%rd382, %r45, 8;
	add.s64 	%rd383, %rd2, %rd382;
	ld.global.u64 	%rd245, [%rd383];
	or.b64  	%rd384, %rd578, %rd245;
	and.b64  	%rd385, %rd384, -4294967296;
	setp.ne.s64 	%p23, %rd385, 0;
	@%p23 bra 	$L__BB17_108;
	cvt.u32.u64 	%r126, %rd245;
	cvt.u32.u64 	%r127, %rd578;
	div.u32 	%r128, %r127, %r126;
	mul.lo.s32 	%r129, %r128, %r126;
	sub.s32 	%r130, %r127, %r129;
	cvt.u64.u32 	%rd577, %r128;
	cvt.u64.u32 	%rd581, %r130;
	bra.uni 	$L__BB17_109;
$L__BB17_108:
	div.s64 	%rd577, %rd578, %rd245;
	mul.lo.s64 	%rd386, %rd577, %rd245;
	sub.s64 	%rd581, %rd578, %rd386;
$L__BB17_109:
	add.s64 	%rd388, %rd1, %rd382;
	ld.global.u64 	%rd389, [%rd388];
	mad.lo.s64 	%rd390, %rd389, %rd581, %rd244;
	shl.b64 	%rd391, %rd390, 1;
	add.s64 	%rd586, %rd586, %rd391;
	add.s32 	%r221, %r221, -2;
$L__BB17_110:
	and.b32  	%r131, %r21, 1;
	setp.eq.b32 	%p24, %r131, 1;
	not.pred 	%p25, %p24;
	@%p25 bra 	$L__BB17_115;
	mul.wide.u32 	%rd392, %r221, 8;
	add.s64 	%rd393, %rd2, %rd392;
	ld.global.u64 	%rd256, [%rd393];
	or.b64  	%rd394, %rd577, %rd256;
	and.b64  	%rd395, %rd394, -4294967296;
	setp.ne.s64 	%p26, %rd395, 0;
	@%p26 bra 	$L__BB17_113;
	cvt.u32.u64 	%r132, %rd256;
	cvt.u32.u64 	%r133, %rd577;
	rem.u32 	%r134, %r133, %r132;
	cvt.u64.u32 	%rd585, %r134;
	bra.uni 	$L__BB17_114;
$L__BB17_113:
	rem.s64 	%rd585, %rd577, %rd256;
$L__BB17_114:
	add.s64 	%rd397, %rd1, %rd392;
	ld.global.u64 	%rd398, [%rd397];
	mul.lo.s64 	%rd399, %rd398, %rd585;
	shl.b64 	%rd400, %rd399, 1;
	add.s64 	%rd586, %rd586, %rd400;
$L__BB17_115:
	ld.global.u16 	%rs5, [%rd586];
	st.shared.u16 	[%r4], %rs5;
$L__BB17_116:
	bar.sync 	0;
	setp.lt.u32 	%p49, %r223, 66;
	@%p49 bra 	$L__BB17_121;
$L__BB17_117:
	mov.u32 	%r48, %r223;
	shr.u32 	%r223, %r48, 1;
	setp.ge.u32 	%p50, %r3, %r223;
	@%p50 bra 	$L__BB17_120;
	ld.shared.u16 	%rs6, [%r4];
	and.b32  	%r208, %r48, 2046;
	add.s32 	%r209, %r4, %r208;
	ld.shared.u16 	%rs3, [%r209];
	setp.gt.s16 	%p51, %rs3, %rs6;
	@%p51 bra 	$L__BB17_120;
	st.shared.u16 	[%r4], %rs3;
	shl.b32 	%r210, %r223, 3;
	add.s32 	%r211, %r5, %r210;
	ld.shared.u64 	%rd480, [%r211];
	st.shared.u64 	[%r5], %rd480;
$L__BB17_120:
	bar.sync 	0;
	setp.gt.u32 	%p52, %r48, 131;
	@%p52 bra 	$L__BB17_117;
$L__BB17_121:
	setp.gt.u32 	%p53, %r3, 31;
	@%p53 bra 	$L__BB17_136;
	ld.volatile.shared.u16 	%rs7, [%r4];
	ld.volatile.shared.u16 	%rs8, [%r4+64];
	min.s16 	%rs9, %rs7, %rs8;
	ld.volatile.shared.u16 	%rs10, [%r4+64];
	setp.ne.s16 	%p54, %rs9, %rs10;
	@%p54 bra 	$L__BB17_124;
	ld.volatile.shared.u64 	%rd481, [%r5+256];
	st.volatile.shared.u64 	[%r5], %rd481;
	ld.volatile.shared.u16 	%rs11, [%r4+64];
	st.volatile.shared.u16 	[%r4], %rs11;
$L__BB17_124:
	ld.volatile.shared.u16 	%rs12, [%r4];
	ld.volatile.shared.u16 	%rs13, [%r4+32];
	min.s16 	%rs14, %rs12, %rs13;
	ld.volatile.shared.u16 	%rs15, [%r4+32];
	setp.ne.s16 	%p55, %rs14, %rs15;
	@%p55 bra 	$L__BB17_126;
	ld.volatile.shared.u64 	%rd482, [%r5+128];
	st.volatile.shared.u64 	[%r5], %rd482;
	ld.volatile.shared.u16 	%rs16, [%r4+32];
	st.volatile.shared.u16 	[%r4], %rs16;
$L__BB17_126:
	ld.volatile.shared.u16 	%rs17, [%r4];
	ld.volatile.shared.u16 	%rs18, [%r4+16];
	min.s16 	%rs19, %rs17, %rs18;
	ld.volatile.shared.u16 	%rs20, [%r4+16];
	setp.ne.s16 	%p56, %rs19, %rs20;
	@%p56 bra 	$L__BB17_128;
	ld.volatile.shared.u64 	%rd483, [%r5+64];
	st.volatile.shared.u64 	[%r5], %rd483;
	ld.volatile.shared.u16 	%rs21, [%r4+16];
	st.volatile.shared.u16 	[%r4], %rs21;
$L__BB17_128:
	ld.volatile.shared.u16 	%rs22, [%r4];
	ld.volatile.shared.u16 	%rs23, [%r4+8];
	min.s16 	%rs24, %rs22, %rs23;
	ld.volatile.shared.u16 	%rs25, [%r4+8];
	setp.ne.s16 	%p57, %rs24, %rs25;
	@%p57 bra 	$L__BB17_130;
	ld.volatile.shared.u64 	%rd484, [%r5+32];
	st.volatile.shared.u64 	[%r5], %rd484;
	ld.volatile.shared.u16 	%rs26, [%r4+8];
	st.volatile.shared.u16 	[%r4], %rs26;
$L__BB17_130:
	ld.volatile.shared.u16 	%rs27, [%r4];
	ld.volatile.shared.u16 	%rs28, [%r4+4];
	min.s16 	%rs29, %rs27, %rs28;
	ld.volatile.shared.u16 	%rs30, [%r4+4];
	setp.ne.s16 	%p58, %rs29, %rs30;
	@%p58 bra 	$L__BB17_132;
	ld.volatile.shared.u64 	%rd485, [%r5+16];
	st.volatile.shared.u64 	[%r5], %rd485;
	ld.volatile.shared.u16 	%rs31, [%r4+4];
	st.volatile.shared.u16 	[%r4], %rs31;
$L__BB17_132:
	ld.volatile.shared.u16 	%rs32, [%r4];
	ld.volatile.shared.u16 	%rs33, [%r4+2];
	min.s16 	%rs34, %rs32, %rs33;
	ld.volatile.shared.u16 	%rs35, [%r4+2];
	setp.ne.s16 	%p59, %rs34, %rs35;
	@%p59 bra 	$L__BB17_134;
	ld.volatile.shared.u64 	%rd486, [%r5+8];
	st.volatile.shared.u64 	[%r5], %rd486;
	ld.volatile.shared.u16 	%rs36, [%r4+2];
	st.volatile.shared.u16 	[%r4], %rs36;
$L__BB17_134:
	setp.ne.s32 	%p60, %r3, 0;
	@%p60 bra 	$L__BB17_136;
	ld.param.u64 	%rd501, [contiguous_reduce3_i16_param_7];
	ld.param.u64 	%rd498, [contiguous_reduce3_i16_param_1];
	ld.param.u64 	%rd497, [contiguous_reduce3_i16_param_0];
	ld.shared.u16 	%rs37, [sdata_i16];
	mov.u32 	%r212, %ctaid.x;
	cvt.u64.u32 	%rd487, %r212;
	mov.u32 	%r213, %ctaid.y;
	cvt.u64.u32 	%rd488, %r213;
	mad.lo.s64 	%rd489, %rd501, %rd488, %rd487;
	cvta.to.global.u64 	%rd490, %rd497;
	shl.b64 	%rd491, %rd489, 1;
	add.s64 	%rd492, %rd490, %rd491;
	st.global.u16 	[%rd492], %rs37;
	ld.shared.u64 	%rd493, [%r2];
	cvta.to.global.u64 	%rd494, %rd498;
	shl.b64 	%rd495, %rd489, 3;
	add.s64 	%rd496, %rd494, %rd495;
	st.global.u64 	[%rd496], %rd493;
$L__BB17_136:
	ret;

}
	// .globl	contiguous_reduce33_i16
.visible .entry contiguous_reduce33_i16(
	.param .u64 .ptr .align 1 contiguous_reduce33_i16_param_0,
	.param .u64 .ptr .align 1 contiguous_reduce33_i16_param_1,
	.param .u64 .ptr .align 1 contiguous_reduce33_i16_param_2,
	.param .u64 .ptr .align 1 contiguous_reduce33_i16_param_3,
	.param .u64 contiguous_reduce33_i16_param_4,
	.param .u64 contiguous_reduce33_i16_param_5
)
{
	.reg .pred 	%p<16>;
	.reg .b16 	%rs<38>;
	.reg .b32 	%r<25>;
	.reg .b64 	%rd<51>;

	ld.param.u64 	%rd7, [contiguous_reduce33_i16_param_0];
	ld.param.u64 	%rd8, [contiguous_reduce33_i16_param_1];
	ld.param.u64 	%rd11, [contiguous_reduce33_i16_param_2];
	ld.param.u64 	%rd12, [contiguous_reduce33_i16_param_3];
	ld.param.u64 	%rd9, [contiguous_reduce33_i16_param_4];
	ld.param.u64 	%rd10, [contiguous_reduce33_i16_param_5];
	cvta.to.global.u64 	%rd1, %rd12;
	cvta.to.global.u64 	%rd2, %rd11;
	mov.u32 	%r24, %ntid.x;
	shl.b32 	%r10, %r24, 1;
	mov.u32 	%r11, sdata_i16;
	add.s32 	%r2, %r11, %r10;
	mov.u32 	%r3, %tid.x;
	mov.u32 	%r4, %ctaid.x;
	mul.lo.s32 	%r12, %r4, %r24;
	shl.b32 	%r13, %r12, 1;
	add.s32 	%r5, %r13, %r3;
	shl.b32 	%r14, %r3, 1;
	add.s32 	%r6, %r11, %r14;
	mov.b16 	%rs4, 32767;
	st.shared.u16 	[%r6], %rs4;
	shl.b32 	%r15, %r3, 3;
	add.s32 	%r7, %r2, %r15;
	mov.b64 	%rd13, 9223372036854775807;
	st.shared.u64 	[%r7], %rd13;
	add.s32 	%r16, %r5, %r24;
	cvt.u64.u32 	%rd3, %r16;
	setp.le.u64 	%p1, %rd9, %rd3;
	@%p1 bra 	$L__BB18_4;
	cvt.u64.u32 	%rd21, %r5;
	mov.u32 	%r18, %ctaid.y;
	cvt.u64.u32 	%rd22, %r18;
	mul.lo.s64 	%rd23, %rd9, %rd22;
	add.s64 	%rd4, %rd23, %rd21;
	shl.b64 	%rd24, %rd4, 1;
	add.s64 	%rd25, %rd2, %rd24;
	ld.global.u16 	%rs1, [%rd25];
	add.s64 	%rd5, %rd23, %rd3;
	shl.b64 	%rd26, %rd5, 1;
	add.s64 	%rd27, %rd2, %rd26;
	ld.global.u16 	%rs2, [%rd27];
	setp.gt.s16 	%p3, %rs2, %rs1;
	@%p3 bra 	$L__BB18_3;
	st.shared.u16 	[%r6], %rs1;
	shl.b64 	%rd28, %rd4, 3;
	add.s64 	%rd29, %rd1, %rd28;
	ld.global.u64 	%rd30, [%rd29];
	st.shared.u64 	[%r7], %rd30;
	bra.uni 	$L__BB18_6;
$L__BB18_3:
	st.shared.u16 	[%r6], %rs2;
	shl.b64 	%rd31, %rd5, 3;
	add.s64 	%rd32, %rd1, %rd31;
	ld.global.u64 	%rd33, [%rd32];
	st.shared.u64 	[%r7], %rd33;
	bra.uni 	$L__BB18_6;
$L__BB18_4:
	cvt.u64.u32 	%rd6, %r5;
	setp.le.u64 	%p2, %rd9, %rd6;
	@%p2 bra 	$L__BB18_6;
	mov.u32 	%r17, %ctaid.y;
	cvt.u64.u32 	%rd14, %r17;
	mad.lo.s64 	%rd15, %rd9, %rd14, %rd6;
	shl.b64 	%rd16, %rd15, 1;
	add.s64 	%rd17, %rd2, %rd16;
	ld.global.u16 	%rs5, [%rd17];
	st.shared.u16 	[%r6], %rs5;
	shl.b64 	%rd18, %rd15, 3;
	add.s64 	%rd19, %rd1, %rd18;
	ld.global.u64 	%rd20, [%rd19];
	st.shared.u64 	[%r7], %rd20;
$L__BB18_6:
	bar.sync 	0;
	setp.lt.u32 	%p4, %r24, 66;
	@%p4 bra 	$L__BB18_11;
$L__BB18_7:
	mov.u32 	%r8, %r24;
	shr.u32 	%r24, %r8, 1;
	setp.ge.u32 	%p5, %r3, %r24;
	@%p5 bra 	$L__BB18_10;
	ld.shared.u16 	%rs6, [%r6];
	and.b32  	%r19, %r8, 2046;
	add.s32 	%r20, %r6, %r19;
	ld.shared.u16 	%rs3, [%r20];
	setp.gt.s16 	%p6, %rs3, %rs6;
	@%p6 bra 	$L__BB18_10;
	st.shared.u16 	[%r6], %rs3;
	shl.b32 	%r21, %r24, 3;
	add.s32 	%r22, %r7, %r21;
	ld.shared.u64 	%rd34, [%r22];
	st.shared.u64 	[%r7], %rd34;
$L__BB18_10:
	bar.sync 	0;
	setp.gt.u32 	%p7, %r8, 131;
	@%p7 bra 	$L__BB18_7;
$L__BB18_11:
	setp.gt.u32 	%p8, %r3, 31;
	@%p8 bra 	$L__BB18_26;
	ld.volatile.shared.u16 	%rs7, [%r6];
	ld.volatile.shared.u16 	%rs8, [%r6+64];
	min.s16 	%rs9, %rs7, %rs8;
	ld.volatile.shared.u16 	%rs10, [%r6+64];
	setp.ne.s16 	%p9, %rs9, %rs10;
	@%p9 bra 	$L__BB18_14;
	ld.volatile.shared.u64 	%rd35, [%r7+256];
	st.volatile.shared.u64 	[%r7], %rd35;
	ld.volatile.shared.u16 	%rs11, [%r6+64];
	st.volatile.shared.u16 	[%r6], %rs11;
$L__BB18_14:
	ld.volatile.shared.u16 	%rs12, [%r6];
	ld.volatile.shared.u16 	%rs13, [%r6+32];
	min.s16 	%rs14, %rs12, %rs13;
	ld.volatile.shared.u16 	%rs15, [%r6+32];
	setp.ne.s16 	%p10, %rs14, %rs15;
	@%p10 bra 	$L__BB18_16;
	ld.volatile.shared.u64 	%rd36, [%r7+128];
	st.volatile.shared.u64 	[%r7], %rd36;
	ld.volatile.shared.u16 	%rs16, [%r6+32];
	st.volatile.shared.u16 	[%r6], %rs16;
$L__BB18_16:
	ld.volatile.shared.u16 	%rs17, [%r6];
	ld.volatile.shared.u16 	%rs18, [%r6+16];
	min.s16 	%rs19, %rs17, %rs18;
	ld.volatile.shared.u16 	%rs20, [%r6+16];
	setp.ne.s16 	%p11, %rs19, %rs20;
	@%p11 bra 	$L__BB18_18;
	ld.volatile.shared.u64 	%rd37, [%r7+64];
	st.volatile.shared.u64 	[%r7], %rd37;
	ld.volatile.shared.u16 	%rs21, [%r6+16];
	st.volatile.shared.u16 	[%r6], %rs21;
$L__BB18_18:
	ld.volatile.shared.u16 	%rs22, [%r6];
	ld.volatile.shared.u16 	%rs23, [%r6+8];
	min.s16 	%rs24, %rs22, %rs23;
	ld.volatile.shared.u16 	%rs25, [%r6+8];
	setp.ne.s16 	%p12, %rs24, %rs25;
	@%p12 bra 	$L__BB18_20;
	ld.volatile.shared.u64 	%rd38, [%r7+32];
	st.volatile.shared.u64 	[%r7], %rd38;
	ld.volatile.shared.u16 	%rs26, [%r6+8];
	st.volatile.shared.u16 	[%r6], %rs26;
$L__BB18_20:
	ld.volatile.shared.u16 	%rs27, [%r6];
	ld.volatile.shared.u16 	%rs28, [%r6+4];
	min.s16 	%rs29, %rs27, %rs28;
	ld.volatile.shared.u16 	%rs30, [%r6+4];
	setp.ne.s16 	%p13, %rs29, %rs30;
	@%p13 bra 	$L__BB18_22;
	ld.volatile.shared.u64 	%rd39, [%r7+16];
	st.volatile.shared.u64 	[%r7], %rd39;
	ld.volatile.shared.u16 	%rs31, [%r6+4];
	st.volatile.shared.u16 	[%r6], %rs31;
$L__BB18_22:
	ld.volatile.shared.u16 	%rs32, [%r6];
	ld.volatile.shared.u16 	%rs33, [%r6+2];
	min.s16 	%rs34, %rs32, %rs33;
	ld.volatile.shared.u16 	%rs35, [%r6+2];
	setp.ne.s16 	%p14, %rs34, %rs35;
	@%p14 bra 	$L__BB18_24;
	ld.volatile.shared.u64 	%rd40, [%r7+8];
	st.volatile.shared.u64 	[%r7], %rd40;
	ld.volatile.shared.u16 	%rs36, [%r6+2];
	st.volatile.shared.u16 	[%r6], %rs36;
$L__BB18_24:
	setp.ne.s32 	%p15, %r3, 0;
	@%p15 bra 	$L__BB18_26;
	ld.shared.u16 	%rs37, [sdata_i16];
	cvt.u64.u32 	%rd41, %r4;
	mov.u32 	%r23, %ctaid.y;
	cvt.u64.u32 	%rd42, %r23;
	mad.lo.s64 	%rd43, %rd10, %rd42, %rd41;
	cvta.to.global.u64 	%rd44, %rd7;
	shl.b64 	%rd45, %rd43, 1;
	add.s64 	%rd46, %rd44, %rd45;
	st.global.u16 	[%rd46], %rs37;
	ld.shared.u64 	%rd47, [%r2];
	cvta.to.global.u64 	%rd48, %rd8;
	shl.b64 	%rd49, %rd43, 3;
	add.s64 	%rd50, %rd48, %rd49;
	st.global.u64 	[%rd50], %rd47;
$L__BB18_26:
	ret;

}
	// .globl	contiguous_reduce4_i16
.visible .entry contiguous_reduce4_i16(
	.param .u64 .ptr .align 1 contiguous_reduce4_i16_param_0,
	.param .u64 .ptr .align 1 contiguous_reduce4_i16_param_1,
	.param .u64 .ptr .align 1 contiguous_reduce4_i16_param_2,
	.param .u64 .ptr .align 1 contiguous_reduce4_i16_param_3,
	.param .u64 .ptr .align 1 contiguous_reduce4_i16_param_4,
	.param .u64 contiguous_reduce4_i16_param_5,
	.param .u64 contiguous_reduce4_i16_param_6,
	.param .u64 contiguous_reduce4_i16_param_7
)
{
	.reg .pred 	%p<39>;
	.reg .b16 	%rs<20>;
	.reg .b32 	%r<212>;
	.reg .b64 	%rd<322>;

	ld.param.u64 	%rd147, [contiguous_reduce4_i16_param_3];
	ld.param.u64 	%rd148, [contiguous_reduce4_i16_param_4];
	ld.param.u64 	%rd145, [contiguous_reduce4_i16_param_5];
	ld.param.u64 	%rd146, [contiguous_reduce4_i16_param_6];
	ld.param.u64 	%rd149, [contiguous_reduce4_i16_param_7];
	cvta.to.global.u64 	%rd1, %rd148;
	cvta.to.global.u64 	%rd2, %rd147;
	mov.u32 	%r1, %ntid.x;
	mov.u32 	%r2, %ntid.y;
	mul.lo.s32 	%r79, %r1, %r2;
	shl.b32 	%r80, %r79, 1;
	mov.u32 	%r205, sdata_i16;
	add.s32 	%r3, %r205, %r80;
	mov.u32 	%r4, %tid.y;
	mov.u32 	%r5, %tid.x;
	mad.lo.s32 	%r82, %r4, %r1, %r5;
	mov.u32 	%r83, %ctaid.x;
	mad.lo.s32 	%r84, %r83, %r1, %r5;
	mov.u32 	%r6, %ctaid.y;
	mad.lo.s32 	%r85, %r6, %r2, %r4;
	shl.b32 	%r86, %r82, 1;
	add.s32 	%r8, %r205, %r86;
	mov.b16 	%rs13, 32767;
	st.shared.u16 	[%r8], %rs13;
	cvt.u64.u32 	%rd151, %r85;
	cvt.u64.u32 	%rd3, %r84;
	mad.lo.s64 	%rd152, %rd146, %rd151, %rd3;
	shl.b32 	%r87, %r82, 3;
	add.s32 	%r88, %r3, %r87;
	st.shared.u64 	[%r88], %rd152;
	setp.le.u64 	%p1, %rd146, %rd3;
	setp.le.u64 	%p2, %rd149, %rd151;
	or.pred  	%p3, %p1, %p2;
	@%p3 bra 	$L__BB19_79;
	cvt.u32.u64 	%r89, %rd3;
	cvt.u32.u64 	%r90, %rd146;
	mad.lo.s32 	%r201, %r85, %r90, %r89;
	cvt.u32.u64 	%r10, %rd145;
	add.s32 	%r200, %r10, -1;
	setp.lt.s32 	%p4, %r200, 0;
	mov.b64 	%rd321, 0;
	@%p4 bra 	$L__BB19_59;
	setp.lt.u32 	%p5, %r200, 7;
	mov.b64 	%rd321, 0;
	@%p5 bra 	$L__BB19_30;
	add.s32 	%r196, %r10, -4;
	and.b32  	%r91, %r10, -8;
	neg.s32 	%r195, %r91;
	mov.b64 	%rd321, 0;
$L__BB19_4:
	.pragma "nounroll";
	add.s32 	%r17, %r196, 3;
	cvt.u64.u32 	%rd5, %r201;
	mul.wide.u32 	%rd157, %r17, 8;
	add.s64 	%rd158, %rd2, %rd157;
	ld.global.u64 	%rd6, [%rd158];
	and.b64  	%rd159, %rd6, -4294967296;
	setp.ne.s64 	%p6, %rd159, 0;
	@%p6 bra 	$L__BB19_6;
	cvt.u32.u64 	%r92, %rd6;
	cvt.u32.u64 	%r93, %rd5;
	div.u32 	%r94, %r93, %r92;
	mul.lo.s32 	%r95, %r94, %r92;
	sub.s32 	%r96, %r93, %r95;
	cvt.u64.u32 	%rd286, %r94;
	cvt.u64.u32 	%rd287, %r96;
	bra.uni 	$L__BB19_7;
$L__BB19_6:
	div.s64 	%rd286, %rd5, %rd6;
	mul.lo.s64 	%rd160, %rd286, %rd6;
	sub.s64 	%rd287, %rd5, %rd160;
$L__BB19_7:
	add.s64 	%rd162, %rd1, %rd157;
	ld.global.u64 	%rd163, [%rd162];
	mad.lo.s64 	%rd13, %rd163, %rd287, %rd321;
	add.s32 	%r18, %r196, 2;
	and.b64  	%rd14, %rd286, 4294967295;
	mul.wide.u32 	%rd164, %r18, 8;
	add.s64 	%rd165, %rd2, %rd164;
	ld.global.u64 	%rd15, [%rd165];
	and.b64  	%rd166, %rd15, -4294967296;
	setp.ne.s64 	%p7, %rd166, 0;
	@%p7 bra 	$L__BB19_9;
	cvt.u32.u64 	%r97, %rd15;
	cvt.u32.u64 	%r98, %rd14;
	div.u32 	%r99, %r98, %r97;
	mul.lo.s32 	%r100, %r99, %r97;
	sub.s32 	%r101, %r98, %r100;
	cvt.u64.u32 	%rd288, %r99;
	cvt.u64.u32 	%rd289, %r101;
	bra.uni 	$L__BB19_10;
$L__BB19_9:
	div.s64 	%rd288, %rd14, %rd15;
	mul.lo.s64 	%rd167, %rd288, %rd15;
	sub.s64 	%rd289, %rd14, %rd167;
$L__BB19_10:
	add.s64 	%rd169, %rd1, %rd164;
	ld.global.u64 	%rd170, [%rd169];
	mad.lo.s64 	%rd22, %rd170, %rd289, %rd13;
	add.s32 	%r19, %r196, 1;
	and.b64  	%rd23, %rd288, 4294967295;
	mul.wide.u32 	%rd171, %r19, 8;
	add.s64 	%rd172, %rd2, %rd171;
	ld.global.u64 	%rd24, [%rd172];
	and.b64  	%rd173, %rd24, -4294967296;
	setp.ne.s64 	%p8, %rd173, 0;
	@%p8 bra 	$L__BB19_12;
	cvt.u32.u64 	%r102, %rd24;
	cvt.u32.u64 	%r103, %rd23;
	div.u32 	%r104, %r103, %r102;
	mul.lo.s32 	%r105, %r104, %r102;
	sub.s32 	%r106, %r103, %r105;
	cvt.u64.u32 	%rd290, %r104;
	cvt.u64.u32 	%rd291, %r106;
	bra.uni 	$L__BB19_13;
$L__BB19_12:
	div.s64 	%rd290, %rd23, %rd24;
	mul.lo.s64 	%rd174, %rd290, %rd24;
	sub.s64 	%rd291, %rd23, %rd174;
$L__BB19_13:
	add.s64 	%rd176, %rd1, %rd171;
	ld.global.u64 	%rd177, [%rd176];
	mad.lo.s64 	%rd31, %rd177, %rd291, %rd22;
	add.s32 	%r20, %r196, -4;
	and.b64  	%rd32, %rd290, 4294967295;
	mul.wide.u32 	%rd178, %r196, 8;
	add.s64 	%rd179, %rd2, %rd178;
	ld.global.u64 	%rd33, [%rd179];
	and.b64  	%rd180, %rd33, -4294967296;
	setp.ne.s64 	%p9, %rd180, 0;
	@%p9 bra 	$L__BB19_15;
	cvt.u32.u64 	%r107, %rd33;
	cvt.u32.u64 	%r108, %rd32;
	div.u32 	%r109, %r108, %r107;
	mul.lo.s32 	%r110, %r109, %r107;
	sub.s32 	%r111, %r108, %r110;
	cvt.u64.u32 	%rd292, %r109;
	cvt.u64.u32 	%rd293, %r111;
	bra.uni 	$L__BB19_16;
$L__BB19_15:
	div.s64 	%rd292, %rd32, %rd33;
	mul.lo.s64 	%rd181, %rd292, %rd33;
	sub.s64 	%rd293, %rd32, %rd181;
$L__BB19_16:
	add.s64 	%rd183, %rd1, %rd178;
	ld.global.u64 	%rd184, [%rd183];
	mad.lo.s64 	%rd40, %rd184, %rd293, %rd31;
	add.s32 	%r21, %r196, -1;
	and.b64  	%rd41, %rd292, 4294967295;
	mul.wide.u32 	%rd185, %r21, 8;
	add.s64 	%rd186, %rd2, %rd185;
	ld.global.u64 	%rd42, [%rd186];
	and.b64  	%rd187, %rd42, -4294967296;
	setp.ne.s64 	%p10, %rd187, 0;
	@%p10 bra 	$L__BB19_18;
	cvt.u32.u64 	%r112, %rd42;
	cvt.u32.u64 	%r113, %rd41;
	div.u32 	%r114, %r113, %r112;
	mul.lo.s32 	%r115, %r114, %r112;
	sub.s32 	%r116, %r113, %r115;
	cvt.u64.u32 	%rd294, %r114;
	cvt.u64.u32 	%rd295, %r116;
	bra.uni 	$L__BB19_19;
$L__BB19_18:
	div.s64 	%rd294, %rd41, %rd42;
	mul.lo.s64 	%rd188, %rd294, %rd42;
	sub.s64 	%rd295, %rd41, %rd188;
$L__BB19_19:
	add.s64 	%rd190, %rd1, %rd185;
	ld.global.u64 	%rd191, [%rd190];
	mad.lo.s64 	%rd49, %rd191, %rd295, %rd40;
	add.s32 	%r22, %r196, -2;
	and.b64  	%rd50, %rd294, 4294967295;
	mul.wide.u32 	%rd192, %r22, 8;
	add.s64 	%rd193, %rd2, %rd192;
	ld.global.u64 	%rd51, [%rd193];
	and.b64  	%rd194, %rd51, -4294967296;
	setp.ne.s64 	%p11, %rd194, 0;
	@%p11 bra 	$L__BB19_21;
	cvt.u32.u64 	%r117, %rd51;
	cvt.u32.u64 	%r118, %rd50;
	div.u32 	%r119, %r118, %r117;
	mul.lo.s32 	%r120, %r119, %r117;
	sub.s32 	%r121, %r118, %r120;
	cvt.u64.u32 	%rd296, %r119;
	cvt.u64.u32 	%rd297, %r121;
	bra.uni 	$L__BB19_22;
$L__BB19_21:
	div.s64 	%rd296, %rd50, %rd51;
	mul.lo.s64 	%rd195, %rd296, %rd51;
	sub.s64 	%rd297, %rd50, %rd195;
$L__BB19_22:
	add.s64 	%rd197, %rd1, %rd192;
	ld.global.u64 	%rd198, [%rd197];
	mad.lo.s64 	%rd58, %rd198, %rd297, %rd49;
	add.s32 	%r23, %r196, -3;
	and.b64  	%rd59, %rd296, 4294967295;
	mul.wide.u32 	%rd199, %r23, 8;
	add.s64 	%rd200, %rd2, %rd199;
	ld.global.u64 	%rd60, [%rd200];
	and.b64  	%rd201, %rd60, -4294967296;
	setp.ne.s64 	%p12, %rd201, 0;
	@%p12 bra 	$L__BB19_24;
	cvt.u32.u64 	%r122, %rd60;
	cvt.u32.u64 	%r123, %rd59;
	div.u32 	%r124, %r123, %r122;
	mul.lo.s32 	%r125, %r124, %r122;
	sub.s32 	%r126, %r123, %r125;
	cvt.u64.u32 	%rd298, %r124;
	cvt.u64.u32 	%rd299, %r126;
	bra.uni 	$L__BB19_25;
$L__BB19_24:
	div.s64 	%rd298, %rd59, %rd60;
	mul.lo.s64 	%rd202, %rd298, %rd60;
	sub.s64 	%rd299, %rd59, %rd202;
$L__BB19_25:
	add.s64 	%rd204, %rd1, %rd199;
	ld.global.u64 	%rd205, [%rd204];
	mad.lo.s64 	%rd67, %rd205, %rd299, %rd58;
	and.b64  	%rd68, %rd298, 4294967295;
	mul.wide.u32 	%rd206, %r20, 8;
	add.s64 	%rd207, %rd2, %rd206;
	ld.global.u64 	%rd69, [%rd207];
	and.b64  	%rd208, %rd69, -4294967296;
	setp.ne.s64 	%p13, %rd208, 0;
	@%p13 bra 	$L__BB19_27;
	cvt.u32.u64 	%r127, %rd69;
	cvt.u32.u64 	%r128, %rd68;
	div.u32 	%r129, %r128, %r127;
	mul.lo.s32 	%r130, %r129, %r127;
	sub.s32 	%r131, %r128, %r130;
	cvt.u64.u32 	%rd300, %r129;
	cvt.u64.u32 	%rd301, %r131;
	bra.uni 	$L__BB19_28;
$L__BB19_27:
	div.s64 	%rd300, %rd68, %rd69;
	mul.lo.s64 	%rd209, %rd300, %rd69;
	sub.s64 	%rd301, %rd68, %rd209;
$L__BB19_28:
	add.s64 	%rd211, %rd1, %rd206;
	ld.global.u64 	%rd212, [%rd211];
	mad.lo.s64 	%rd321, %rd212, %rd301, %rd67;
	cvt.u32.u64 	%r201, %rd300;
	add.s32 	%r196, %r196, -8;
	add.s32 	%r195, %r195, 8;
	setp.ne.s32 	%p14, %r195, 0;
	@%p14 bra 	$L__BB19_4;
	add.s32 	%r200, %r196, 3;
$L__BB19_30:
	and.b32  	%r30, %r10, 7;
	setp.eq.s32 	%p15, %r30, 0;
	@%p15 bra 	$L__BB19_59;
	setp.lt.u32 	%p16, %r30, 4;
	@%p16 bra 	$L__BB19_45;
	mul.wide.u32 	%rd214, %r200, 8;
	add.s64 	%rd215, %rd2, %rd214;
	ld.global.u64 	%rd79, [%rd215];
	and.b64  	%rd216, %rd79, -4294967296;
	setp.ne.s64 	%p17, %rd216, 0;
	@%p17 bra 	$L__BB19_34;
	cvt.u32.u64 	%r132, %rd79;
	div.u32 	%r133, %r201, %r132;
	mul.lo.s32 	%r134, %r133, %r132;
	sub.s32 	%r135, %r201, %r134;
	cvt.u64.u32 	%rd304, %r133;
	cvt.u64.u32 	%rd305, %r135;
	bra.uni 	$L__BB19_35;
$L__BB19_34:
	cvt.u64.u32 	%rd217, %r201;
	div.s64 	%rd304, %rd217, %rd79;
	mul.lo.s64 	%rd218, %rd304, %rd79;
	sub.s64 	%rd305, %rd217, %rd218;
$L__BB19_35:
	add.s64 	%rd220, %rd1, %rd214;
	ld.global.u64 	%rd221, [%rd220];
	mad.lo.s64 	%rd86, %rd221, %rd305, %rd321;
	add.s32 	%r31, %r200, -1;
	and.b64  	%rd87, %rd304, 4294967295;
	mul.wide.u32 	%rd222, %r31, 8;
	add.s64 	%rd223, %rd2, %rd222;
	ld.global.u64 	%rd88, [%rd223];
	and.b64  	%rd224, %rd88, -4294967296;
	setp.ne.s64 	%p18, %rd224, 0;
	@%p18 bra 	$L__BB19_37;
	cvt.u32.u64 	%r136, %rd88;
	cvt.u32.u64 	%r137, %rd87;
	div.u32 	%r138, %r137, %r136;
	mul.lo.s32 	%r139, %r138, %r136;
	sub.s32 	%r140, %r137, %r139;
	cvt.u64.u32 	%rd306, %r138;
	cvt.u64.u32 	%rd307, %r140;
	bra.uni 	$L__BB19_38;
$L__BB19_37:
	div.s64 	%rd306, %rd87, %rd88;
	mul.lo.s64 	%rd225, %rd306, %rd88;
	sub.s64 	%rd307, %rd87, %rd225;
$L__BB19_38:
	add.s64 	%rd227, %rd1, %rd222;
	ld.global.u64 	%rd228, [%rd227];
	mad.lo.s64 	%rd95, %rd228, %rd307, %rd86;
	add.s32 	%r32, %r200, -2;
	and.b64  	%rd96, %rd306, 4294967295;
	mul.wide.u32 	%rd229, %r32, 8;
	add.s64 	%rd230, %rd2, %rd229;
	ld.global.u64 	%rd97, [%rd230];
	and.b64  	%rd231, %rd97, -4294967296;
	setp.ne.s64 	%p19, %rd231, 0;
	@%p19 bra 	$L__BB19_40;
	cvt.u32.u64 	%r141, %rd97;
	cvt.u32.u64 	%r142, %rd96;
	div.u32 	%r143, %r142, %r141;
	mul.lo.s32 	%r144, %r143, %r141;
	sub.s32 	%r145, %r142, %r144;
	cvt.u64.u32 	%rd308, %r143;
	cvt.u64.u32 	%rd309, %r145;
	bra.uni 	$L__BB19_41;
$L__BB19_40:
	div.s64 	%rd308, %rd96, %rd97;
	mul.lo.s64 	%rd232, %rd308, %rd97;
	sub.s64 	%rd309, %rd96, %rd232;
$L__BB19_41:
	add.s64 	%rd234, %rd1, %rd229;
	ld.global.u64 	%rd235, [%rd234];
	mad.lo.s64 	%rd104, %rd235, %rd309, %rd95;
	add.s32 	%r33, %r200, -3;
	and.b64  	%rd105, %rd308, 4294967295;
	mul.wide.u32 	%rd236, %r33, 8;
	add.s64 	%rd237, %rd2, %rd236;
	ld.global.u64 	%rd106, [%rd237];
	and.b64  	%rd238, %rd106, -4294967296;
	setp.ne.s64 	%p20, %rd238, 0;
	@%p20 bra 	$L__BB19_43;
	cvt.u32.u64 	%r146, %rd106;
	cvt.u32.u64 	%r147, %rd105;
	div.u32 	%r148, %r147, %r146;
	mul.lo.s32 	%r149, %r148, %r146;
	sub.s32 	%r150, %r147, %r149;
	cvt.u64.u32 	%rd310, %r148;
	cvt.u64.u32 	%rd311, %r150;
	bra.uni 	$L__BB19_44;
$L__BB19_43:
	div.s64 	%rd310, %rd105, %rd106;
	mul.lo.s64 	%rd239, %rd310, %rd106;
	sub.s64 	%rd311, %rd105, %rd239;
$L__BB19_44:
	add.s64 	%rd241, %rd1, %rd236;
	ld.global.u64 	%rd242, [%rd241];
	mad.lo.s64 	%rd321, %rd242, %rd311, %rd104;
	cvt.u32.u64 	%r201, %rd310;
	add.s32 	%r200, %r200, -4;
$L__BB19_45:
	and.b32  	%r38, %r10, 3;
	setp.eq.s32 	%p21, %r38, 0;
	@%p21 bra 	$L__BB19_59;
	setp.eq.s32 	%p22, %r38, 1;
	@%p22 bra 	$L__BB19_54;
	mul.wide.u32 	%rd244, %r200, 8;
	add.s64 	%rd245, %rd2, %rd244;
	ld.global.u64 	%rd116, [%rd245];
	and.b64  	%rd246, %rd116, -4294967296;
	setp.ne.s64 	%p23, %rd246, 0;
	@%p23 bra 	$L__BB19_49;
	cvt.u32.u64 	%r151, %rd116;
	div.u32 	%r152, %r201, %r151;
	mul.lo.s32 	%r153, %r152, %r151;
	sub.s32 	%r154, %r201, %r153;
	cvt.u64.u32 	%rd314, %r152;
	cvt.u64.u32 	%rd315, %r154;
	bra.uni 	$L__BB19_50;
$L__BB19_49:
	cvt.u64.u32 	%rd247, %r201;
	div.s64 	%rd314, %rd247, %rd116;
	mul.lo.s64 	%rd248, %rd314, %rd116;
	sub.s64 	%rd315, %rd247, %rd248;
$L__BB19_50:
	add.s64 	%rd250, %rd1, %rd244;
	ld.global.u64 	%rd251, [%rd250];
	mad.lo.s64 	%rd123, %rd251, %rd315, %rd321;
	add.s32 	%r39, %r200, -1;
	and.b64  	%rd124, %rd314, 4294967295;
	mul.wide.u32 	%rd252, %r39, 8;
	add.s64 	%rd253, %rd2, %rd252;
	ld.global.u64 	%rd125, [%rd253];
	and.b64  	%rd254, %rd125, -4294967296;
	setp.ne.s64 	%p24, %rd254, 0;
	@%p24 bra 	$L__BB19_52;
	cvt.u32.u64 	%r155, %rd125;
	cvt.u32.u64 	%r156, %rd124;
	div.u32 	%r157, %r156, %r155;
	mul.lo.s32 	%r158, %r157, %r155;
	sub.s32 	%r159, %r156, %r158;
	cvt.u64.u32 	%rd316, %r157;
	cvt.u64.u32 	%rd317, %r159;
	bra.uni 	$L__BB19_53;
$L__BB19_52:
	div.s64 	%rd316, %rd124, %rd125;
	mul.lo.s64 	%rd255, %rd316, %rd125;
	sub.s64 	%rd317, %rd124, %rd255;
$L__BB19_53:
	add.s64 	%rd257, %rd1, %rd252;
	ld.global.u64 	%rd258, [%rd257];
	mad.lo.s64 	%rd321, %rd258, %rd317, %rd123;
	cvt.u32.u64 	%r201, %rd316;
	add.s32 	%r200, %r200, -2;
$L__BB19_54:
	and.b32  	%r160, %r10, 1;
	setp.eq.b32 	%p25, %r160, 1;
	not.pred 	%p26, %p25;
	@%p26 bra 	$L__BB19_59;
	cvt.u64.u32 	%rd135, %r201;
	mul.wide.u32 	%rd259, %r200, 8;
	add.s64 	%rd260, %rd2, %rd259;
	ld.global.u64 	%rd136, [%rd260];
	and.b64  	%rd261, %rd136, -4294967296;
	setp.ne.s64 	%p27, %rd261, 0;
	@%p27 bra 	$L__BB19_57;
	cvt.u32.u64 	%r161, %rd136;
	cvt.u32.u64 	%r162, %rd135;
	rem.u32 	%r163, %r162, %r161;
	cvt.u64.u32 	%rd320, %r163;
	bra.uni 	$L__BB19_58;
$L__BB19_57:
	rem.s64 	%rd320, %rd135, %rd136;
$L__BB19_58:
	add.s64 	%rd263, %rd1, %rd259;
	ld.global.u64 	%rd264, [%rd263];
	mad.lo.s64 	%rd321, %rd264, %rd320, %rd321;
$L__BB19_59:
	ld.param.u64 	%rd284, [contiguous_reduce4_i16_param_2];
	cvta.to.global.u64 	%rd265, %rd284;
	shl.b64 	%rd266, %rd321, 1;
	add.s64 	%rd267, %rd265, %rd266;
	ld.global.u16 	%rs14, [%rd267];
	st.shared.u16 	[%r8], %rs14;
	bar.sync 	0;
	setp.ne.s32 	%p28, %r4, 0;
	@%p28 bra 	$L__BB19_79;
	setp.lt.u32 	%p29, %r2, 2;
	shl.b32 	%r164, %r5, 1;
	add.s32 	%r44, %r205, %r164;
	shl.b32 	%r166, %r5, 3;
	add.s32 	%r45, %r3, %r166;
	@%p29 bra 	$L__BB19_78;
	add.s32 	%r46, %r2, -1;
	add.s32 	%r168, %r2, -2;
	and.b32  	%r47, %r46, 3;
	setp.lt.u32 	%p30, %r168, 3;
	mov.b32 	%r208, 1;
	@%p30 bra 	$L__BB19_73;
	and.b32  	%r171, %r46, -4;
	neg.s32 	%r207, %r171;
	shl.b32 	%r172, %r2, 1;
	add.s32 	%r173, %r172, 8;
	mad.lo.s32 	%r49, %r1, %r173, %r166;
	shl.b32 	%r50, %r1, 5;
	shl.b32 	%r51, %r1, 1;
	shl.b32 	%r52, %r1, 3;
	shl.b32 	%r53, %r1, 2;
	mul.lo.s32 	%r54, %r1, 6;
	add.s32 	%r175, %r172, 16;
	mad.lo.s32 	%r55, %r1, %r175, %r166;
	add.s32 	%r176, %r172, 24;
	mad.lo.s32 	%r56, %r1, %r176, %r166;
	add.s32 	%r177, %r172, 32;
	mad.lo.s32 	%r57, %r1, %r177, %r166;
	mov.b32 	%r206, 0;
	mov.u32 	%r204, %r44;
$L__BB19_63:
	ld.shared.u16 	%rs18, [%r44];
	add.s32 	%r178, %r204, %r51;
	ld.shared.u16 	%rs2, [%r178];
	setp.gt.s16 	%p31, %rs2, %rs18;
	@%p31 bra 	$L__BB19_65;
	st.shared.u16 	[%r44], %rs2;
	add.s32 	%r179, %r205, %r49;
	ld.shared.u64 	%rd268, [%r179];
	st.shared.u64 	[%r45], %rd268;
	ld.shared.u16 	%rs18, [%r44];
$L__BB19_65:
	add.s32 	%r180, %r204, %r53;
	ld.shared.u16 	%rs5, [%r180];
	setp.gt.s16 	%p32, %rs5, %rs18;
	@%p32 bra 	$L__BB19_67;
	st.shared.u16 	[%r44], %rs5;
	add.s32 	%r181, %r205, %r55;
	ld.shared.u64 	%rd269, [%r181];
	st.shared.u64 	[%r45], %rd269;
	ld.shared.u16 	%rs18, [%r44];
$L__BB19_67:
	add.s32 	%r182, %r204, %r54;
	ld.shared.u16 	%rs8, [%r182];
	setp.gt.s16 	%p33, %rs8, %rs18;
	@%p33 bra 	$L__BB19_69;
	st.shared.u16 	[%r44], %rs8;
	add.s32 	%r183, %r205, %r56;
	ld.shared.u64 	%rd270, [%r183];
	st.shared.u64 	[%r45], %rd270;
	ld.shared.u16 	%rs18, [%r44];
$L__BB19_69:
	add.s32 	%r204, %r204, %r52;
	ld.shared.u16 	%rs11, [%r204];
	setp.gt.s16 	%p34, %rs11, %rs18;
	@%p34 bra 	$L__BB19_71;
	st.shared.u16 	[%r44], %rs11;
	add.s32 	%r184, %r205, %r57;
	ld.shared.u64 	%rd271, [%r184];
	st.shared.u64 	[%r45], %rd271;
$L__BB19_71:
	add.s32 	%r207, %r207, 4;
	add.s32 	%r206, %r206, 4;
	add.s32 	%r205, %r205, %r50;
	setp.ne.s32 	%p35, %r207, 0;
	@%p35 bra 	$L__BB19_63;
	add.s32 	%r208, %r206, 1;
$L__BB19_73:
	setp.eq.s32 	%p36, %r47, 0;
	@%p36 bra 	$L__BB19_78;
	shl.b32 	%r185, %r208, 3;
	shl.b32 	%r186, %r2, 1;
	add.s32 	%r187, %r185, %r186;
	mad.lo.s32 	%r189, %r1, %r187, %r166;
	mov.u32 	%r190, sdata_i16;
	add.s32 	%r211, %r190, %r189;
	shl.b32 	%r69, %r1, 3;
	mul.lo.s32 	%r191, %r1, %r208;
	shl.b32 	%r192, %r191, 1;
	add.s32 	%r194, %r192, %r164;
	add.s32 	%r210, %r190, %r194;
	shl.b32 	%r71, %r1, 1;
	neg.s32 	%r209, %r47;
$L__BB19_75:
	.pragma "nounroll";
	ld.shared.u16 	%rs15, [%r44];
	ld.shared.u16 	%rs12, [%r210];
	setp.gt.s16 	%p37, %rs12, %rs15;
	@%p37 bra 	$L__BB19_77;
	st.shared.u16 	[%r44], %rs12;
	ld.shared.u64 	%rd272, [%r211];
	st.shared.u64 	[%r45], %rd272;
$L__BB19_77:
	add.s32 	%r211, %r211, %r69;
	add.s32 	%r210, %r210, %r71;
	add.s32 	%r209, %r209, 1;
	setp.ne.s32 	%p38, %r209, 0;
	@%p38 bra 	$L__BB19_75;
$L__BB19_78:
	ld.param.u64 	%rd283, [contiguous_reduce4_i16_param_1];
	ld.param.u64 	%rd282, [contiguous_reduce4_i16_param_0];
	ld.shared.u64 	%rd273, [%r45];
	cvt.u64.u32 	%rd274, %r6;
	mad.lo.s64 	%rd275, %rd146, %rd274, %rd3;
	cvta.to.global.u64 	%rd276, %rd283;
	shl.b64 	%rd277, %rd275, 3;
	add.s64 	%rd278, %rd276, %rd277;
	st.global.u64 	[%rd278], %rd273;
	ld.shared.u16 	%rs16, [%r44];
	cvta.to.global.u64 	%rd279, %rd282;
	shl.b64 	%rd280, %rd275, 1;
	add.s64 	%rd281, %rd279, %rd280;
	st.global.u16 	[%rd281], %rs16;
$L__BB19_79:
	ret;

}
	// .globl	contiguous_reduce44_i16
.visible .entry contiguous_reduce44_i16(
	.param .u64 .ptr .align 1 contiguous_reduce44_i16_param_0,
	.param .u64 .ptr .align 1 contiguous_reduce44_i16_param_1,
	.param .u64 .ptr .align 1 contiguous_reduce44_i16_param_2,
	.param .u64 .ptr .align 1 contiguous_reduce44_i16_param_3,
	.param .u64 contiguous_reduce44_i16_param_4,
	.param .u64 contiguous_reduce44_i16_param_5,
	.param .u64 contiguous_reduce44_i16_param_6
)
{
	.reg .pred 	%p<15>;
	.reg .b16 	%rs<20>;
	.reg .b32 	%r<97>;
	.reg .b64 	%rd<31>;

	ld.param.u64 	%rd2, [contiguous_reduce44_i16_param_0];
	ld.param.u64 	%rd3, [contiguous_reduce44_i16_param_1];
	ld.param.u64 	%rd4, [contiguous_reduce44_i16_param_2];
	ld.param.u64 	%rd5, [contiguous_reduce44_i16_param_3];
	ld.param.u64 	%rd6, [contiguous_reduce44_i16_param_5];
	ld.param.u64 	%rd7, [contiguous_reduce44_i16_param_6];
	mov.u32 	%r1, %ntid.x;
	mov.u32 	%r2, %ntid.y;
	mov.u32 	%r3, %tid.y;
	mov.u32 	%r4, %tid.x;
	mad.lo.s32 	%r5, %r3, %r1, %r4;
	mov.u32 	%r45, %ctaid.x;
	mad.lo.s32 	%r46, %r45, %r1, %r4;
	mov.u32 	%r6, %ctaid.y;
	mad.lo.s32 	%r47, %r6, %r2, %r3;
	shl.b32 	%r48, %r5, 1;
	mov.u32 	%r90, sdata_i16;
	add.s32 	%r8, %r90, %r48;
	mov.b16 	%rs13, 32767;
	st.shared.u16 	[%r8], %rs13;
	cvt.u64.u32 	%rd1, %r46;
	setp.le.u64 	%p1, %rd6, %rd1;
	cvt.u64.u32 	%rd9, %r47;
	setp.le.u64 	%p2, %rd7, %rd9;
	or.pred  	%p3, %p1, %p2;
	@%p3 bra 	$L__BB20_21;
	mul.lo.s32 	%r50, %r1, %r2;
	shl.b32 	%r51, %r50, 1;
	add.s32 	%r9, %r90, %r51;
	cvt.u32.u64 	%r53, %rd1;
	cvta.to.global.u64 	%rd10, %rd4;
	cvta.to.global.u64 	%rd11, %rd5;
	cvt.u32.u64 	%r54, %rd6;
	mad.lo.s32 	%r55, %r47, %r54, %r53;
	mul.wide.u32 	%rd12, %r55, 2;
	add.s64 	%rd13, %rd10, %rd12;
	ld.global.u16 	%rs14, [%rd13];
	st.shared.u16 	[%r8], %rs14;
	mul.wide.u32 	%rd14, %r55, 8;
	add.s64 	%rd15, %rd11, %rd14;
	ld.global.u64 	%rd16, [%rd15];
	shl.b32 	%r56, %r5, 3;
	add.s32 	%r57, %r9, %r56;
	st.shared.u64 	[%r57], %rd16;
	bar.sync 	0;
	setp.ne.s32 	%p4, %r3, 0;
	@%p4 bra 	$L__BB20_21;
	setp.lt.u32 	%p5, %r2, 2;
	shl.b32 	%r58, %r4, 1;
	add.s32 	%r10, %r90, %r58;
	shl.b32 	%r60, %r4, 3;
	add.s32 	%r11, %r9, %r60;
	@%p5 bra 	$L__BB20_20;
	add.s32 	%r12, %r2, -1;
	add.s32 	%r62, %r2, -2;
	and.b32  	%r13, %r12, 3;
	setp.lt.u32 	%p6, %r62, 3;
	mov.b32 	%r93, 1;
	@%p6 bra 	$L__BB20_15;
	and.b32  	%r65, %r12, -4;
	neg.s32 	%r92, %r65;
	shl.b32 	%r66, %r2, 1;
	add.s32 	%r67, %r66, 8;
	mad.lo.s32 	%r15, %r1, %r67, %r60;
	shl.b32 	%r16, %r1, 5;
	shl.b32 	%r17, %r1, 1;
	shl.b32 	%r18, %r1, 3;
	shl.b32 	%r19, %r1, 2;
	mul.lo.s32 	%r20, %r1, 6;
	add.s32 	%r69, %r66, 16;
	mad.lo.s32 	%r21, %r1, %r69, %r60;
	add.s32 	%r70, %r66, 24;
	mad.lo.s32 	%r22, %r1, %r70, %r60;
	add.s32 	%r71, %r66, 32;
	mad.lo.s32 	%r23, %r1, %r71, %r60;
	mov.b32 	%r91, 0;
	mov.u32 	%r89, %r10;
$L__BB20_5:
	ld.shared.u16 	%rs18, [%r10];
	add.s32 	%r72, %r89, %r17;
	ld.shared.u16 	%rs2, [%r72];
	setp.gt.s16 	%p7, %rs2, %rs18;
	@%p7 bra 	$L__BB20_7;
	st.shared.u16 	[%r10], %rs2;
	add.s32 	%r73, %r90, %r15;
	ld.shared.u64 	%rd17, [%r73];
	st.shared.u64 	[%r11], %rd17;
	ld.shared.u16 	%rs18, [%r10];
$L__BB20_7:
	add.s32 	%r74, %r89, %r19;
	ld.shared.u16 	%rs5, [%r74];
	setp.gt.s16 	%p8, %rs5, %rs18;
	@%p8 bra 	$L__BB20_9;
	st.shared.u16 	[%r10], %rs5;
	add.s32 	%r75, %r90, %r21;
	ld.shared.u64 	%rd18, [%r75];
	st.shared.u64 	[%r11], %rd18;
	ld.shared.u16 	%rs18, [%r10];
$L__BB20_9:
	add.s32 	%r76, %r89, %r20;
	ld.shared.u16 	%rs8, [%r76];
	setp.gt.s16 	%p9, %rs8, %rs18;
	@%p9 bra 	$L__BB20_11;
	st.shared.u16 	[%r10], %rs8;
	add.s32 	%r77, %r90, %r22;
	ld.shared.u64 	%rd19, [%r77];
	st.shared.u64 	[%r11], %rd19;
	ld.shared.u16 	%rs18, [%r10];
$L__BB20_11:
	add.s32 	%r89, %r89, %r18;
	ld.shared.u16 	%rs11, [%r89];
	setp.gt.s16 	%p10, %rs11, %rs18;
	@%p10 bra 	$L__BB20_13;
	st.shared.u16 	[%r10], %rs11;
	add.s32 	%r78, %r90, %r23;
	ld.shared.u64 	%rd20, [%r78];
	st.shared.u64 	[%r11], %rd20;
$L__BB20_13:
	add.s32 	%r92, %r92, 4;
	add.s32 	%r91, %r91, 4;
	add.s32 	%r90, %r90, %r16;
	setp.ne.s32 	%p11, %r92, 0;
	@%p11 bra 	$L__BB20_5;
	add.s32 	%r93, %r91, 1;
$L__BB20_15:
	setp.eq.s32 	%p12, %r13, 0;
	@%p12 bra 	$L__BB20_20;
	shl.b32 	%r79, %r93, 3;
	shl.b32 	%r80, %r2, 1;
	add.s32 	%r81, %r79, %r80;
	mad.lo.s32 	%r83, %r1, %r81, %r60;
	mov.u32 	%r84, sdata_i16;
	add.s32 	%r96, %r84, %r83;
	shl.b32 	%r35, %r1, 3;
	mul.lo.s32 	%r85, %r1, %r93;
	shl.b32 	%r86, %r85, 1;
	shl.b32 	%r87, %r4, 1;
	add.s32 	%r88, %r86, %r87;
	add.s32 	%r95, %r84, %r88;
	shl.b32 	%r37, %r1, 1;
	neg.s32 	%r94, %r13;
$L__BB20_17:
	.pragma "nounroll";
	ld.shared.u16 	%rs15, [%r10];
	ld.shared.u16 	%rs12, [%r95];
	setp.gt.s16 	%p13, %rs12, %rs15;
	@%p13 bra 	$L__BB20_19;
	st.shared.u16 	[%r10], %rs12;
	ld.shared.u64 	%rd21, [%r96];
	st.shared.u64 	[%r11], %rd21;
$L__BB20_19:
	add.s32 	%r96, %r96, %r35;
	add.s32 	%r95, %r95, %r37;
	add.s32 	%r94, %r94, 1;
	setp.ne.s32 	%p14, %r94, 0;
	@%p14 bra 	$L__BB20_17;
$L__BB20_20:
	ld.shared.u64 	%rd22, [%r11];
	cvt.u64.u32 	%rd23, %r6;
	mad.lo.s64 	%rd24, %rd6, %rd23, %rd1;
	cvta.to.global.u64 	%rd25, %rd3;
	shl.b64 	%rd26, %rd24, 3;
	add.s64 	%rd27, %rd25, %rd26;
	st.global.u64 	[%rd27], %rd22;
	ld.shared.u16 	%rs16, [%r10];
	cvta.to.global.u64 	%rd28, %rd2;
	shl.b64 	%rd29, %rd24, 1;
	add.s64 	%rd30, %rd28, %rd29;
	st.global.u16 	[%rd30], %rs16;
$L__BB20_21:
	ret;

}
	// .globl	contiguous_reduce_i32
.visible .entry contiguous_reduce_i32(
	.param .u64 .ptr .align 1 contiguous_reduce_i32_param_0,
	.param .u64 .ptr .align 1 contiguous_reduce_i32_param_1,
	.param .u64 .ptr .align 1 contiguous_reduce_i32_param_2,
	.param .u64 contiguous_reduce_i32_param_3
)
{
	.reg .pred 	%p<16>;
	.reg .b32 	%r<59>;
	.reg .b64 	%rd<28>;

	ld.param.u64 	%rd4, [contiguous_reduce_i32_param_0];
	ld.param.u64 	%rd5, [contiguous_reduce_i32_param_1];
	ld.param.u64 	%rd7, [contiguous_reduce_i32_param_2];
	ld.param.u64 	%rd6, [contiguous_reduce_i32_param_3];
	cvta.to.global.u64 	%rd1, %rd7;
	mov.u32 	%r58, %ntid.x;
	shl.b32 	%r12, %r58, 2;
	mov.u32 	%r13, sdata_i32;
	add.s32 	%r2, %r13, %r12;
	mov.u32 	%r3, %tid.x;
	mov.u32 	%r4, %ctaid.x;
	mul.lo.s32 	%r14, %r4, %r58;
	shl.b32 	%r15, %r14, 1;
	add.s32 	%r16, %r15, %r3;
	cvt.u64.u32 	%rd2, %r16;
	shl.b32 	%r17, %r3, 3;
	add.s32 	%r5, %r2, %r17;
	st.shared.u64 	[%r5], %rd2;
	shl.b32 	%r18, %r3, 2;
	add.s32 	%r6, %r13, %r18;
	mov.b32 	%r19, 2147483647;
	st.shared.u32 	[%r6], %r19;
	add.s32 	%r20, %r16, %r58;
	cvt.u64.u32 	%rd3, %r20;
	setp.le.u64 	%p1, %rd6, %rd3;
	@%p1 bra 	$L__BB21_4;
	shl.b64 	%rd10, %rd2, 2;
	add.s64 	%rd11, %rd1, %rd10;
	ld.global.u32 	%r7, [%rd11];
	shl.b64 	%rd12, %rd3, 2;
	add.s64 	%rd13, %rd1, %rd12;
	ld.global.u32 	%r8, [%rd13];
	setp.gt.s32 	%p3, %r8, %r7;
	@%p3 bra 	$L__BB21_3;
	st.shared.u32 	[%r6], %r8;
	st.shared.u64 	[%r5], %rd3;
	bra.uni 	$L__BB21_6;
$L__BB21_3:
	st.shared.u32 	[%r6], %r7;
	bra.uni 	$L__BB21_6;
$L__BB21_4:
	setp.le.u64 	%p2, %rd6, %rd2;
	@%p2 bra 	$L__BB21_6;
	shl.b64 	%rd8, %rd2, 2;
	add.s64 	%rd9, %rd1, %rd8;
	ld.global.u32 	%r21, [%rd9];
	st.shared.u32 	[%r6], %r21;
$L__BB21_6:
	bar.sync 	0;
	setp.lt.u32 	%p4, %r58, 66;
	@%p4 bra 	$L__BB21_11;
$L__BB21_7:
	mov.u32 	%r9, %r58;
	shr.u32 	%r58, %r9, 1;
	setp.ge.u32 	%p5, %r3, %r58;
	@%p5 bra 	$L__BB21_10;
	ld.shared.u32 	%r22, [%r6];
	shl.b32 	%r23, %r58, 2;
	add.s32 	%r24, %r6, %r23;
	ld.shared.u32 	%r11, [%r24];
	setp.gt.s32 	%p6, %r11, %r22;
	@%p6 bra 	$L__BB21_10;
	st.shared.u32 	[%r6], %r11;
	shl.b32 	%r25, %r58, 3;
	add.s32 	%r26, %r5, %r25;
	ld.shared.u64 	%rd14, [%r26];
	st.shared.u64 	[%r5], %rd14;
$L__BB21_10:
	bar.sync 	0;
	setp.gt.u32 	%p7, %r9, 131;
	@%p7 bra 	$L__BB21_7;
$L__BB21_11:
	setp.gt.u32 	%p8, %r3, 31;
	@%p8 bra 	$L__BB21_26;
	ld.volatile.shared.u32 	%r27, [%r6];
	ld.volatile.shared.u32 	%r28, [%r6+128];
	min.s32 	%r29, %r27, %r28;
	ld.volatile.shared.u32 	%r30, [%r6+128];
	setp.ne.s32 	%p9, %r29, %r30;
	@%p9 bra 	$L__BB21_14;
	ld.volatile.shared.u64 	%rd15, [%r5+256];
	st.volatile.shared.u64 	[%r5], %rd15;
	ld.volatile.shared.u32 	%r31, [%r6+128];
	st.volatile.shared.u32 	[%r6], %r31;
$L__BB21_14:
	ld.volatile.shared.u32 	%r32, [%r6];
	ld.volatile.shared.u32 	%r33, [%r6+64];
	min.s32 	%r34, %r32, %r33;
	ld.volatile.shared.u32 	%r35, [%r6+64];
	setp.ne.s32 	%p10, %r34, %r35;
	@%p10 bra 	$L__BB21_16;
	ld.volatile.shared.u64 	%rd16, [%r5+128];
	st.volatile.shared.u64 	[%r5], %rd16;
	ld.volatile.shared.u32 	%r36, [%r6+64];
	st.volatile.shared.u32 	[%r6], %r36;
$L__BB21_16:
	ld.volatile.shared.u32 	%r37, [%r6];
	ld.volatile.shared.u32 	%r38, [%r6+32];
	min.s32 	%r39, %r37, %r38;
	ld.volatile.shared.u32 	%r40, [%r6+32];
	setp.ne.s32 	%p11, %r39, %r40;
	@%p11 bra 	$L__BB21_18;
	ld.volatile.shared.u64 	%rd17, [%r5+64];
	st.volatile.shared.u64 	[%r5], %rd17;
	ld.volatile.shared.u32 	%r41, [%r6+32];
	st.volatile.shared.u32 	[%r6], %r41;
$L__BB21_18:
	ld.volatile.shared.u32 	%r42, [%r6];
	ld.volatile.shared.u32 	%r43, [%r6+16];
	min.s32 	%r44, %r42, %r43;
	ld.volatile.shared.u32 	%r45, [%r6+16];
	setp.ne.s32 	%p12, %r44, %r45;
	@%p12 bra 	$L__BB21_20;
	ld.volatile.shared.u64 	%rd18, [%r5+32];
	st.volatile.shared.u64 	[%r5], %rd18;
	ld.volatile.shared.u32 	%r46, [%r6+16];
	st.volatile.shared.u32 	[%r6], %r46;
$L__BB21_20:
	ld.volatile.shared.u32 	%r47, [%r6];
	ld.volatile.shared.u32 	%r48, [%r6+8];
	min.s32 	%r49, %r47, %r48;
	ld.volatile.shared.u32 	%r50, [%r6+8];
	setp.ne.s32 	%p13, %r49, %r50;
	@%p13 bra 	$L__BB21_22;
	ld.volatile.shared.u64 	%rd19, [%r5+16];
	st.volatile.shared.u64 	[%r5], %rd19;
	ld.volatile.shared.u32 	%r51, [%r6+8];
	st.volatile.shared.u32 	[%r6], %r51;
$L__BB21_22:
	ld.volatile.shared.u32 	%r52, [%r6];
	ld.volatile.shared.u32 	%r53, [%r6+4];
	min.s32 	%r54, %r52, %r53;
	ld.volatile.shared.u32 	%r55, [%r6+4];
	setp.ne.s32 	%p14, %r54, %r55;
	@%p14 bra 	$L__BB21_24;
	ld.volatile.shared.u64 	%rd20, [%r5+8];
	st.volatile.shared.u64 	[%r5], %rd20;
	ld.volatile.shared.u32 	%r56, [%r6+4];
	st.volatile.shared.u32 	[%r6], %r56;
$L__BB21_24:
	setp.ne.s32 	%p15, %r3, 0;
	@%p15 bra 	$L__BB21_26;
	ld.shared.u32 	%r57, [sdata_i32];
	cvta.to.global.u64 	%rd21, %rd4;
	mul.wide.u32 	%rd22, %r4, 4;
	add.s64 	%rd23, %rd21, %rd22;
	st.global.u32 	[%rd23], %r57;
	ld.shared.u64 	%rd24, [%r2];
	cvta.to.global.u64 	%rd25, %rd5;
	mul.wide.u32 	%rd26, %r4, 8;
	add.s64 	%rd27, %rd25, %rd26;
	st.global.u64 	[%rd27], %rd24;
$L__BB21_26:
	ret;

}
	// .globl	contiguous_reduce2_i32
.visible .entry contiguous_reduce2_i32(
	.param .u64 .ptr .align 1 contiguous_reduce2_i32_param_0,
	.param .u64 .ptr .align 1 contiguous_reduce2_i32_param_1,
	.param .u64 .ptr .align 1 contiguous_reduce2_i32_param_2,
	.param .u64 .ptr .align 1 contiguous_reduce2_i32_param_3,
	.param .u64 contiguous_reduce2_i32_param_4
)
{
	.reg .pred 	%p<16>;
	.reg .b32 	%r<59>;
	.reg .b64 	%rd<40>;

	ld.param.u64 	%rd5, [contiguous_reduce2_i32_param_0];
	ld.param.u64 	%rd6, [contiguous_reduce2_i32_param_1];
	ld.param.u64 	%rd8, [contiguous_reduce2_i32_param_2];
	ld.param.u64 	%rd9, [contiguous_reduce2_i32_param_3];
	ld.param.u64 	%rd7, [contiguous_reduce2_i32_param_4];
	cvta.to.global.u64 	%rd1, %rd9;
	cvta.to.global.u64 	%rd2, %rd8;
	mov.u32 	%r58, %ntid.x;
	shl.b32 	%r13, %r58, 2;
	mov.u32 	%r14, sdata_i32;
	add.s32 	%r2, %r14, %r13;
	mov.u32 	%r3, %tid.x;
	mov.u32 	%r4, %ctaid.x;
	mul.lo.s32 	%r15, %r4, %r58;
	shl.b32 	%r16, %r15, 1;
	add.s32 	%r5, %r16, %r3;
	shl.b32 	%r17, %r3, 3;
	add.s32 	%r6, %r2, %r17;
	mov.b64 	%rd10, 9223372036854775807;
	st.shared.u64 	[%r6], %rd10;
	shl.b32 	%r18, %r3, 2;
	add.s32 	%r7, %r14, %r18;
	mov.b32 	%r19, 2147483647;
	st.shared.u32 	[%r7], %r19;
	add.s32 	%r20, %r5, %r58;
	cvt.u64.u32 	%rd3, %r20;
	setp.le.u64 	%p1, %rd7, %rd3;
	@%p1 bra 	$L__BB22_4;
	mul.wide.u32 	%rd16, %r5, 4;
	add.s64 	%rd17, %rd2, %rd16;
	ld.global.u32 	%r8, [%rd17];
	shl.b64 	%rd18, %rd3, 2;
	add.s64 	%rd19, %rd2, %rd18;
	ld.global.u32 	%r9, [%rd19];
	setp.gt.s32 	%p3, %r9, %r8;
	@%p3 bra 	$L__BB22_3;
	st.shared.u32 	[%r7], %r9;
	shl.b64 	%rd20, %rd3, 3;
	add.s64 	%rd21, %rd1, %rd20;
	ld.global.u64 	%rd22, [%rd21];
	st.shared.u64 	[%r6], %rd22;
	bra.uni 	$L__BB22_6;
$L__BB22_3:
	st.shared.u32 	[%r7], %r8;
	mul.wide.u32 	%rd23, %r5, 8;
	add.s64 	%rd24, %rd1, %rd23;
	ld.global.u64 	%rd25, [%rd24];
	st.shared.u64 	[%r6], %rd25;
	bra.uni 	$L__BB22_6;
$L__BB22_4:
	cvt.u64.u32 	%rd4, %r5;
	setp.le.u64 	%p2, %rd7, %rd4;
	@%p2 bra 	$L__BB22_6;
	shl.b64 	%rd11, %rd4, 2;
	add.s64 	%rd12, %rd2, %rd11;
	ld.global.u32 	%r21, [%rd12];
	st.shared.u32 	[%r7], %r21;
	shl.b64 	%rd13, %rd4, 3;
	add.s64 	%rd14, %rd1, %rd13;
	ld.global.u64 	%rd15, [%rd14];
	st.shared.u64 	[%r6], %rd15;
$L__BB22_6:
	bar.sync 	0;
	setp.lt.u32 	%p4, %r58, 66;
	@%p4 bra 	$L__BB22_11;
$L__BB22_7:
	mov.u32 	%r10, %r58;
	shr.u32 	%r58, %r10, 1;
	setp.ge.u32 	%p5, %r3, %r58;
	@%p5 bra 	$L__BB22_10;
	ld.shared.u32 	%r22, [%r7];
	shl.b32 	%r23, %r58, 2;
	add.s32 	%r24, %r7, %r23;
	ld.shared.u32 	%r12, [%r24];
	setp.gt.s32 	%p6, %r12, %r22;
	@%p6 bra 	$L__BB22_10;
	st.shared.u32 	[%r7], %r12;
	shl.b32 	%r25, %r58, 3;
	add.s32 	%r26, %r6, %r25;
	ld.shared.u64 	%rd26, [%r26];
	st.shared.u64 	[%r6], %rd26;
$L__BB22_10:
	bar.sync 	0;
	setp.gt.u32 	%p7, %r10, 131;
	@%p7 bra 	$L__BB22_7;
$L__BB22_11:
	setp.gt.u32 	%p8, %r3, 31;
	@%p8 bra 	$L__BB22_26;
	ld.volatile.shared.u32 	%r27, [%r7];
	ld.volatile.shared.u32 	%r28, [%r7+128];
	min.s32 	%r29, %r27, %r28;
	ld.volatile.shared.u32 	%r30, [%r7+128];
	setp.ne.s32 	%p9, %r29, %r30;
	@%p9 bra 	$L__BB22_14;
	ld.volatile.shared.u64 	%rd27, [%r6+256];
	st.volatile.shared.u64 	[%r6], %rd27;
	ld.volatile.shared.u32 	%r31, [%r7+128];
	st.volatile.shared.u32 	[%r7], %r31;
$L__BB22_14:
	ld.volatile.shared.u32 	%r32, [%r7];
	ld.volatile.shared.u32 	%r33, [%r7+64];
	min.s32 	%r34, %r32, %r33;
	ld.volatile.shared.u32 	%r35, [%r7+64];
	setp.ne.s32 	%p10, %r34, %r35;
	@%p10 bra 	$L__BB22_16;
	ld.volatile.shared.u64 	%rd28, [%r6+128];
	st.volatile.shared.u64 	[%r6], %rd28;
	ld.volatile.shared.u32 	%r36, [%r7+64];
	st.volatile.shared.u32 	[%r7], %r36;
$L__BB22_16:
	ld.volatile.shared.u32 	%r37, [%r7];
	ld.volatile.shared.u32 	%r38, [%r7+32];
	min.s32 	%r39, %r37, %r38;
	ld.volatile.shared.u32 	%r40, [%r7+32];
	setp.ne.s32 	%p11, %r39, %r40;
	@%p11 bra 	$L__BB22_18;
	ld.volatile.shared.u64 	%rd29, [%r6+64];
	st.volatile.shared.u64 	[%r6], %rd29;
	ld.volatile.shared.u32 	%r41, [%r7+32];
	st.volatile.shared.u32 	[%r7], %r41;
$L__BB22_18:
	ld.volatile.shared.u32 	%r42, [%r7];
	ld.volatile.shared.u32 	%r43, [%r7+16];
	min.s32 	%r44, %r42, %r43;
	ld.volatile.shared.u32 	%r45, [%r7+16];
	setp.ne.s32 	%p12, %r44, %r45;
	@%p12 bra 	$L__BB22_20;
	ld.volatile.shared.u64 	%rd30, [%r6+32];
	st.volatile.shared.u64 	[%r6], %rd30;
	ld.volatile.shared.u32 	%r46, [%r7+16];
	st.volatile.shared.u32 	[%r7], %r46;
$L__BB22_20:
	ld.volatile.shared.u32 	%r47, [%r7];
	ld.volatile.shared.u32 	%r48, [%r7+8];
	min.s32 	%r49, %r47, %r48;
	ld.volatile.shared.u32 	%r50, [%r7+8];
	setp.ne.s32 	%p13, %r49, %r50;
	@%p13 bra 	$L__BB22_22;
	ld.volatile.shared.u64 	%rd31, [%r6+16];
	st.volatile.shared.u64 	[%r6], %rd31;
	ld.volatile.shared.u32 	%r51, [%r7+8];
	st.volatile.shared.u32 	[%r7], %r51;
$L__BB22_22:
	ld.volatile.shared.u32 	%r52, [%r7];
	ld.volatile.shared.u32 	%r53, [%r7+4];
	min.s32 	%r54, %r52, %r53;
	ld.volatile.shared.u32 	%r55, [%r7+4];
	setp.ne.s32 	%p14, %r54, %r55;
	@%p14 bra 	$L__BB22_24;
	ld.volatile.shared.u64 	%rd32, [%r6+8];
	st.volatile.shared.u64 	[%r6], %rd32;
	ld.volatile.shared.u32 	%r56, [%r7+4];
	st.volatile.shared.u32 	[%r7], %r56;
$L__BB22_24:
	setp.ne.s32 	%p15, %r3, 0;
	@%p15 bra 	$L__BB22_26;
	ld.shared.u32 	%r57, [sdata_i32];
	cvta.to.global.u64 	%rd33, %rd5;
	mul.wide.u32 	%rd34, %r4, 4;
	add.s64 	%rd35, %rd33, %rd34;
	st.global.u32 	[%rd35], %r57;
	ld.shared.u64 	%rd36, [%r2];
	cvta.to.global.u64 	%rd37, %rd6;
	mul.wide.u32 	%rd38, %r4, 8;
	add.s64 	%rd39, %rd37, %rd38;
	st.global.u64 	[%rd39], %rd36;
$L__BB22_26:
	ret;

}
	// .globl	uncontiguous_reduce_i32
.visible .entry uncontiguous_reduce_i32(
	.param .u64 .ptr .align 1 uncontiguous_reduce_i32_param_0,
	.param .u64 .ptr .align 1 uncontiguous_reduce_i32_param_1,
	.param .u64 .ptr .align 1 uncontiguous_reduce_i32_param_2,
	.param .u64 .ptr .align 1 uncontiguous_reduce_i32_param_3,
	.param .u64 .ptr .align 1 uncontiguous_reduce_i32_param_4,
	.param .u64 uncontiguous_reduce_i32_param_5,
	.param .u64 uncontiguous_reduce_i32_param_6
)
{
	.reg .pred 	%p<60>;
	.reg .b32 	%r<257>;
	.reg .b64 	%rd<573>;

	ld.param.u64 	%rd261, [uncontiguous_reduce_i32_param_2];
	ld.param.u64 	%rd264, [uncontiguous_reduce_i32_param_3];
	ld.param.u64 	%rd265, [uncontiguous_reduce_i32_param_4];
	ld.param.u64 	%rd262, [uncontiguous_reduce_i32_param_5];
	ld.param.u64 	%rd263, [uncontiguous_reduce_i32_param_6];
	cvta.to.global.u64 	%rd1, %rd265;
	cvta.to.global.u64 	%rd2, %rd264;
	cvta.to.global.u64 	%rd3, %rd261;
	mov.u32 	%r256, %ntid.x;
	shl.b32 	%r54, %r256, 2;
	mov.u32 	%r55, sdata_i32;
	add.s32 	%r2, %r55, %r54;
	mov.u32 	%r3, %tid.x;
	mov.u32 	%r4, %ctaid.x;
	mul.lo.s32 	%r56, %r4, %r256;
	shl.b32 	%r57, %r56, 1;
	add.s32 	%r58, %r57, %r3;
	shl.b32 	%r59, %r3, 2;
	add.s32 	%r5, %r55, %r59;
	mov.b32 	%r60, 2147483647;
	st.shared.u32 	[%r5], %r60;
	cvt.u64.u32 	%rd513, %r58;
	shl.b32 	%r61, %r3, 3;
	add.s32 	%r6, %r2, %r61;
	st.shared.u64 	[%r6], %rd513;
	add.s32 	%r62, %r58, %r256;
	cvt.u64.u32 	%rd5, %r62;
	setp.le.u64 	%p1, %rd263, %rd5;
	@%p1 bra 	$L__BB23_56;
	cvt.u32.u64 	%r7, %rd262;
	add.s32 	%r250, %r7, -1;
	setp.lt.s32 	%p27, %r250, 0;
	mov.b64 	%rd530, 0;
	mov.u64 	%rd531, %rd530;
	@%p27 bra 	$L__BB23_53;
	setp.lt.u32 	%p28, %r250, 3;
	mov.b64 	%rd531, 0;
	mov.u64 	%rd530, %rd531;
	mov.u64 	%rd526, %rd5;
	@%p28 bra 	$L__BB23_30;
	add.s32 	%r248, %r7, -2;
	and.b32  	%r139, %r7, -4;
	neg.s32 	%r247, %r139;
	mov.b64 	%rd531, 0;
	mov.u64 	%rd526, %rd5;
$L__BB23_4:
	.pragma "nounroll";
	add.s32 	%r13, %r248, 1;
	mul.wide.u32 	%rd397, %r13, 8;
	add.s64 	%rd398, %rd2, %rd397;
	ld.global.u64 	%rd10, [%rd398];
	or.b64  	%rd399, %rd513, %rd10;
	and.b64  	%rd400, %rd399, -4294967296;
	setp.ne.s64 	%p29, %rd400, 0;
	@%p29 bra 	$L__BB23_6;
	cvt.u32.u64 	%r140, %rd10;
	cvt.u32.u64 	%r141, %rd513;
	div.u32 	%r142, %r141, %r140;
	mul.lo.s32 	%r143, %r142, %r140;
	sub.s32 	%r144, %r141, %r143;
	cvt.u64.u32 	%rd492, %r142;
	cvt.u64.u32 	%rd493, %r144;
	bra.uni 	$L__BB23_7;
$L__BB23_6:
	div.s64 	%rd492, %rd513, %rd10;
	mul.lo.s64 	%rd401, %rd492, %rd10;
	sub.s64 	%rd493, %rd513, %rd401;
$L__BB23_7:
	mul.wide.u32 	%rd402, %r13, 8;
	add.s64 	%rd403, %rd1, %rd402;
	ld.global.u64 	%rd17, [%rd403];
	mad.lo.s64 	%rd18, %rd17, %rd493, %rd530;
	or.b64  	%rd404, %rd526, %rd10;
	and.b64  	%rd405, %rd404, -4294967296;
	setp.ne.s64 	%p30, %rd405, 0;
	@%p30 bra 	$L__BB23_9;
	cvt.u32.u64 	%r145, %rd10;
	cvt.u32.u64 	%r146, %rd526;
	div.u32 	%r147, %r146, %r145;
	mul.lo.s32 	%r148, %r147, %r145;
	sub.s32 	%r149, %r146, %r148;
	cvt.u64.u32 	%rd494, %r147;
	cvt.u64.u32 	%rd495, %r149;
	bra.uni 	$L__BB23_10;
$L__BB23_9:
	div.s64 	%rd494, %rd526, %rd10;
	mul.lo.s64 	%rd406, %rd494, %rd10;
	sub.s64 	%rd495, %rd526, %rd406;
$L__BB23_10:
	mad.lo.s64 	%rd25, %rd495, %rd17, %rd531;
	mul.wide.u32 	%rd407, %r248, 8;
	add.s64 	%rd408, %rd2, %rd407;
	ld.global.u64 	%rd26, [%rd408];
	or.b64  	%rd409, %rd492, %rd26;
	and.b64  	%rd410, %rd409, -4294967296;
	setp.ne.s64 	%p31, %rd410, 0;
	@%p31 bra 	$L__BB23_12;
	cvt.u32.u64 	%r150, %rd26;
	cvt.u32.u64 	%r151, %rd492;
	div.u32 	%r152, %r151, %r150;
	mul.lo.s32 	%r153, %r152, %r150;
	sub.s32 	%r154, %r151, %r153;
	cvt.u64.u32 	%rd496, %r152;
	cvt.u64.u32 	%rd497, %r154;
	bra.uni 	$L__BB23_13;
$L__BB23_12:
	div.s64 	%rd496, %rd492, %rd26;
	mul.lo.s64 	%rd411, %rd496, %rd26;
	sub.s64 	%rd497, %rd492, %rd411;
$L__BB23_13:
	mul.wide.u32 	%rd412, %r248, 8;
	add.s64 	%rd413, %rd1, %rd412;
	ld.global.u64 	%rd33, [%rd413];
	mad.lo.s64 	%rd34, %rd33, %rd497, %rd18;
	or.b64  	%rd414, %rd494, %rd26;
	and.b64  	%rd415, %rd414, -4294967296;
	setp.ne.s64 	%p32, %rd415, 0;
	@%p32 bra 	$L__BB23_15;
	cvt.u32.u64 	%r155, %rd26;
	cvt.u32.u64 	%r156, %rd494;
	div.u32 	%r157, %r156, %r155;
	mul.lo.s32 	%r158, %r157, %r155;
	sub.s32 	%r159, %r156, %r158;
	cvt.u64.u32 	%rd498, %r157;
	cvt.u64.u32 	%rd499, %r159;
	bra.uni 	$L__BB23_16;
$L__BB23_15:
	div.s64 	%rd498, %rd494, %rd26;
	mul.lo.s64 	%rd416, %rd498, %rd26;
	sub.s64 	%rd499, %rd494, %rd416;
$L__BB23_16:
	mad.lo.s64 	%rd41, %rd499, %rd33, %rd25;
	add.s32 	%r14, %r248, -1;
	mul.wide.u32 	%rd417, %r14, 8;
	add.s64 	%rd418, %rd2, %rd417;
	ld.global.u64 	%rd42, [%rd418];
	or.b64  	%rd419, %rd496, %rd42;
	and.b64  	%rd420, %rd419, -4294967296;
	setp.ne.s64 	%p33, %rd420, 0;
	@%p33 bra 	$L__BB23_18;
	cvt.u32.u64 	%r160, %rd42;
	cvt.u32.u64 	%r161, %rd496;
	div.u32 	%r162, %r161, %r160;
	mul.lo.s32 	%r163, %r162, %r160;
	sub.s32 	%r164, %r161, %r163;
	cvt.u64.u32 	%rd500, %r162;
	cvt.u64.u32 	%rd501, %r164;
	bra.uni 	$L__BB23_19;
$L__BB23_18:
	div.s64 	%rd500, %rd496, %rd42;
	mul.lo.s64 	%rd421, %rd500, %rd42;
	sub.s64 	%rd501, %rd496, %rd421;
$L__BB23_19:
	mul.wide.u32 	%rd422, %r14, 8;
	add.s64 	%rd423, %rd1, %rd422;
	ld.global.u64 	%rd49, [%rd423];
	mad.lo.s64 	%rd50, %rd49, %rd501, %rd34;
	or.b64  	%rd424, %rd498, %rd42;
	and.b64  	%rd425, %rd424, -4294967296;
	setp.ne.s64 	%p34, %rd425, 0;
	@%p34 bra 	$L__BB23_21;
	cvt.u32.u64 	%r165, %rd42;
	cvt.u32.u64 	%r166, %rd498;
	div.u32 	%r167, %r166, %r165;
	mul.lo.s32 	%r168, %r167, %r165;
	sub.s32 	%r169, %r166, %r168;
	cvt.u64.u32 	%rd502, %r167;
	cvt.u64.u32 	%rd503, %r169;
	bra.uni 	$L__BB23_22;
$L__BB23_21:
	div.s64 	%rd502, %rd498, %rd42;
	mul.lo.s64 	%rd426, %rd502, %rd42;
	sub.s64 	%rd503, %rd498, %rd426;
$L__BB23_22:
	mad.lo.s64 	%rd57, %rd503, %rd49, %rd41;
	add.s32 	%r170, %r248, -2;
	mul.wide.u32 	%rd427, %r170, 8;
	add.s64 	%rd428, %rd2, %rd427;
	ld.global.u64 	%rd58, [%rd428];
	or.b64  	%rd429, %rd500, %rd58;
	and.b64  	%rd430, %rd429, -4294967296;
	setp.ne.s64 	%p35, %rd430, 0;
	@%p35 bra 	$L__BB23_24;
	cvt.u32.u64 	%r171, %rd58;
	cvt.u32.u64 	%r172, %rd500;
	div.u32 	%r173, %r172, %r171;
	mul.lo.s32 	%r174, %r173, %r171;
	sub.s32 	%r175, %r172, %r174;
	cvt.u64.u32 	%rd513, %r173;
	cvt.u64.u32 	%rd505, %r175;
	bra.uni 	$L__BB23_25;
$L__BB23_24:
	div.s64 	%rd513, %rd500, %rd58;
	mul.lo.s64 	%rd431, %rd513, %rd58;
	sub.s64 	%rd505, %rd500, %rd431;
$L__BB23_25:
	mul.wide.u32 	%rd432, %r170, 8;
	add.s64 	%rd433, %rd1, %rd432;
	ld.global.u64 	%rd65, [%rd433];
	mad.lo.s64 	%rd530, %rd65, %rd505, %rd50;
	or.b64  	%rd434, %rd502, %rd58;
	and.b64  	%rd435, %rd434, -4294967296;
	setp.ne.s64 	%p36, %rd435, 0;
	@%p36 bra 	$L__BB23_27;
	cvt.u32.u64 	%r177, %rd58;
	cvt.u32.u64 	%r178, %rd502;
	div.u32 	%r179, %r178, %r177;
	mul.lo.s32 	%r180, %r179, %r177;
	sub.s32 	%r181, %r178, %r180;
	cvt.u64.u32 	%rd526, %r179;
	cvt.u64.u32 	%rd507, %r181;
	bra.uni 	$L__BB23_28;
$L__BB23_27:
	div.s64 	%rd526, %rd502, %rd58;
	mul.lo.s64 	%rd436, %rd526, %rd58;
	sub.s64 	%rd507, %rd502, %rd436;
$L__BB23_28:
	mad.lo.s64 	%rd531, %rd507, %rd65, %rd57;
	add.s32 	%r248, %r248, -4;
	add.s32 	%r247, %r247, 4;
	setp.ne.s32 	%p37, %r247, 0;
	@%p37 bra 	$L__BB23_4;
	add.s32 	%r250, %r248, 1;
$L__BB23_30:
	and.b32  	%r182, %r7, 3;
	setp.eq.s32 	%p38, %r182, 0;
	@%p38 bra 	$L__BB23_53;
	setp.eq.s32 	%p39, %r182, 1;
	@%p39 bra 	$L__BB23_45;
	mul.wide.u32 	%rd438, %r250, 8;
	add.s64 	%rd439, %rd2, %rd438;
	ld.global.u64 	%rd80, [%rd439];
	or.b64  	%rd440, %rd513, %rd80;
	and.b64  	%rd441, %rd440, -4294967296;
	setp.ne.s64 	%p40, %rd441, 0;
	@%p40 bra 	$L__BB23_34;
	cvt.u32.u64 	%r184, %rd80;
	cvt.u32.u64 	%r185, %rd513;
	div.u32 	%r186, %r185, %r184;
	mul.lo.s32 	%r187, %r186, %r184;
	sub.s32 	%r188, %r185, %r187;
	cvt.u64.u32 	%rd514, %r186;
	cvt.u64.u32 	%rd515, %r188;
	bra.uni 	$L__BB23_35;
$L__BB23_34:
	div.s64 	%rd514, %rd513, %rd80;
	mul.lo.s64 	%rd442, %rd514, %rd80;
	sub.s64 	%rd515, %rd513, %rd442;
$L__BB23_35:
	add.s64 	%rd444, %rd1, %rd438;
	ld.global.u64 	%rd87, [%rd444];
	mad.lo.s64 	%rd88, %rd87, %rd515, %rd530;
	or.b64  	%rd445, %rd526, %rd80;
	and.b64  	%rd446, %rd445, -4294967296;
	setp.ne.s64 	%p41, %rd446, 0;
	@%p41 bra 	$L__BB23_37;
	cvt.u32.u64 	%r189, %rd80;
	cvt.u32.u64 	%r190, %rd526;
	div.u32 	%r191, %r190, %r189;
	mul.lo.s32 	%r192, %r191, %r189;
	sub.s32 	%r193, %r190, %r192;
	cvt.u64.u32 	%rd516, %r191;
	cvt.u64.u32 	%rd517, %r193;
	bra.uni 	$L__BB23_38;
$L__BB23_37:
	div.s64 	%rd516, %rd526, %rd80;
	mul.lo.s64 	%rd447, %rd516, %rd80;
	sub.s64 	%rd517, %rd526, %rd447;
$L__BB23_38:
	mad.lo.s64 	%rd95, %rd517, %rd87, %rd531;
	add.s32 	%r19, %r250, -1;
	mul.wide.u32 	%rd448, %r19, 8;
	add.s64 	%rd449, %rd2, %rd448;
	ld.global.u64 	%rd96, [%rd449];
	or.b64  	%rd450, %rd514, %rd96;
	and.b64  	%rd451, %rd450, -4294967296;
	setp.ne.s64 	%p42, %rd451, 0;
	@%p42 bra 	$L__BB23_40;
	cvt.u32.u64 	%r194, %rd96;
	cvt.u32.u64 	%r195, %rd514;
	div.u32 	%r196, %r195, %r194;
	mul.lo.s32 	%r197, %r196, %r194;
	sub.s32 	%r198, %r195, %r197;
	cvt.u64.u32 	%rd513, %r196;
	cvt.u64.u32 	%rd519, %r198;
	bra.uni 	$L__BB23_41;
$L__BB23_40:
	div.s64 	%rd513, %rd514, %rd96;
	mul.lo.s64 	%rd452, %rd513, %rd96;
	sub.s64 	%rd519, %rd514, %rd452;
$L__BB23_41:
	add.s64 	%rd454, %rd1, %rd448;
	ld.global.u64 	%rd103, [%rd454];
	mad.lo.s64 	%rd530, %rd103, %rd519, %rd88;
	or.b64  	%rd455, %rd516, %rd96;
	and.b64  	%rd456, %rd455, -4294967296;
	setp.ne.s64 	%p43, %rd456, 0;
	@%p43 bra 	$L__BB23_43;
	cvt.u32.u64 	%r199, %rd96;
	cvt.u32.u64 	%r200, %rd516;
	div.u32 	%r201, %r200, %r199;
	mul.lo.s32 	%r202, %r201, %r199;
	sub.s32 	%r203, %r200, %r202;
	cvt.u64.u32 	%rd526, %r201;
	cvt.u64.u32 	%rd521, %r203;
	bra.uni 	$L__BB23_44;
$L__BB23_43:
	div.s64 	%rd526, %rd516, %rd96;
	mul.lo.s64 	%rd457, %rd526, %rd96;
	sub.s64 	%rd521, %rd516, %rd457;
$L__BB23_44:
	mad.lo.s64 	%rd531, %rd521, %rd103, %rd95;
	add.s32 	%r250, %r250, -2;
$L__BB23_45:
	and.b32  	%r204, %r7, 1;
	setp.eq.b32 	%p44, %r204, 1;
	not.pred 	%p45, %p44;
	@%p45 bra 	$L__BB23_53;
	mul.wide.u32 	%rd458, %r250, 8;
	add.s64 	%rd459, %rd2, %rd458;
	ld.global.u64 	%rd118, [%rd459];
	or.b64  	%rd460, %rd513, %rd118;
	and.b64  	%rd461, %rd460, -4294967296;
	setp.ne.s64 	%p46, %rd461, 0;
	@%p46 bra 	$L__BB23_48;
	cvt.u32.u64 	%r205, %rd118;
	cvt.u32.u64 	%r206, %rd513;
	rem.u32 	%r207, %r206, %r205;
	cvt.u64.u32 	%rd528, %r207;
	bra.uni 	$L__BB23_49;
$L__BB23_48:
	rem.s64 	%rd528, %rd513, %rd118;
$L__BB23_49:
	add.s64 	%rd463, %rd1, %rd458;
	ld.global.u64 	%rd122, [%rd463];
	mad.lo.s64 	%rd530, %rd122, %rd528, %rd530;
	or.b64  	%rd464, %rd526, %rd118;
	and.b64  	%rd465, %rd464, -4294967296;
	setp.ne.s64 	%p47, %rd465, 0;
	@%p47 bra 	$L__BB23_51;
	cvt.u32.u64 	%r208, %rd118;
	cvt.u32.u64 	%r209, %rd526;
	rem.u32 	%r210, %r209, %r208;
	cvt.u64.u32 	%rd529, %r210;
	bra.uni 	$L__BB23_52;
$L__BB23_51:
	rem.s64 	%rd529, %rd526, %rd118;
$L__BB23_52:
	mad.lo.s64 	%rd531, %rd529, %rd122, %rd531;
$L__BB23_53:
	ld.param.u64 	%rd487, [uncontiguous_reduce_i32_param_2];
	cvta.to.global.u64 	%rd466, %rd487;
	shl.b64 	%rd467, %rd530, 2;
	add.s64 	%rd468, %rd466, %rd467;
	ld.global.u32 	%r22, [%rd468];
	shl.b64 	%rd469, %rd531, 2;
	add.s64 	%rd470, %rd466, %rd469;
	ld.global.u32 	%r23, [%rd470];
	setp.gt.s32 	%p48, %r23, %r22;
	@%p48 bra 	$L__BB23_55;
	st.shared.u32 	[%r5], %r23;
	st.shared.u64 	[%r6], %rd5;
	bra.uni 	$L__BB23_116;
$L__BB23_55:
	st.shared.u32 	[%r5], %r22;
	bra.uni 	$L__BB23_116;
$L__BB23_56:
	setp.le.u64 	%p2, %rd263, %rd513;
	@%p2 bra 	$L__BB23_116;
	cvt.u32.u64 	%r24, %rd262;
	add.s32 	%r254, %r24, -1;
	setp.lt.s32 	%p3, %r254, 0;
	mov.b64 	%rd572, 0;
	@%p3 bra 	$L__BB23_115;
	and.b32  	%r26, %r24, 7;
	setp.lt.u32 	%p4, %r254, 7;
	mov.b64 	%rd572, 0;
	@%p4 bra 	$L__BB23_86;
	add.s32 	%r252, %r24, -4;
	and.b32  	%r63, %r24, -8;
	neg.s32 	%r251, %r63;
	mov.b64 	%rd572, 0;
$L__BB23_60:
	.pragma "nounroll";
	add.s32 	%r31, %r252, 3;
	mul.wide.u32 	%rd270, %r31, 8;
	add.s64 	%rd271, %rd2, %rd270;
	ld.global.u64 	%rd132, [%rd271];
	or.b64  	%rd272, %rd513, %rd132;
	and.b64  	%rd273, %rd272, -4294967296;
	setp.ne.s64 	%p5, %rd273, 0;
	@%p5 bra 	$L__BB23_62;
	cvt.u32.u64 	%r64, %rd132;
	cvt.u32.u64 	%r65, %rd513;
	div.u32 	%r66, %r65, %r64;
	mul.lo.s32 	%r67, %r66, %r64;
	sub.s32 	%r68, %r65, %r67;
	cvt.u64.u32 	%rd534, %r66;
	cvt.u64.u32 	%rd535, %r68;
	bra.uni 	$L__BB23_63;
$L__BB23_62:
	div.s64 	%rd534, %rd513, %rd132;
	mul.lo.s64 	%rd274, %rd534, %rd132;
	sub.s64 	%rd535, %rd513, %rd274;
$L__BB23_63:
	add.s64 	%rd276, %rd1, %rd270;
	ld.global.u64 	%rd277, [%rd276];
	mad.lo.s64 	%rd139, %rd277, %rd535, %rd572;
	add.s32 	%r32, %r252, 2;
	mul.wide.u32 	%rd278, %r32, 8;
	add.s64 	%rd279, %rd2, %rd278;
	ld.global.u64 	%rd140, [%rd279];
	or.b64  	%rd280, %rd534, %rd140;
	and.b64  	%rd281, %rd280, -4294967296;
	setp.ne.s64 	%p6, %rd281, 0;
	@%p6 bra 	$L__BB23_65;
	cvt.u32.u64 	%r69, %rd140;
	cvt.u32.u64 	%r70, %rd534;
	div.u32 	%r71, %r70, %r69;
	mul.lo.s32 	%r72, %r71, %r69;
	sub.s32 	%r73, %r70, %r72;
	cvt.u64.u32 	%rd536, %r71;
	cvt.u64.u32 	%rd537, %r73;
	bra.uni 	$L__BB23_66;
$L__BB23_65:
	div.s64 	%rd536, %rd534, %rd140;
	mul.lo.s64 	%rd282, %rd536, %rd140;
	sub.s64 	%rd537, %rd534, %rd282;
$L__BB23_66:
	add.s64 	%rd284, %rd1, %rd278;
	ld.global.u64 	%rd285, [%rd284];
	mad.lo.s64 	%rd147, %rd285, %rd537, %rd139;
	add.s32 	%r33, %r252, 1;
	mul.wide.u32 	%rd286, %r33, 8;
	add.s64 	%rd287, %rd2, %rd286;
	ld.global.u64 	%rd148, [%rd287];
	or.b64  	%rd288, %rd536, %rd148;
	and.b64  	%rd289, %rd288, -4294967296;
	setp.ne.s64 	%p7, %rd289, 0;
	@%p7 bra 	$L__BB23_68;
	cvt.u32.u64 	%r74, %rd148;
	cvt.u32.u64 	%r75, %rd536;
	div.u32 	%r76, %r75, %r74;
	mul.lo.s32 	%r77, %r76, %r74;
	sub.s32 	%r78, %r75, %r77;
	cvt.u64.u32 	%rd538, %r76;
	cvt.u64.u32 	%rd539, %r78;
	bra.uni 	$L__BB23_69;
$L__BB23_68:
	div.s64 	%rd538, %rd536, %rd148;
	mul.lo.s64 	%rd290, %rd538, %rd148;
	sub.s64 	%rd539, %rd536, %rd290;
$L__BB23_69:
	add.s64 	%rd292, %rd1, %rd286;
	ld.global.u64 	%rd293, [%rd292];
	mad.lo.s64 	%rd155, %rd293, %rd539, %rd147;
	add.s32 	%r34, %r252, -4;
	mul.wide.u32 	%rd294, %r252, 8;
	add.s64 	%rd295, %rd2, %rd294;
	ld.global.u64 	%rd156, [%rd295];
	or.b64  	%rd296, %rd538, %rd156;
	and.b64  	%rd297, %rd296, -4294967296;
	setp.ne.s64 	%p8, %rd297, 0;
	@%p8 bra 	$L__BB23_71;
	cvt.u32.u64 	%r79, %rd156;
	cvt.u32.u64 	%r80, %rd538;
	div.u32 	%r81, %r80, %r79;
	mul.lo.s32 	%r82, %r81, %r79;
	sub.s32 	%r83, %r80, %r82;
	cvt.u64.u32 	%rd540, %r81;
	cvt.u64.u32 	%rd541, %r83;
	bra.uni 	$L__BB23_72;
$L__BB23_71:
	div.s64 	%rd540, %rd538, %rd156;
	mul.lo.s64 	%rd298, %rd540, %rd156;
	sub.s64 	%rd541, %rd538, %rd298;
$L__BB23_72:
	add.s64 	%rd300, %rd1, %rd294;
	ld.global.u64 	%rd301, [%rd300];
	mad.lo.s64 	%rd163, %rd301, %rd541, %rd155;
	add.s32 	%r35, %r252, -1;
	mul.wide.u32 	%rd302, %r35, 8;
	add.s64 	%rd303, %rd2, %rd302;
	ld.global.u64 	%rd164, [%rd303];
	or.b64  	%rd304, %rd540, %rd164;
	and.b64  	%rd305, %rd304, -4294967296;
	setp.ne.s64 	%p9, %rd305, 0;
	@%p9 bra 	$L__BB23_74;
	cvt.u32.u64 	%r84, %rd164;
	cvt.u32.u64 	%r85, %rd540;
	div.u32 	%r86, %r85, %r84;
	mul.lo.s32 	%r87, %r86, %r84;
	sub.s32 	%r88, %r85, %r87;
	cvt.u64.u32 	%rd542, %r86;
	cvt.u64.u32 	%rd543, %r88;
	bra.uni 	$L__BB23_75;
$L__BB23_74:
	div.s64 	%rd542, %rd540, %rd164;
	mul.lo.s64 	%rd306, %rd542, %rd164;
	sub.s64 	%rd543, %rd540, %rd306;
$L__BB23_75:
	add.s64 	%rd308, %rd1, %rd302;
	ld.global.u64 	%rd309, [%rd308];
	mad.lo.s64 	%rd171, %rd309, %rd543, %rd163;
	add.s32 	%r36, %r252, -2;
	mul.wide.u32 	%rd310, %r36, 8;
	add.s64 	%rd311, %rd2, %rd310;
	ld.global.u64 	%rd172, [%rd311];
	or.b64  	%rd312, %rd542, %rd172;
	and.b64  	%rd313, %rd312, -4294967296;
	setp.ne.s64 	%p10, %rd313, 0;
	@%p10 bra 	$L__BB23_77;
	cvt.u32.u64 	%r89, %rd172;
	cvt.u32.u64 	%r90, %rd542;
	div.u32 	%r91, %r90, %r89;
	mul.lo.s32 	%r92, %r91, %r89;
	sub.s32 	%r93, %r90, %r92;
	cvt.u64.u32 	%rd544, %r91;
	cvt.u64.u32 	%rd545, %r93;
	bra.uni 	$L__BB23_78;
$L__BB23_77:
	div.s64 	%rd544, %rd542, %rd172;
	mul.lo.s64 	%rd314, %rd544, %rd172;
	sub.s64 	%rd545, %rd542, %rd314;
$L__BB23_78:
	add.s64 	%rd316, %rd1, %rd310;
	ld.global.u64 	%rd317, [%rd316];
	mad.lo.s64 	%rd179, %rd317, %rd545, %rd171;
	add.s32 	%r37, %r252, -3;
	mul.wide.u32 	%rd318, %r37, 8;
	add.s64 	%rd319, %rd2, %rd318;
	ld.global.u64 	%rd180, [%rd319];
	or.b64  	%rd320, %rd544, %rd180;
	and.b64  	%rd321, %rd320, -4294967296;
	setp.ne.s64 	%p11, %rd321, 0;
	@%p11 bra 	$L__BB23_80;
	cvt.u32.u64 	%r94, %rd180;
	cvt.u32.u64 	%r95, %rd544;
	div.u32 	%r96, %r95, %r94;
	mul.lo.s32 	%r97, %r96, %r94;
	sub.s32 	%r98, %r95, %r97;
	cvt.u64.u32 	%rd546, %r96;
	cvt.u64.u32 	%rd547, %r98;
	bra.uni 	$L__BB23_81;
$L__BB23_80:
	div.s64 	%rd546, %rd544, %rd180;
	mul.lo.s64 	%rd322, %rd546, %rd180;
	sub.s64 	%rd547, %rd544, %rd322;
$L__BB23_81:
	add.s64 	%rd324, %rd1, %rd318;
	ld.global.u64 	%rd325, [%rd324];
	mad.lo.s64 	%rd187, %rd325, %rd547, %rd179;
	mul.wide.u32 	%rd326, %r34, 8;
	add.s64 	%rd327, %rd2, %rd326;
	ld.global.u64 	%rd188, [%rd327];
	or.b64  	%rd328, %rd546, %rd188;
	and.b64  	%rd329, %rd328, -4294967296;
	setp.ne.s64 	%p12, %rd329, 0;
	@%p12 bra 	$L__BB23_83;
	cvt.u32.u64 	%r99, %rd188;
	cvt.u32.u64 	%r100, %rd546;
	div.u32 	%r101, %r100, %r99;
	mul.lo.s32 	%r102, %r101, %r99;
	sub.s32 	%r103, %r100, %r102;
	cvt.u64.u32 	%rd513, %r101;
	cvt.u64.u32 	%rd549, %r103;
	bra.uni 	$L__BB23_84;
$L__BB23_83:
	div.s64 	%rd513, %rd546, %rd188;
	mul.lo.s64 	%rd330, %rd513, %rd188;
	sub.s64 	%rd549, %rd546, %rd330;
$L__BB23_84:
	add.s64 	%rd332, %rd1, %rd326;
	ld.global.u64 	%rd333, [%rd332];
	mad.lo.s64 	%rd572, %rd333, %rd549, %rd187;
	add.s32 	%r252, %r252, -8;
	add.s32 	%r251, %r251, 8;
	setp.ne.s32 	%p13, %r251, 0;
	@%p13 bra 	$L__BB23_60;
	add.s32 	%r254, %r252, 3;
$L__BB23_86:
	setp.eq.s32 	%p14, %r26, 0;
	@%p14 bra 	$L__BB23_115;
	and.b32  	%r42, %r24, 3;
	setp.lt.u32 	%p15, %r26, 4;
	@%p15 bra 	$L__BB23_101;
	mul.wide.u32 	%rd335, %r254, 8;
	add.s64 	%rd336, %rd2, %rd335;
	ld.global.u64 	%rd199, [%rd336];
	or.b64  	%rd337, %rd513, %rd199;
	and.b64  	%rd338, %rd337, -4294967296;
	setp.ne.s64 	%p16, %rd338, 0;
	@%p16 bra 	$L__BB23_90;
	cvt.u32.u64 	%r104, %rd199;
	cvt.u32.u64 	%r105, %rd513;
	div.u32 	%r106, %r105, %r104;
	mul.lo.s32 	%r107, %r106, %r104;
	sub.s32 	%r108, %r105, %r107;
	cvt.u64.u32 	%rd553, %r106;
	cvt.u64.u32 	%rd554, %r108;
	bra.uni 	$L__BB23_91;
$L__BB23_90:
	div.s64 	%rd553, %rd513, %rd199;
	mul.lo.s64 	%rd339, %rd553, %rd199;
	sub.s64 	%rd554, %rd513, %rd339;
$L__BB23_91:
	add.s64 	%rd341, %rd1, %rd335;
	ld.global.u64 	%rd342, [%rd341];
	mad.lo.s64 	%rd206, %rd342, %rd554, %rd572;
	add.s32 	%r43, %r254, -1;
	mul.wide.u32 	%rd343, %r43, 8;
	add.s64 	%rd344, %rd2, %rd343;
	ld.global.u64 	%rd207, [%rd344];
	or.b64  	%rd345, %rd553, %rd207;
	and.b64  	%rd346, %rd345, -4294967296;
	setp.ne.s64 	%p17, %rd346, 0;
	@%p17 bra 	$L__BB23_93;
	cvt.u32.u64 	%r109, %rd207;
	cvt.u32.u64 	%r110, %rd553;
	div.u32 	%r111, %r110, %r109;
	mul.lo.s32 	%r112, %r111, %r109;
	sub.s32 	%r113, %r110, %r112;
	cvt.u64.u32 	%rd555, %r111;
	cvt.u64.u32 	%rd556, %r113;
	bra.uni 	$L__BB23_94;
$L__BB23_93:
	div.s64 	%rd555, %rd553, %rd207;
	mul.lo.s64 	%rd347, %rd555, %rd207;
	sub.s64 	%rd556, %rd553, %rd347;
$L__BB23_94:
	add.s64 	%rd349, %rd1, %rd343;
	ld.global.u64 	%rd350, [%rd349];
	mad.lo.s64 	%rd214, %rd350, %rd556, %rd206;
	add.s32 	%r44, %r254, -2;
	mul.wide.u32 	%rd351, %r44, 8;
	add.s64 	%rd352, %rd2, %rd351;
	ld.global.u64 	%rd215, [%rd352];
	or.b64  	%rd353, %rd555, %rd215;
	and.b64  	%rd354, %rd353, -4294967296;
	setp.ne.s64 	%p18, %rd354, 0;
	@%p18 bra 	$L__BB23_96;
	cvt.u32.u64 	%r114, %rd215;
	cvt.u32.u64 	%r115, %rd555;
	div.u32 	%r116, %r115, %r114;
	mul.lo.s32 	%r117, %r116, %r114;
	sub.s32 	%r118, %r115, %r117;
	cvt.u64.u32 	%rd557, %r116;
	cvt.u64.u32 	%rd558, %r118;
	bra.uni 	$L__BB23_97;
$L__BB23_96:
	div.s64 	%rd557, %rd555, %rd215;
	mul.lo.s64 	%rd355, %rd557, %rd215;
	sub.s64 	%rd558, %rd555, %rd355;
$L__BB23_97:
	add.s64 	%rd357, %rd1, %rd351;
	ld.global.u64 	%rd358, [%rd357];
	mad.lo.s64 	%rd222, %rd358, %rd558, %rd214;
	add.s32 	%r45, %r254, -3;
	mul.wide.u32 	%rd359, %r45, 8;
	add.s64 	%rd360, %rd2, %rd359;
	ld.global.u64 	%rd223, [%rd360];
	or.b64  	%rd361, %rd557, %rd223;
	and.b64  	%rd362, %rd361, -4294967296;
	setp.ne.s64 	%p19, %rd362, 0;
	@%p19 bra 	$L__BB23_99;
	cvt.u32.u64 	%r119, %rd223;
	cvt.u32.u64 	%r120, %rd557;
	div.u32 	%r121, %r120, %r119;
	mul.lo.s32 	%r122, %r121, %r119;
	sub.s32 	%r123, %r120, %r122;
	cvt.u64.u32 	%rd513, %r121;
	cvt.u64.u32 	%rd560, %r123;
	bra.uni 	$L__BB23_100;
$L__BB23_99:
	div.s64 	%rd513, %rd557, %rd223;
	mul.lo.s64 	%rd363, %rd513, %rd223;
	sub.s64 	%rd560, %rd557, %rd363;
$L__BB23_100:
	add.s64 	%rd365, %rd1, %rd359;
	ld.global.u64 	%rd366, [%rd365];
	mad.lo.s64 	%rd572, %rd366, %rd560, %rd222;
	add.s32 	%r254, %r254, -4;
$L__BB23_101:
	setp.eq.s32 	%p20, %r42, 0;
	@%p20 bra 	$L__BB23_115;
	setp.eq.s32 	%p21, %r42, 1;
	@%p21 bra 	$L__BB23_110;
	mul.wide.u32 	%rd368, %r254, 8;
	add.s64 	%rd369, %rd2, %rd368;
	ld.global.u64 	%rd234, [%rd369];
	or.b64  	%rd370, %rd513, %rd234;
	and.b64  	%rd371, %rd370, -4294967296;
	setp.ne.s64 	%p22, %rd371, 0;
	@%p22 bra 	$L__BB23_105;
	cvt.u32.u64 	%r124, %rd234;
	cvt.u32.u64 	%r125, %rd513;
	div.u32 	%r126, %r125, %r124;
	mul.lo.s32 	%r127, %r126, %r124;
	sub.s32 	%r128, %r125, %r127;
	cvt.u64.u32 	%rd564, %r126;
	cvt.u64.u32 	%rd565, %r128;
	bra.uni 	$L__BB23_106;
$L__BB23_105:
	div.s64 	%rd564, %rd513, %rd234;
	mul.lo.s64 	%rd372, %rd564, %rd234;
	sub.s64 	%rd565, %rd513, %rd372;
$L__BB23_106:
	add.s64 	%rd374, %rd1, %rd368;
	ld.global.u64 	%rd375, [%rd374];
	mad.lo.s64 	%rd241, %rd375, %rd565, %rd572;
	add.s32 	%r48, %r254, -1;
	mul.wide.u32 	%rd376, %r48, 8;
	add.s64 	%rd377, %rd2, %rd376;
	ld.global.u64 	%rd242, [%rd377];
	or.b64  	%rd378, %rd564, %rd242;
	and.b64  	%rd379, %rd378, -4294967296;
	setp.ne.s64 	%p23, %rd379, 0;
	@%p23 bra 	$L__BB23_108;
	cvt.u32.u64 	%r129, %rd242;
	cvt.u32.u64 	%r130, %rd564;
	div.u32 	%r131, %r130, %r129;
	mul.lo.s32 	%r132, %r131, %r129;
	sub.s32 	%r133, %r130, %r132;
	cvt.u64.u32 	%rd513, %r131;
	cvt.u64.u32 	%rd567, %r133;
	bra.uni 	$L__BB23_109;
$L__BB23_108:
	div.s64 	%rd513, %rd564, %rd242;
	mul.lo.s64 	%rd380, %rd513, %rd242;
	sub.s64 	%rd567, %rd564, %rd380;
$L__BB23_109:
	add.s64 	%rd382, %rd1, %rd376;
	ld.global.u64 	%rd383, [%rd382];
	mad.lo.s64 	%rd572, %rd383, %rd567, %rd241;
	add.s32 	%r254, %r254, -2;
$L__BB23_110:
	and.b32  	%r134, %r24, 1;
	setp.eq.b32 	%p24, %r134, 1;
	not.pred 	%p25, %p24;
	@%p25 bra 	$L__BB23_115;
	mul.wide.u32 	%rd384, %r254, 8;
	add.s64 	%rd385, %rd2, %rd384;
	ld.global.u64 	%rd253, [%rd385];
	or.b64  	%rd386, %rd513, %rd253;
	and.b64  	%rd387, %rd386, -4294967296;
	setp.ne.s64 	%p26, %rd387, 0;
	@%p26 bra 	$L__BB23_113;
	cvt.u32.u64 	%r135, %rd253;
	cvt.u32.u64 	%r136, %rd513;
	rem.u32 	%r137, %r136, %r135;
	cvt.u64.u32 	%rd571, %r137;
	bra.uni 	$L__BB23_114;
$L__BB23_113:
	rem.s64 	%rd571, %rd513, %rd253;
$L__BB23_114:
	add.s64 	%rd389, %rd1, %rd384;
	ld.global.u64 	%rd390, [%rd389];
	mad.lo.s64 	%rd572, %rd390, %rd571, %rd572;
$L__BB23_115:
	shl.b64 	%rd391, %rd572, 2;
	add.s64 	%rd392, %rd3, %rd391;
	ld.global.u32 	%r138, [%rd392];
	st.shared.u32 	[%r5], %r138;
$L__BB23_116:
	bar.sync 	0;
	setp.lt.u32 	%p49, %r256, 66;
	@%p49 bra 	$L__BB23_120;
$L__BB23_117:
	shr.u32 	%r52, %r256, 1;
	ld.shared.u32 	%r211, [%r5];
	shl.b32 	%r212, %r52, 2;
	add.s32 	%r213, %r5, %r212;
	ld.shared.u32 	%r53, [%r213];
	setp.gt.s32 	%p50, %r53, %r211;
	@%p50 bra 	$L__BB23_119;
	st.shared.u32 	[%r5], %r53;
	shl.b32 	%r214, %r52, 3;
	add.s32 	%r215, %r6, %r214;
	ld.shared.u64 	%rd471, [%r215];
	st.shared.u64 	[%r6], %rd471;
$L__BB23_119:
	bar.sync 	0;
	setp.gt.u32 	%p51, %r256, 131;
	mov.u32 	%r256, %r52;
	@%p51 bra 	$L__BB23_117;
$L__BB23_120:
	setp.gt.u32 	%p52, %r3, 31;
	@%p52 bra 	$L__BB23_135;
	ld.volatile.shared.u32 	%r216, [%r5];
	ld.volatile.shared.u32 	%r217, [%r5+128];
	min.s32 	%r218, %r216, %r217;
	ld.volatile.shared.u32 	%r219, [%r5+128];
	setp.ne.s32 	%p53, %r218, %r219;
	@%p53 bra 	$L__BB23_123;
	ld.volatile.shared.u64 	%rd472, [%r6+256];
	st.volatile.shared.u64 	[%r6], %rd472;
	ld.volatile.shared.u32 	%r220, [%r5+128];
	st.volatile.shared.u32 	[%r5], %r220;
$L__BB23_123:
	ld.volatile.shared.u32 	%r221, [%r5];
	ld.volatile.shared.u32 	%r222, [%r5+64];
	min.s32 	%r223, %r221, %r222;
	ld.volatile.shared.u32 	%r224, [%r5+64];
	setp.ne.s32 	%p54, %r223, %r224;
	@%p54 bra 	$L__BB23_125;
	ld.volatile.shared.u64 	%rd473, [%r6+128];
	st.volatile.shared.u64 	[%r6], %rd473;
	ld.volatile.shared.u32 	%r225, [%r5+64];
	st.volatile.shared.u32 	[%r5], %r225;
$L__BB23_125:
	ld.volatile.shared.u32 	%r226, [%r5];
	ld.volatile.shared.u32 	%r227, [%r5+32];
	min.s32 	%r228, %r226, %r227;
	ld.volatile.shared.u32 	%r229, [%r5+32];
	setp.ne.s32 	%p55, %r228, %r229;
	@%p55 bra 	$L__BB23_127;
	ld.volatile.shared.u64 	%rd474, [%r6+64];
	st.volatile.shared.u64 	[%r6], %rd474;
	ld.volatile.shared.u32 	%r230, [%r5+32];
	st.volatile.shared.u32 	[%r5], %r230;
$L__BB23_127:
	ld.volatile.shared.u32 	%r231, [%r5];
	ld.volatile.shared.u32 	%r232, [%r5+16];
	min.s32 	%r233, %r231, %r232;
	ld.volatile.shared.u32 	%r234, [%r5+16];
	setp.ne.s32 	%p56, %r233, %r234;
	@%p56 bra 	$L__BB23_129;
	ld.volatile.shared.u64 	%rd475, [%r6+32];
	st.volatile.shared.u64 	[%r6], %rd475;
	ld.volatile.shared.u32 	%r235, [%r5+16];
	st.volatile.shared.u32 	[%r5], %r235;
$L__BB23_129:
	ld.volatile.shared.u32 	%r236, [%r5];
	ld.volatile.shared.u32 	%r237, [%r5+8];
	min.s32 	%r238, %r236, %r237;
	ld.volatile.shared.u32 	%r239, [%r5+8];
	setp.ne.s32 	%p57, %r238, %r239;
	@%p57 bra 	$L__BB23_131;
	ld.volatile.shared.u64 	%rd476, [%r6+16];
	st.volatile.shared.u64 	[%r6], %rd476;
	ld.volatile.shared.u32 	%r240, [%r5+8];
	st.volatile.shared.u32 	[%r5], %r240;
$L__BB23_131:
	ld.volatile.shared.u32 	%r241, [%r5];
	ld.volatile.shared.u32 	%r242, [%r5+4];
	min.s32 	%r243, %r241, %r242;
	ld.volatile.shared.u32 	%r244, [%r5+4];
	setp.ne.s32 	%p58, %r243, %r244;
	@%p58 bra 	$L__BB23_133;
	ld.volatile.shared.u64 	%rd477, [%r6+8];
	st.volatile.shared.u64 	[%r6], %rd477;
	ld.volatile.shared.u32 	%r245, [%r5+4];
	st.volatile.shared.u32 	[%r5], %r245;
$L__BB23_133:
	setp.ne.s32 	%p59, %r3, 0;
	@%p59 bra 	$L__BB23_135;
	ld.param.u64 	%rd486, [uncontiguous_reduce_i32_param_1];
	ld.param.u64 	%rd485, [uncontiguous_reduce_i32_param_0];
	ld.shared.u32 	%r246, [sdata_i32];
	cvta.to.global.u64 	%rd478, %rd485;
	mul.wide.u32 	%rd479, %r4, 4;
	add.s64 	%rd480, %rd478, %rd479;
	st.global.u32 	[%rd480], %r246;
	ld.shared.u64 	%rd481, [%r2];
	cvta.to.global.u64 	%rd482, %rd486;
	mul.wide.u32 	%rd483, %r4, 8;
	add.s64 	%rd484, %rd482, %rd483;
	st.global.u64 	[%rd484], %rd481;
$L__BB23_135:
	ret;

}
	// .globl	contiguous_reduce3_i32
.visible .entry contiguous_reduce3_i32(
	.param .u64 .ptr .align 1 contiguous_reduce3_i32_param_0,
	.param .u64 .ptr .align 1 contiguous_reduce3_i32_param_1,
	.param .u64 .ptr .align 1 contiguous_reduce3_i32_param_2,
	.param .u64 .ptr .align 1 contiguous_reduce3_i32_param_3,
	.param .u64 .ptr .align 1 contiguous_reduce3_i32_param_4,
	.param .u64 contiguous_reduce3_i32_param_5,
	.param .u64 contiguous_reduce3_i32_param_6,
	.param .u64 contiguous_reduce3_i32_param_7
)
{
	.reg .pred 	%p<61>;
	.reg .b32 	%r<261>;
	.reg .b64 	%rd<587>;

	ld.param.u64 	%rd267, [contiguous_reduce3_i32_param_2];
	ld.param.u64 	%rd268, [contiguous_reduce3_i32_param_3];
	ld.param.u64 	%rd269, [contiguous_reduce3_i32_param_4];
	ld.param.u64 	%rd265, [contiguous_reduce3_i32_param_6];
	cvta.to.global.u64 	%rd1, %rd269;
	cvta.to.global.u64 	%rd2, %rd268;
	cvta.to.global.u64 	%rd586, %rd267;
	mov.u32 	%r260, %ntid.x;
	shl.b32 	%r53, %r260, 2;
	mov.u32 	%r54, sdata_i32;
	add.s32 	%r2, %r54, %r53;
	mov.u32 	%r3, %tid.x;
	mov.u32 	%r55, %ctaid.x;
	mul.lo.s32 	%r56, %r55, %r260;
	shl.b32 	%r57, %r56, 1;
	add.s32 	%r58, %r57, %r3;
	shl.b32 	%r59, %r3, 2;
	add.s32 	%r4, %r54, %r59;
	mov.b32 	%r60, 2147483647;
	st.shared.u32 	[%r4], %r60;
	cvt.u64.u32 	%rd4, %r58;
	shl.b32 	%r61, %r3, 3;
	add.s32 	%r5, %r2, %r61;
	st.shared.u64 	[%r5], %rd4;
	add.s32 	%r62, %r58, %r260;
	cvt.u64.u32 	%rd5, %r62;
	setp.le.u64 	%p1, %rd265, %rd5;
	@%p1 bra 	$L__BB24_56;
	ld.param.u64 	%rd500, [contiguous_reduce3_i32_param_5];
	mov.u32 	%r140, %ctaid.y;
	cvt.u64.u32 	%rd402, %r140;
	mul.lo.s64 	%rd403, %rd265, %rd402;
	add.s64 	%rd540, %rd403, %rd4;
	add.s64 	%rd538, %rd403, %rd5;
	cvt.u32.u64 	%r6, %rd500;
	add.s32 	%r254, %r6, -1;
	setp.lt.s32 	%p27, %r254, 0;
	mov.b64 	%rd544, 0;
	mov.u64 	%rd545, %rd544;
	@%p27 bra 	$L__BB24_53;
	setp.lt.u32 	%p28, %r254, 3;
	mov.b64 	%rd545, 0;
	mov.u64 	%rd544, %rd545;
	@%p28 bra 	$L__BB24_30;
	add.s32 	%r252, %r6, -2;
	and.b32  	%r141, %r6, -4;
	neg.s32 	%r251, %r141;
	mov.b64 	%rd545, 0;
$L__BB24_4:
	.pragma "nounroll";
	add.s32 	%r12, %r252, 1;
	mul.wide.u32 	%rd407, %r12, 8;
	add.s64 	%rd408, %rd2, %rd407;
	ld.global.u64 	%rd12, [%rd408];
	or.b64  	%rd409, %rd540, %rd12;
	and.b64  	%rd410, %rd409, -4294967296;
	setp.ne.s64 	%p29, %rd410, 0;
	@%p29 bra 	$L__BB24_6;
	cvt.u32.u64 	%r142, %rd12;
	cvt.u32.u64 	%r143, %rd540;
	div.u32 	%r144, %r143, %r142;
	mul.lo.s32 	%r145, %r144, %r142;
	sub.s32 	%r146, %r143, %r145;
	cvt.u64.u32 	%rd506, %r144;
	cvt.u64.u32 	%rd507, %r146;
	bra.uni 	$L__BB24_7;
$L__BB24_6:
	div.s64 	%rd506, %rd540, %rd12;
	mul.lo.s64 	%rd411, %rd506, %rd12;
	sub.s64 	%rd507, %rd540, %rd411;
$L__BB24_7:
	mul.wide.u32 	%rd412, %r12, 8;
	add.s64 	%rd413, %rd1, %rd412;
	ld.global.u64 	%rd19, [%rd413];
	mad.lo.s64 	%rd20, %rd19, %rd507, %rd544;
	or.b64  	%rd414, %rd538, %rd12;
	and.b64  	%rd415, %rd414, -4294967296;
	setp.ne.s64 	%p30, %rd415, 0;
	@%p30 bra 	$L__BB24_9;
	cvt.u32.u64 	%r147, %rd12;
	cvt.u32.u64 	%r148, %rd538;
	div.u32 	%r149, %r148, %r147;
	mul.lo.s32 	%r150, %r149, %r147;
	sub.s32 	%r151, %r148, %r150;
	cvt.u64.u32 	%rd508, %r149;
	cvt.u64.u32 	%rd509, %r151;
	bra.uni 	$L__BB24_10;
$L__BB24_9:
	div.s64 	%rd508, %rd538, %rd12;
	mul.lo.s64 	%rd416, %rd508, %rd12;
	sub.s64 	%rd509, %rd538, %rd416;
$L__BB24_10:
	mad.lo.s64 	%rd27, %rd509, %rd19, %rd545;
	mul.wide.u32 	%rd417, %r252, 8;
	add.s64 	%rd418, %rd2, %rd417;
	ld.global.u64 	%rd28, [%rd418];
	or.b64  	%rd419, %rd506, %rd28;
	and.b64  	%rd420, %rd419, -4294967296;
	setp.ne.s64 	%p31, %rd420, 0;
	@%p31 bra 	$L__BB24_12;
	cvt.u32.u64 	%r152, %rd28;
	cvt.u32.u64 	%r153, %rd506;
	div.u32 	%r154, %r153, %r152;
	mul.lo.s32 	%r155, %r154, %r152;
	sub.s32 	%r156, %r153, %r155;
	cvt.u64.u32 	%rd510, %r154;
	cvt.u64.u32 	%rd511, %r156;
	bra.uni 	$L__BB24_13;
$L__BB24_12:
	div.s64 	%rd510, %rd506, %rd28;
	mul.lo.s64 	%rd421, %rd510, %rd28;
	sub.s64 	%rd511, %rd506, %rd421;
$L__BB24_13:
	mul.wide.u32 	%rd422, %r252, 8;
	add.s64 	%rd423, %rd1, %rd422;
	ld.global.u64 	%rd35, [%rd423];
	mad.lo.s64 	%rd36, %rd35, %rd511, %rd20;
	or.b64  	%rd424, %rd508, %rd28;
	and.b64  	%rd425, %rd424, -4294967296;
	setp.ne.s64 	%p32, %rd425, 0;
	@%p32 bra 	$L__BB24_15;
	cvt.u32.u64 	%r157, %rd28;
	cvt.u32.u64 	%r158, %rd508;
	div.u32 	%r159, %r158, %r157;
	mul.lo.s32 	%r160, %r159, %r157;
	sub.s32 	%r161, %r158, %r160;
	cvt.u64.u32 	%rd512, %r159;
	cvt.u64.u32 	%rd513, %r161;
	bra.uni 	$L__BB24_16;
$L__BB24_15:
	div.s64 	%rd512, %rd508, %rd28;
	mul.lo.s64 	%rd426, %rd512, %rd28;
	sub.s64 	%rd513, %rd508, %rd426;
$L__BB24_16:
	mad.lo.s64 	%rd43, %rd513, %rd35, %rd27;
	add.s32 	%r13, %r252, -1;
	mul.wide.u32 	%rd427, %r13, 8;
	add.s64 	%rd428, %rd2, %rd427;
	ld.global.u64 	%rd44, [%rd428];
	or.b64  	%rd429, %rd510, %rd44;
	and.b64  	%rd430, %rd429, -4294967296;
	setp.ne.s64 	%p33, %rd430, 0;
	@%p33 bra 	$L__BB24_18;
	cvt.u32.u64 	%r162, %rd44;
	cvt.u32.u64 	%r163, %rd510;
	div.u32 	%r164, %r163, %r162;
	mul.lo.s32 	%r165, %r164, %r162;
	sub.s32 	%r166, %r163, %r165;
	cvt.u64.u32 	%rd514, %r164;
	cvt.u64.u32 	%rd515, %r166;
	bra.uni 	$L__BB24_19;
$L__BB24_18:
	div.s64 	%rd514, %rd510, %rd44;
	mul.lo.s64 	%rd431, %rd514, %rd44;
	sub.s64 	%rd515, %rd510, %rd431;
$L__BB24_19:
	mul.wide.u32 	%rd432, %r13, 8;
	add.s64 	%rd433, %rd1, %rd432;
	ld.global.u64 	%rd51, [%rd433];
	mad.lo.s64 	%rd52, %rd51, %rd515, %rd36;
	or.b64  	%rd434, %rd512, %rd44;
	and.b64  	%rd435, %rd434, -4294967296;
	setp.ne.s64 	%p34, %rd435, 0;
	@%p34 bra 	$L__BB24_21;
	cvt.u32.u64 	%r167, %rd44;
	cvt.u32.u64 	%r168, %rd512;
	div.u32 	%r169, %r168, %r167;
	mul.lo.s32 	%r170, %r169, %r167;
	sub.s32 	%r171, %r168, %r170;
	cvt.u64.u32 	%rd516, %r169;
	cvt.u64.u32 	%rd517, %r171;
	bra.uni 	$L__BB24_22;
$L__BB24_21:
	div.s64 	%rd516, %rd512, %rd44;
	mul.lo.s64 	%rd436, %rd516, %rd44;
	sub.s64 	%rd517, %rd512, %rd436;
$L__BB24_22:
	mad.lo.s64 	%rd59, %rd517, %rd51, %rd43;
	add.s32 	%r172, %r252, -2;
	mul.wide.u32 	%rd437, %r172, 8;
	add.s64 	%rd438, %rd2, %rd437;
	ld.global.u64 	%rd60, [%rd438];
	or.b64  	%rd439, %rd514, %rd60;
	and.b64  	%rd440, %rd439, -4294967296;
	setp.ne.s64 	%p35, %rd440, 0;
	@%p35 bra 	$L__BB24_24;
	cvt.u32.u64 	%r173, %rd60;
	cvt.u32.u64 	%r174, %rd514;
	div.u32 	%r175, %r174, %r173;
	mul.lo.s32 	%r176, %r175, %r173;
	sub.s32 	%r177, %r174, %r176;
	cvt.u64.u32 	%rd540, %r175;
	cvt.u64.u32 	%rd519, %r177;
	bra.uni 	$L__BB24_25;
$L__BB24_24:
	div.s64 	%rd540, %rd514, %rd60;
	mul.lo.s64 	%rd441, %rd540, %rd60;
	sub.s64 	%rd519, %rd514, %rd441;
$L__BB24_25:
	add.s32 	%r178, %r252, -2;
	mul.wide.u32 	%rd442, %r178, 8;
	add.s64 	%rd443, %rd1, %rd442;
	ld.global.u64 	%rd67, [%rd443];
	mad.lo.s64 	%rd544, %rd67, %rd519, %rd52;
	or.b64  	%rd444, %rd516, %rd60;
	and.b64  	%rd445, %rd444, -4294967296;
	setp.ne.s64 	%p36, %rd445, 0;
	@%p36 bra 	$L__BB24_27;
	cvt.u32.u64 	%r179, %rd60;
	cvt.u32.u64 	%r180, %rd516;
	div.u32 	%r181, %r180, %r179;
	mul.lo.s32 	%r182, %r181, %r179;
	sub.s32 	%r183, %r180, %r182;
	cvt.u64.u32 	%rd538, %r181;
	cvt.u64.u32 	%rd521, %r183;
	bra.uni 	$L__BB24_28;
$L__BB24_27:
	div.s64 	%rd538, %rd516, %rd60;
	mul.lo.s64 	%rd446, %rd538, %rd60;
	sub.s64 	%rd521, %rd516, %rd446;
$L__BB24_28:
	mad.lo.s64 	%rd545, %rd521, %rd67, %rd59;
	add.s32 	%r252, %r252, -4;
	add.s32 	%r251, %r251, 4;
	setp.ne.s32 	%p37, %r251, 0;
	@%p37 bra 	$L__BB24_4;
	add.s32 	%r254, %r252, 1;
$L__BB24_30:
	and.b32  	%r184, %r6, 3;
	setp.eq.s32 	%p38, %r184, 0;
	@%p38 bra 	$L__BB24_53;
	setp.eq.s32 	%p39, %r184, 1;
	@%p39 bra 	$L__BB24_45;
	mul.wide.u32 	%rd448, %r254, 8;
	add.s64 	%rd449, %rd2, %rd448;
	ld.global.u64 	%rd82, [%rd449];
	or.b64  	%rd450, %rd540, %rd82;
	and.b64  	%rd451, %rd450, -4294967296;
	setp.ne.s64 	%p40, %rd451, 0;
	@%p40 bra 	$L__BB24_34;
	cvt.u32.u64 	%r186, %rd82;
	cvt.u32.u64 	%r187, %rd540;
	div.u32 	%r188, %r187, %r186;
	mul.lo.s32 	%r189, %r188, %r186;
	sub.s32 	%r190, %r187, %r189;
	cvt.u64.u32 	%rd528, %r188;
	cvt.u64.u32 	%rd529, %r190;
	bra.uni 	$L__BB24_35;
$L__BB24_34:
	div.s64 	%rd528, %rd540, %rd82;
	mul.lo.s64 	%rd452, %rd528, %rd82;
	sub.s64 	%rd529, %rd540, %rd452;
$L__BB24_35:
	mul.wide.u32 	%rd453, %r254, 8;
	add.s64 	%rd454, %rd1, %rd453;
	ld.global.u64 	%rd89, [%rd454];
	mad.lo.s64 	%rd90, %rd89, %rd529, %rd544;
	or.b64  	%rd455, %rd538, %rd82;
	and.b64  	%rd456, %rd455, -4294967296;
	setp.ne.s64 	%p41, %rd456, 0;
	@%p41 bra 	$L__BB24_37;
	cvt.u32.u64 	%r191, %rd82;
	cvt.u32.u64 	%r192, %rd538;
	div.u32 	%r193, %r192, %r191;
	mul.lo.s32 	%r194, %r193, %r191;
	sub.s32 	%r195, %r192, %r194;
	cvt.u64.u32 	%rd530, %r193;
	cvt.u64.u32 	%rd531, %r195;
	bra.uni 	$L__BB24_38;
$L__BB24_37:
	div.s64 	%rd530, %rd538, %rd82;
	mul.lo.s64 	%rd457, %rd530, %rd82;
	sub.s64 	%rd531, %rd538, %rd457;
$L__BB24_38:
	mad.lo.s64 	%rd97, %rd531, %rd89, %rd545;
	add.s32 	%r18, %r254, -1;
	mul.wide.u32 	%rd458, %r18, 8;
	add.s64 	%rd459, %rd2, %rd458;
	ld.global.u64 	%rd98, [%rd459];
	or.b64  	%rd460, %rd528, %rd98;
	and.b64  	%rd461, %rd460, -4294967296;
	setp.ne.s64 	%p42, %rd461, 0;
	@%p42 bra 	$L__BB24_40;
	cvt.u32.u64 	%r196, %rd98;
	cvt.u32.u64 	%r197, %rd528;
	div.u32 	%r198, %r197, %r196;
	mul.lo.s32 	%r199, %r198, %r196;
	sub.s32 	%r200, %r197, %r199;
	cvt.u64.u32 	%rd540, %r198;
	cvt.u64.u32 	%rd533, %r200;
	bra.uni 	$L__BB24_41;
$L__BB24_40:
	div.s64 	%rd540, %rd528, %rd98;
	mul.lo.s64 	%rd462, %rd540, %rd98;
	sub.s64 	%rd533, %rd528, %rd462;
$L__BB24_41:
	mul.wide.u32 	%rd463, %r18, 8;
	add.s64 	%rd464, %rd1, %rd463;
	ld.global.u64 	%rd105, [%rd464];
	mad.lo.s64 	%rd544, %rd105, %rd533, %rd90;
	or.b64  	%rd465, %rd530, %rd98;
	and.b64  	%rd466, %rd465, -4294967296;
	setp.ne.s64 	%p43, %rd466, 0;
	@%p43 bra 	$L__BB24_43;
	cvt.u32.u64 	%r201, %rd98;
	cvt.u32.u64 	%r202, %rd530;
	div.u32 	%r203, %r202, %r201;
	mul.lo.s32 	%r204, %r203, %r201;
	sub.s32 	%r205, %r202, %r204;
	cvt.u64.u32 	%rd538, %r203;
	cvt.u64.u32 	%rd535, %r205;
	bra.uni 	$L__BB24_44;
$L__BB24_43:
	div.s64 	%rd538, %rd530, %rd98;
	mul.lo.s64 	%rd467, %rd538, %rd98;
	sub.s64 	%rd535, %rd530, %rd467;
$L__BB24_44:
	mad.lo.s64 	%rd545, %rd535, %rd105, %rd97;
	add.s32 	%r254, %r254, -2;
$L__BB24_45:
	and.b32  	%r206, %r6, 1;
	setp.eq.b32 	%p44, %r206, 1;
	not.pred 	%p45, %p44;
	@%p45 bra 	$L__BB24_53;
	mul.wide.u32 	%rd468, %r254, 8;
	add.s64 	%rd469, %rd2, %rd468;
	ld.global.u64 	%rd120, [%rd469];
	or.b64  	%rd470, %rd540, %rd120;
	and.b64  	%rd471, %rd470, -4294967296;
	setp.ne.s64 	%p46, %rd471, 0;
	@%p46 bra 	$L__BB24_48;
	cvt.u32.u64 	%r207, %rd120;
	cvt.u32.u64 	%r208, %rd540;
	rem.u32 	%r209, %r208, %r207;
	cvt.u64.u32 	%rd542, %r209;
	bra.uni 	$L__BB24_49;
$L__BB24_48:
	rem.s64 	%rd542, %rd540, %rd120;
$L__BB24_49:
	add.s64 	%rd473, %rd1, %rd468;
	ld.global.u64 	%rd124, [%rd473];
	mad.lo.s64 	%rd544, %rd124, %rd542, %rd544;
	or.b64  	%rd474, %rd538, %rd120;
	and.b64  	%rd475, %rd474, -4294967296;
	setp.ne.s64 	%p47, %rd475, 0;
	@%p47 bra 	$L__BB24_51;
	cvt.u32.u64 	%r210, %rd120;
	cvt.u32.u64 	%r211, %rd538;
	rem.u32 	%r212, %r211, %r210;
	cvt.u64.u32 	%rd543, %r212;
	bra.uni 	$L__BB24_52;
$L__BB24_51:
	rem.s64 	%rd543, %rd538, %rd120;
$L__BB24_52:
	mad.lo.s64 	%rd545, %rd543, %rd124, %rd545;
$L__BB24_53:
	shl.b64 	%rd476, %rd544, 2;
	add.s64 	%rd477, %rd586, %rd476;
	ld.global.u32 	%r21, [%rd477];
	shl.b64 	%rd478, %rd545, 2;
	add.s64 	%rd479, %rd586, %rd478;
	ld.global.u32 	%r22, [%rd479];
	setp.gt.s32 	%p48, %r22, %r21;
	@%p48 bra 	$L__BB24_55;
	st.shared.u32 	[%r4], %r22;
	st.shared.u64 	[%r5], %rd5;
	bra.uni 	$L__BB24_116;
$L__BB24_55:
	st.shared.u32 	[%r4], %r21;
	bra.uni 	$L__BB24_116;
$L__BB24_56:
	setp.le.u64 	%p2, %rd265, %rd4;
	@%p2 bra 	$L__BB24_116;
	ld.param.u64 	%rd499, [contiguous_reduce3_i32_param_5];
	mov.u32 	%r63, %ctaid.y;
	cvt.u64.u32 	%rd270, %r63;
	mad.lo.s64 	%rd577, %rd265, %rd270, %rd4;
	cvt.u32.u64 	%r23, %rd499;
	add.s32 	%r258, %r23, -1;
	setp.lt.s32 	%p3, %r258, 0;
	@%p3 bra 	$L__BB24_115;
	setp.lt.u32 	%p4, %r258, 7;
	@%p4 bra 	$L__BB24_86;
	add.s32 	%r256, %r23, -4;
	and.b32  	%r64, %r23, -8;
	neg.s32 	%r255, %r64;
$L__BB24_60:
	.pragma "nounroll";
	add.s32 	%r29, %r256, 3;
	mul.wide.u32 	%rd272, %r29, 8;
	add.s64 	%rd273, %rd2, %rd272;
	ld.global.u64 	%rd135, [%rd273];
	or.b64  	%rd274, %rd577, %rd135;
	and.b64  	%rd275, %rd274, -4294967296;
	setp.ne.s64 	%p5, %rd275, 0;
	@%p5 bra 	$L__BB24_62;
	cvt.u32.u64 	%r65, %rd135;
	cvt.u32.u64 	%r66, %rd577;
	div.u32 	%r67, %r66, %r65;
	mul.lo.s32 	%r68, %r67, %r65;
	sub.s32 	%r69, %r66, %r68;
	cvt.u64.u32 	%rd548, %r67;
	cvt.u64.u32 	%rd549, %r69;
	bra.uni 	$L__BB24_63;
$L__BB24_62:
	div.s64 	%rd548, %rd577, %rd135;
	mul.lo.s64 	%rd276, %rd548, %rd135;
	sub.s64 	%rd549, %rd577, %rd276;
$L__BB24_63:
	add.s64 	%rd278, %rd1, %rd272;
	ld.global.u64 	%rd279, [%rd278];
	mul.lo.s64 	%rd142, %rd279, %rd549;
	add.s32 	%r30, %r256, 2;
	mul.wide.u32 	%rd280, %r30, 8;
	add.s64 	%rd281, %rd2, %rd280;
	ld.global.u64 	%rd143, [%rd281];
	or.b64  	%rd282, %rd548, %rd143;
	and.b64  	%rd283, %rd282, -4294967296;
	setp.ne.s64 	%p6, %rd283, 0;
	@%p6 bra 	$L__BB24_65;
	cvt.u32.u64 	%r70, %rd143;
	cvt.u32.u64 	%r71, %rd548;
	div.u32 	%r72, %r71, %r70;
	mul.lo.s32 	%r73, %r72, %r70;
	sub.s32 	%r74, %r71, %r73;
	cvt.u64.u32 	%rd550, %r72;
	cvt.u64.u32 	%rd551, %r74;
	bra.uni 	$L__BB24_66;
$L__BB24_65:
	div.s64 	%rd550, %rd548, %rd143;
	mul.lo.s64 	%rd284, %rd550, %rd143;
	sub.s64 	%rd551, %rd548, %rd284;
$L__BB24_66:
	add.s64 	%rd286, %rd1, %rd280;
	ld.global.u64 	%rd287, [%rd286];
	mad.lo.s64 	%rd150, %rd287, %rd551, %rd142;
	add.s32 	%r31, %r256, 1;
	mul.wide.u32 	%rd288, %r31, 8;
	add.s64 	%rd289, %rd2, %rd288;
	ld.global.u64 	%rd151, [%rd289];
	or.b64  	%rd290, %rd550, %rd151;
	and.b64  	%rd291, %rd290, -4294967296;
	setp.ne.s64 	%p7, %rd291, 0;
	@%p7 bra 	$L__BB24_68;
	cvt.u32.u64 	%r75, %rd151;
	cvt.u32.u64 	%r76, %rd550;
	div.u32 	%r77, %r76, %r75;
	mul.lo.s32 	%r78, %r77, %r75;
	sub.s32 	%r79, %r76, %r78;
	cvt.u64.u32 	%rd552, %r77;
	cvt.u64.u32 	%rd553, %r79;
	bra.uni 	$L__BB24_69;
$L__BB24_68:
	div.s64 	%rd552, %rd550, %rd151;
	mul.lo.s64 	%rd292, %rd552, %rd151;
	sub.s64 	%rd553, %rd550, %rd292;
$L__BB24_69:
	add.s64 	%rd294, %rd1, %rd288;
	ld.global.u64 	%rd295, [%rd294];
	mad.lo.s64 	%rd158, %rd295, %rd553, %rd150;
	add.s32 	%r32, %r256, -4;
	mul.wide.u32 	%rd296, %r256, 8;
	add.s64 	%rd297, %rd2, %rd296;
	ld.global.u64 	%rd159, [%rd297];
	or.b64  	%rd298, %rd552, %rd159;
	and.b64  	%rd299, %rd298, -4294967296;
	setp.ne.s64 	%p8, %rd299, 0;
	@%p8 bra 	$L__BB24_71;
	cvt.u32.u64 	%r80, %rd159;
	cvt.u32.u64 	%r81, %rd552;
	div.u32 	%r82, %r81, %r80;
	mul.lo.s32 	%r83, %r82, %r80;
	sub.s32 	%r84, %r81, %r83;
	cvt.u64.u32 	%rd554, %r82;
	cvt.u64.u32 	%rd555, %r84;
	bra.uni 	$L__BB24_72;
$L__BB24_71:
	div.s64 	%rd554, %rd552, %rd159;
	mul.lo.s64 	%rd300, %rd554, %rd159;
	sub.s64 	%rd555, %rd552, %rd300;
$L__BB24_72:
	add.s64 	%rd302, %rd1, %rd296;
	ld.global.u64 	%rd303, [%rd302];
	mad.lo.s64 	%rd166, %rd303, %rd555, %rd158;
	add.s32 	%r33, %r256, -1;
	mul.wide.u32 	%rd304, %r33, 8;
	add.s64 	%rd305, %rd2, %rd304;
	ld.global.u64 	%rd167, [%rd305];
	or.b64  	%rd306, %rd554, %rd167;
	and.b64  	%rd307, %rd306, -4294967296;
	setp.ne.s64 	%p9, %rd307, 0;
	@%p9 bra 	$L__BB24_74;
	cvt.u32.u64 	%r85, %rd167;
	cvt.u32.u64 	%r86, %rd554;
	div.u32 	%r87, %r86, %r85;
	mul.lo.s32 	%r88, %r87, %r85;
	sub.s32 	%r89, %r86, %r88;
	cvt.u64.u32 	%rd556, %r87;
	cvt.u64.u32 	%rd557, %r89;
	bra.uni 	$L__BB24_75;
$L__BB24_74:
	div.s64 	%rd556, %rd554, %rd167;
	mul.lo.s64 	%rd308, %rd556, %rd167;
	sub.s64 	%rd557, %rd554, %rd308;
$L__BB24_75:
	add.s64 	%rd310, %rd1, %rd304;
	ld.global.u64 	%rd311, [%rd310];
	mad.lo.s64 	%rd174, %rd311, %rd557, %rd166;
	add.s32 	%r34, %r256, -2;
	mul.wide.u32 	%rd312, %r34, 8;
	add.s64 	%rd313, %rd2, %rd312;
	ld.global.u64 	%rd175, [%rd313];
	or.b64  	%rd314, %rd556, %rd175;
	and.b64  	%rd315, %rd314, -4294967296;
	setp.ne.s64 	%p10, %rd315, 0;
	@%p10 bra 	$L__BB24_77;
	cvt.u32.u64 	%r90, %rd175;
	cvt.u32.u64 	%r91, %rd556;
	div.u32 	%r92, %r91, %r90;
	mul.lo.s32 	%r93, %r92, %r90;
	sub.s32 	%r94, %r91, %r93;
	cvt.u64.u32 	%rd558, %r92;
	cvt.u64.u32 	%rd559, %r94;
	bra.uni 	$L__BB24_78;
$L__BB24_77:
	div.s64 	%rd558, %rd556, %rd175;
	mul.lo.s64 	%rd316, %rd558, %rd175;
	sub.s64 	%rd559, %rd556, %rd316;
$L__BB24_78:
	add.s64 	%rd318, %rd1, %rd312;
	ld.global.u64 	%rd319, [%rd318];
	mad.lo.s64 	%rd182, %rd319, %rd559, %rd174;
	add.s32 	%r35, %r256, -3;
	mul.wide.u32 	%rd320, %r35, 8;
	add.s64 	%rd321, %rd2, %rd320;
	ld.global.u64 	%rd183, [%rd321];
	or.b64  	%rd322, %rd558, %rd183;
	and.b64  	%rd323, %rd322, -4294967296;
	setp.ne.s64 	%p11, %rd323, 0;
	@%p11 bra 	$L__BB24_80;
	cvt.u32.u64 	%r95, %rd183;
	cvt.u32.u64 	%r96, %rd558;
	div.u32 	%r97, %r96, %r95;
	mul.lo.s32 	%r98, %r97, %r95;
	sub.s32 	%r99, %r96, %r98;
	cvt.u64.u32 	%rd560, %r97;
	cvt.u64.u32 	%rd561, %r99;
	bra.uni 	$L__BB24_81;
$L__BB24_80:
	div.s64 	%rd560, %rd558, %rd183;
	mul.lo.s64 	%rd324, %rd560, %rd183;
	sub.s64 	%rd561, %rd558, %rd324;
$L__BB24_81:
	add.s64 	%rd326, %rd1, %rd320;
	ld.global.u64 	%rd327, [%rd326];
	mad.lo.s64 	%rd190, %rd327, %rd561, %rd182;
	mul.wide.u32 	%rd328, %r32, 8;
	add.s64 	%rd329, %rd2, %rd328;
	ld.global.u64 	%rd191, [%rd329];
	or.b64  	%rd330, %rd560, %rd191;
	and.b64  	%rd331, %rd330, -4294967296;
	setp.ne.s64 	%p12, %rd331, 0;
	@%p12 bra 	$L__BB24_83;
	cvt.u32.u64 	%r100, %rd191;
	cvt.u32.u64 	%r101, %rd560;
	div.u32 	%r102, %r101, %r100;
	mul.lo.s32 	%r103, %r102, %r100;
	sub.s32 	%r104, %r101, %r103;
	cvt.u64.u32 	%rd577, %r102;
	cvt.u64.u32 	%rd563, %r104;
	bra.uni 	$L__BB24_84;
$L__BB24_83:
	div.s64 	%rd577, %rd560, %rd191;
	mul.lo.s64 	%rd332, %rd577, %rd191;
	sub.s64 	%rd563, %rd560, %rd332;
$L__BB24_84:
	add.s64 	%rd334, %rd1, %rd328;
	ld.global.u64 	%rd335, [%rd334];
	mad.lo.s64 	%rd336, %rd335, %rd563, %rd190;
	shl.b64 	%rd337, %rd336, 2;
	add.s64 	%rd586, %rd586, %rd337;
	add.s32 	%r256, %r256, -8;
	add.s32 	%r255, %r255, 8;
	setp.ne.s32 	%p13, %r255, 0;
	@%p13 bra 	$L__BB24_60;
	add.s32 	%r258, %r256, 3;
$L__BB24_86:
	and.b32  	%r40, %r23, 7;
	setp.eq.s32 	%p14, %r40, 0;
	@%p14 bra 	$L__BB24_115;
	and.b32  	%r41, %r23, 3;
	setp.lt.u32 	%p15, %r40, 4;
	@%p15 bra 	$L__BB24_101;
	mul.wide.u32 	%rd339, %r258, 8;
	add.s64 	%rd340, %rd2, %rd339;
	ld.global.u64 	%rd202, [%rd340];
	or.b64  	%rd341, %rd577, %rd202;
	and.b64  	%rd342, %rd341, -4294967296;
	setp.ne.s64 	%p16, %rd342, 0;
	@%p16 bra 	$L__BB24_90;
	cvt.u32.u64 	%r105, %rd202;
	cvt.u32.u64 	%r106, %rd577;
	div.u32 	%r107, %r106, %r105;
	mul.lo.s32 	%r108, %r107, %r105;
	sub.s32 	%r109, %r106, %r108;
	cvt.u64.u32 	%rd567, %r107;
	cvt.u64.u32 	%rd568, %r109;
	bra.uni 	$L__BB24_91;
$L__BB24_90:
	div.s64 	%rd567, %rd577, %rd202;
	mul.lo.s64 	%rd343, %rd567, %rd202;
	sub.s64 	%rd568, %rd577, %rd343;
$L__BB24_91:
	add.s64 	%rd345, %rd1, %rd339;
	ld.global.u64 	%rd346, [%rd345];
	mul.lo.s64 	%rd209, %rd346, %rd568;
	add.s32 	%r42, %r258, -1;
	mul.wide.u32 	%rd347, %r42, 8;
	add.s64 	%rd348, %rd2, %rd347;
	ld.global.u64 	%rd210, [%rd348];
	or.b64  	%rd349, %rd567, %rd210;
	and.b64  	%rd350, %rd349, -4294967296;
	setp.ne.s64 	%p17, %rd350, 0;
	@%p17 bra 	$L__BB24_93;
	cvt.u32.u64 	%r110, %rd210;
	cvt.u32.u64 	%r111, %rd567;
	div.u32 	%r112, %r111, %r110;
	mul.lo.s32 	%r113, %r112, %r110;
	sub.s32 	%r114, %r111, %r113;
	cvt.u64.u32 	%rd569, %r112;
	cvt.u64.u32 	%rd570, %r114;
	bra.uni 	$L__BB24_94;
$L__BB24_93:
	div.s64 	%rd569, %rd567, %rd210;
	mul.lo.s64 	%rd351, %rd569, %rd210;
	sub.s64 	%rd570, %rd567, %rd351;
$L__BB24_94:
	add.s64 	%rd353, %rd1, %rd347;
	ld.global.u64 	%rd354, [%rd353];
	mad.lo.s64 	%rd217, %rd354, %rd570, %rd209;
	add.s32 	%r43, %r258, -2;
	mul.wide.u32 	%rd355, %r43, 8;
	add.s64 	%rd356, %rd2, %rd355;
	ld.global.u64 	%rd218, [%rd356];
	or.b64  	%rd357, %rd569, %rd218;
	and.b64  	%rd358, %rd357, -4294967296;
	setp.ne.s64 	%p18, %rd358, 0;
	@%p18 bra 	$L__BB24_96;
	cvt.u32.u64 	%r115, %rd218;
	cvt.u32.u64 	%r116, %rd569;
	div.u32 	%r117, %r116, %r115;
	mul.lo.s32 	%r118, %r117, %r115;
	sub.s32 	%r119, %r116, %r118;
	cvt.u64.u32 	%rd571, %r117;
	cvt.u64.u32 	%rd572, %r119;
	bra.uni 	$L__BB24_97;
$L__BB24_96:
	div.s64 	%rd571, %rd569, %rd218;
	mul.lo.s64 	%rd359, %rd571, %rd218;
	sub.s64 	%rd572, %rd569, %rd359;
$L__BB24_97:
	add.s64 	%rd361, %rd1, %rd355;
	ld.global.u64 	%rd362, [%rd361];
	mad.lo.s64 	%rd225, %rd362, %rd572, %rd217;
	add.s32 	%r44, %r258, -3;
	mul.wide.u32 	%rd363, %r44, 8;
	add.s64 	%rd364, %rd2, %rd363;
	ld.global.u64 	%rd226, [%rd364];
	or.b64  	%rd365, %rd571, %rd226;
	and.b64  	%rd366, %rd365, -4294967296;
	setp.ne.s64 	%p19, %rd366, 0;
	@%p19 bra 	$L__BB24_99;
	cvt.u32.u64 	%r120, %rd226;
	cvt.u32.u64 	%r121, %rd571;
	div.u32 	%r122, %r121, %r120;
	mul.lo.s32 	%r123, %r122, %r120;
	sub.s32 	%r124, %r121, %r123;
	cvt.u64.u32 	%rd577, %r122;
	cvt.u64.u32 	%rd574, %r124;
	bra.uni 	$L__BB24_100;
$L__BB24_99:
	div.s64 	%rd577, %rd571, %rd226;
	mul.lo.s64 	%rd367, %rd577, %rd226;
	sub.s64 	%rd574, %rd571, %rd367;
$L__BB24_100:
	add.s64 	%rd369, %rd1, %rd363;
	ld.global.u64 	%rd370, [%rd369];
	mad.lo.s64 	%rd371, %rd370, %rd574, %rd225;
	shl.b64 	%rd372, %rd371, 2;
	add.s64 	%rd586, %rd586, %rd372;
	add.s32 	%r258, %r258, -4;
$L__BB24_101:
	setp.eq.s32 	%p20, %r41, 0;
	@%p20 bra 	$L__BB24_115;
	setp.eq.s32 	%p21, %r41, 1;
	@%p21 bra 	$L__BB24_110;
	mul.wide.u32 	%rd374, %r258, 8;
	add.s64 	%rd375, %rd2, %rd374;
	ld.global.u64 	%rd237, [%rd375];
	or.b64  	%rd376, %rd577, %rd237;
	and.b64  	%rd377, %rd376, -4294967296;
	setp.ne.s64 	%p22, %rd377, 0;
	@%p22 bra 	$L__BB24_105;
	cvt.u32.u64 	%r125, %rd237;
	cvt.u32.u64 	%r126, %rd577;
	div.u32 	%r127, %r126, %r125;
	mul.lo.s32 	%r128, %r127, %r125;
	sub.s32 	%r129, %r126, %r128;
	cvt.u64.u32 	%rd578, %r127;
	cvt.u64.u32 	%rd579, %r129;
	bra.uni 	$L__BB24_106;
$L__BB24_105:
	div.s64 	%rd578, %rd577, %rd237;
	mul.lo.s64 	%rd378, %rd578, %rd237;
	sub.s64 	%rd579, %rd577, %rd378;
$L__BB24_106:
	add.s64 	%rd380, %rd1, %rd374;
	ld.global.u64 	%rd381, [%rd380];
	mul.lo.s64 	%rd244, %rd381, %rd579;
	add.s32 	%r47, %r258, -1;
	mul.wide.u32 	%rd382, %r47, 8;
	add.s64 	%rd383, %rd2, %rd382;
	ld.global.u64 	%rd245, [%rd383];
	or.b64  	%rd384, %rd578, %rd245;
	and.b64  	%rd385, %rd384, -4294967296;
	setp.ne.s64 	%p23, %rd385, 0;
	@%p23 bra 	$L__BB24_108;
	cvt.u32.u64 	%r130, %rd245;
	cvt.u32.u64 	%r131, %rd578;
	div.u32 	%r132, %r131, %r130;
	mul.lo.s32 	%r133, %r132, %r130;
	sub.s32 	%r134, %r131, %r133;
	cvt.u64.u32 	%rd577, %r132;
	cvt.u64.u32 	%rd581, %r134;
	bra.uni 	$L__BB24_109;
$L__BB24_108:
	div.s64 	%rd577, %rd578, %rd245;
	mul.lo.s64 	%rd386, %rd577, %rd245;
	sub.s64 	%rd581, %rd578, %rd386;
$L__BB24_109:
	add.s64 	%rd388, %rd1, %rd382;
	ld.global.u64 	%rd389, [%rd388];
	mad.lo.s64 	%rd390, %rd389, %rd581, %rd244;
	shl.b64 	%rd391, %rd390, 2;
	add.s64 	%rd586, %rd586, %rd391;
	add.s32 	%r258, %r258, -2;
$L__BB24_110:
	and.b32  	%r135, %r23, 1;
	setp.eq.b32 	%p24, %r135, 1;
	not.pred 	%p25, %p24;
	@%p25 bra 	$L__BB24_115;
	mul.wide.u32 	%rd392, %r258, 8;
	add.s64 	%rd393, %rd2, %rd392;
	ld.global.u64 	%rd256, [%rd393];
	or.b64  	%rd394, %rd577, %rd256;
	and.b64  	%rd395, %rd394, -4294967296;
	setp.ne.s64 	%p26, %rd395, 0;
	@%p26 bra 	$L__BB24_113;
	cvt.u32.u64 	%r136, %rd256;
	cvt.u32.u64 	%r137, %rd577;
	rem.u32 	%r138, %r137, %r136;
	cvt.u64.u32 	%rd585, %r138;
	bra.uni 	$L__BB24_114;
$L__BB24_113:
	rem.s64 	%rd585, %rd577, %rd256;
$L__BB24_114:
	add.s64 	%rd397, %rd1, %rd392;
	ld.global.u64 	%rd398, [%rd397];
	mul.lo.s64 	%rd399, %rd398, %rd585;
	shl.b64 	%rd400, %rd399, 2;
	add.s64 	%rd586, %rd586, %rd400;
$L__BB24_115:
	ld.global.u32 	%r139, [%rd586];
	st.shared.u32 	[%r4], %r139;
$L__BB24_116:
	bar.sync 	0;
	setp.lt.u32 	%p49, %r260, 66;
	@%p49 bra 	$L__BB24_121;
$L__BB24_117:
	mov.u32 	%r50, %r260;
	shr.u32 	%r260, %r50, 1;
	setp.ge.u32 	%p50, %r3, %r260;
	@%p50 bra 	$L__BB24_120;
	ld.shared.u32 	%r213, [%r4];
	shl.b32 	%r214, %r260, 2;
	add.s32 	%r215, %r4, %r214;
	ld.shared.u32 	%r52, [%r215];
	setp.gt.s32 	%p51, %r52, %r213;
	@%p51 bra 	$L__BB24_120;
	st.shared.u32 	[%r4], %r52;
	shl.b32 	%r216, %r260, 3;
	add.s32 	%r217, %r5, %r216;
	ld.shared.u64 	%rd480, [%r217];
	st.shared.u64 	[%r5], %rd480;
$L__BB24_120:
	bar.sync 	0;
	setp.gt.u32 	%p52, %r50, 131;
	@%p52 bra 	$L__BB24_117;
$L__BB24_121:
	setp.gt.u32 	%p53, %r3, 31;
	@%p53 bra 	$L__BB24_136;
	ld.volatile.shared.u32 	%r218, [%r4];
	ld.volatile.shared.u32 	%r219, [%r4+128];
	min.s32 	%r220, %r218, %r219;
	ld.volatile.shared.u32 	%r221, [%r4+128];
	setp.ne.s32 	%p54, %r220, %r221;
	@%p54 bra 	$L__BB24_124;
	ld.volatile.shared.u64 	%rd481, [%r5+256];
	st.volatile.shared.u64 	[%r5], %rd481;
	ld.volatile.shared.u32 	%r222, [%r4+128];
	st.volatile.shared.u32 	[%r4], %r222;
$L__BB24_124:
	ld.volatile.shared.u32 	%r223, [%r4];
	ld.volatile.shared.u32 	%r224, [%r4+64];
	min.s32 	%r225, %r223, %r224;
	ld.volatile.shared.u32 	%r226, [%r4+64];
	setp.ne.s32 	%p55, %r225, %r226;
	@%p55 bra 	$L__BB24_126;
	ld.volatile.shared.u64 	%rd482, [%r5+128];
	st.volatile.shared.u64 	[%r5], %rd482;
	ld.volatile.shared.u32 	%r227, [%r4+64];
	st.volatile.shared.u32 	[%r4], %r227;
$L__BB24_126:
	ld.volatile.shared.u32 	%r228, [%r4];
	ld.volatile.shared.u32 	%r229, [%r4+32];
	min.s32 	%r230, %r228, %r229;
	ld.volatile.shared.u32 	%r231, [%r4+32];
	setp.ne.s32 	%p56, %r230, %r231;
	@%p56 bra 	$L__BB24_128;
	ld.volatile.shared.u64 	%rd483, [%r5+64];
	st.volatile.shared.u64 	[%r5], %rd483;
	ld.volatile.shared.u32 	%r232, [%r4+32];
	st.volatile.shared.u32 	[%r4], %r232;
$L__BB24_128:
	ld.volatile.shared.u32 	%r233, [%r4];
	ld.volatile.shared.u32 	%r234, [%r4+16];
	min.s32 	%r235, %r233, %r234;
	ld.volatile.shared.u32 	%r236, [%r4+16];
	setp.ne.s32 	%p57, %r235, %r236;
	@%p57 bra 	$L__BB24_130;
	ld.volatile.shared.u64 	%rd484, [%r5+32];
	st.volatile.shared.u64 	[%r5], %rd484;
	ld.volatile.shared.u32 	%r237, [%r4+16];
	st.volatile.shared.u32 	[%r4], %r237;
$L__BB24_130:
	ld.volatile.shared.u32 	%r238, [%r4];
	ld.volatile.shared.u32 	%r239, [%r4+8];
	min.s32 	%r240, %r238, %r239;
	ld.volatile.shared.u32 	%r241, [%r4+8];
	setp.ne.s32 	%p58, %r240, %r241;
	@%p58 bra 	$L__BB24_132;
	ld.volatile.shared.u64 	%rd485, [%r5+16];
	st.volatile.shared.u64 	[%r5], %rd485;
	ld.volatile.shared.u32 	%r242, [%r4+8];
	st.volatile.shared.u32 	[%r4], %r242;
$L__BB24_132:
	ld.volatile.shared.u32 	%r243, [%r4];
	ld.volatile.shared.u32 	%r244, [%r4+4];
	min.s32 	%r245, %r243, %r244;
	ld.volatile.shared.u32 	%r246, [%r4+4];
	setp.ne.s32 	%p59, %r245, %r246;
	@%p59 bra 	$L__BB24_134;
	ld.volatile.shared.u64 	%rd486, [%r5+8];
	st.volatile.shared.u64 	[%r5], %rd486;
	ld.volatile.shared.u32 	%r247, [%r4+4];
	st.volatile.shared.u32 	[%r4], %r247;
$L__BB24_134:
	setp.ne.s32 	%p60, %r3, 0;
	@%p60 bra 	$L__BB24_136;
	ld.param.u64 	%rd501, [contiguous_reduce3_i32_param_7];
	ld.param.u64 	%rd498, [contiguous_reduce3_i32_param_1];
	ld.param.u64 	%rd497, [contiguous_reduce3_i32_param_0];
	ld.shared.u32 	%r248, [sdata_i32];
	mov.u32 	%r249, %ctaid.x;
	cvt.u64.u32 	%rd487, %r249;
	mov.u32 	%r250, %ctaid.y;
	cvt.u64.u32 	%rd488, %r250;
	mad.lo.s64 	%rd489, %rd501, %rd488, %rd487;
	cvta.to.global.u64 	%rd490, %rd497;
	shl.b64 	%rd491, %rd489, 2;
	add.s64 	%rd492, %rd490, %rd491;
	st.global.u32 	[%rd492], %r248;
	ld.shared.u64 	%rd493, [%r2];
	cvta.to.global.u64 	%rd494, %rd498;
	shl.b64 	%rd495, %rd489, 3;
	add.s64 	%rd496, %rd494, %rd495;
	st.global.u64 	[%rd496], %rd493;
$L__BB24_136:
	ret;

}
	// .globl	contiguous_reduce33_i32
.visible .entry contiguous_reduce33_i32(
	.param .u64 .ptr .align 1 contiguous_reduce33_i32_param_0,
	.param .u64 .ptr .align 1 contiguous_reduce33_i32_param_1,
	.param .u64 .ptr .align 1 contiguous_reduce33_i32_param_2,
	.param .u64 .ptr .align 1 contiguous_reduce33_i32_param_3,
	.param .u64 contiguous_reduce33_i32_param_4,
	.param .u64 contiguous_reduce33_i32_param_5
)
{
	.reg .pred 	%p<16>;
	.reg .b32 	%r<62>;
	.reg .b64 	%rd<51>;

	ld.param.u64 	%rd7, [contiguous_reduce33_i32_param_0];
	ld.param.u64 	%rd8, [contiguous_reduce33_i32_param_1];
	ld.param.u64 	%rd11, [contiguous_reduce33_i32_param_2];
	ld.param.u64 	%rd12, [contiguous_reduce33_i32_param_3];
	ld.param.u64 	%rd9, [contiguous_reduce33_i32_param_4];
	ld.param.u64 	%rd10, [contiguous_reduce33_i32_param_5];
	cvta.to.global.u64 	%rd1, %rd12;
	cvta.to.global.u64 	%rd2, %rd11;
	mov.u32 	%r61, %ntid.x;
	shl.b32 	%r13, %r61, 2;
	mov.u32 	%r14, sdata_i32;
	add.s32 	%r2, %r14, %r13;
	mov.u32 	%r3, %tid.x;
	mov.u32 	%r4, %ctaid.x;
	mul.lo.s32 	%r15, %r4, %r61;
	shl.b32 	%r16, %r15, 1;
	add.s32 	%r5, %r16, %r3;
	shl.b32 	%r17, %r3, 2;
	add.s32 	%r6, %r14, %r17;
	mov.b32 	%r18, 2147483647;
	st.shared.u32 	[%r6], %r18;
	shl.b32 	%r19, %r3, 3;
	add.s32 	%r7, %r2, %r19;
	mov.b64 	%rd13, 9223372036854775807;
	st.shared.u64 	[%r7], %rd13;
	add.s32 	%r20, %r5, %r61;
	cvt.u64.u32 	%rd3, %r20;
	setp.le.u64 	%p1, %rd9, %rd3;
	@%p1 bra 	$L__BB25_4;
	cvt.u64.u32 	%rd21, %r5;
	mov.u32 	%r23, %ctaid.y;
	cvt.u64.u32 	%rd22, %r23;
	mul.lo.s64 	%rd23, %rd9, %rd22;
	add.s64 	%rd4, %rd23, %rd21;
	shl.b64 	%rd24, %rd4, 2;
	add.s64 	%rd25, %rd2, %rd24;
	ld.global.u32 	%r8, [%rd25];
	add.s64 	%rd5, %rd23, %rd3;
	shl.b64 	%rd26, %rd5, 2;
	add.s64 	%rd27, %rd2, %rd26;
	ld.global.u32 	%r9, [%rd27];
	setp.gt.s32 	%p3, %r9, %r8;
	@%p3 bra 	$L__BB25_3;
	st.shared.u32 	[%r6], %r8;
	shl.b64 	%rd28, %rd4, 3;
	add.s64 	%rd29, %rd1, %rd28;
	ld.global.u64 	%rd30, [%rd29];
	st.shared.u64 	[%r7], %rd30;
	bra.uni 	$L__BB25_6;
$L__BB25_3:
	st.shared.u32 	[%r6], %r9;
	shl.b64 	%rd31, %rd5, 3;
	add.s64 	%rd32, %rd1, %rd31;
	ld.global.u64 	%rd33, [%rd32];
	st.shared.u64 	[%r7], %rd33;
	bra.uni 	$L__BB25_6;
$L__BB25_4:
	cvt.u64.u32 	%rd6, %r5;
	setp.le.u64 	%p2, %rd9, %rd6;
	@%p2 bra 	$L__BB25_6;
	mov.u32 	%r21, %ctaid.y;
	cvt.u64.u32 	%rd14, %r21;
	mad.lo.s64 	%rd15, %rd9, %rd14, %rd6;
	shl.b64 	%rd16, %rd15, 2;
	add.s64 	%rd17, %rd2, %rd16;
	ld.global.u32 	%r22, [%rd17];
	st.shared.u32 	[%r6], %r22;
	shl.b64 	%rd18, %rd15, 3;
	add.s64 	%rd19, %rd1, %rd18;
	ld.global.u64 	%rd20, [%rd19];
	st.shared.u64 	[%r7], %rd20;
$L__BB25_6:
	bar.sync 	0;
	setp.lt.u32 	%p4, %r61, 66;
	@%p4 bra 	$L__BB25_11;
$L__BB25_7:
	mov.u32 	%r10, %r61;
	shr.u32 	%r61, %r10, 1;
	setp.ge.u32 	%p5, %r3, %r61;
	@%p5 bra 	$L__BB25_10;
	ld.shared.u32 	%r24, [%r6];
	shl.b32 	%r25, %r61, 2;
	add.s32 	%r26, %r6, %r25;
	ld.shared.u32 	%r12, [%r26];
	setp.gt.s32 	%p6, %r12, %r24;
	@%p6 bra 	$L__BB25_10;
	st.shared.u32 	[%r6], %r12;
	shl.b32 	%r27, %r61, 3;
	add.s32 	%r28, %r7, %r27;
	ld.shared.u64 	%rd34, [%r28];
	st.shared.u64 	[%r7], %rd34;
$L__BB25_10:
	bar.sync 	0;
	setp.gt.u32 	%p7, %r10, 131;
	@%p7 bra 	$L__BB25_7;
$L__BB25_11:
	setp.gt.u32 	%p8, %r3, 31;
	@%p8 bra 	$L__BB25_26;
	ld.volatile.shared.u32 	%r29, [%r6];
	ld.volatile.shared.u32 	%r30, [%r6+128];
	min.s32 	%r31, %r29, %r30;
	ld.volatile.shared.u32 	%r32, [%r6+128];
	setp.ne.s32 	%p9, %r31, %r32;
	@%p9 bra 	$L__BB25_14;
	ld.volatile.shared.u64 	%rd35, [%r7+256];
	st.volatile.shared.u64 	[%r7], %rd35;
	ld.volatile.shared.u32 	%r33, [%r6+128];
	st.volatile.shared.u32 	[%r6], %r33;
$L__BB25_14:
	ld.volatile.shared.u32 	%r34, [%r6];
	ld.volatile.shared.u32 	%r35, [%r6+64];
	min.s32 	%r36, %r34, %r35;
	ld.volatile.shared.u32 	%r37, [%r6+64];
	setp.ne.s32 	%p10, %r36, %r37;
	@%p10 bra 	$L__BB25_16;
	ld.volatile.shared.u64 	%rd36, [%r7+128];
	st.volatile.shared.u64 	[%r7], %rd36;
	ld.volatile.shared.u32 	%r38, [%r6+64];
	st.volatile.shared.u32 	[%r6], %r38;
$L__BB25_16:
	ld.volatile.shared.u32 	%r39, [%r6];
	ld.volatile.shared.u32 	%r40, [%r6+32];
	min.s32 	%r41, %r39, %r40;
	ld.volatile.shared.u32 	%r42, [%r6+32];
	setp.ne.s32 	%p11, %r41, %r42;
	@%p11 bra 	$L__BB25_18;
	ld.volatile.shared.u64 	%rd37, [%r7+64];
	st.volatile.shared.u64 	[%r7], %rd37;
	ld.volatile.shared.u32 	%r43, [%r6+32];
	st.volatile.shared.u32 	[%r6], %r43;
$L__BB25_18:
	ld.volatile.shared.u32 	%r44, [%r6];
	ld.volatile.shared.u32 	%r45, [%r6+16];
	min.s32 	%r46, %r44, %r45;
	ld.volatile.shared.u32 	%r47, [%r6+16];
	setp.ne.s32 	%p12, %r46, %r47;
	@%p12 bra 	$L__BB25_20;
	ld.volatile.shared.u64 	%rd38, [%r7+32];
	st.volatile.shared.u64 	[%r7], %rd38;
	ld.volatile.shared.u32 	%r48, [%r6+16];
	st.volatile.shared.u32 	[%r6], %r48;
$L__BB25_20:
	ld.volatile.shared.u32 	%r49, [%r6];
	ld.volatile.shared.u32 	%r50, [%r6+8];
	min.s32 	%r51, %r49, %r50;
	ld.volatile.shared.u32 	%r52, [%r6+8];
	setp.ne.s32 	%p13, %r51, %r52;
	@%p13 bra 	$L__BB25_22;
	ld.volatile.shared.u64 	%rd39, [%r7+16];
	st.volatile.shared.u64 	[%r7], %rd39;
	ld.volatile.shared.u32 	%r53, [%r6+8];
	st.volatile.shared.u32 	[%r6], %r53;
$L__BB25_22:
	ld.volatile.shared.u32 	%r54, [%r6];
	ld.volatile.shared.u32 	%r55, [%r6+4];
	min.s32 	%r56, %r54, %r55;
	ld.volatile.shared.u32 	%r57, [%r6+4];
	setp.ne.s32 	%p14, %r56, %r57;
	@%p14 bra 	$L__BB25_24;
	ld.volatile.shared.u64 	%rd40, [%r7+8];
	st.volatile.shared.u64 	[%r7], %rd40;
	ld.volatile.shared.u32 	%r58, [%r6+4];
	st.volatile.shared.u32 	[%r6], %r58;
$L__BB25_24:
	setp.ne.s32 	%p15, %r3, 0;
	@%p15 bra 	$L__BB25_26;
	ld.shared.u32 	%r59, [sdata_i32];
	cvt.u64.u32 	%rd41, %r4;
	mov.u32 	%r60, %ctaid.y;
	cvt.u64.u32 	%rd42, %r60;
	mad.lo.s64 	%rd43, %rd10, %rd42, %rd41;
	cvta.to.global.u64 	%rd44, %rd7;
	shl.b64 	%rd45, %rd43, 2;
	add.s64 	%rd46, %rd44, %rd45;
	st.global.u32 	[%rd46], %r59;
	ld.shared.u64 	%rd47, [%r2];
	cvta.to.global.u64 	%rd48, %rd8;
	shl.b64 	%rd49, %rd43, 3;
	add.s64 	%rd50, %rd48, %rd49;
	st.global.u64 	[%rd50], %rd47;
$L__BB25_26:
	ret;

}
	// .globl	contiguous_reduce4_i32
.visible .entry contiguous_reduce4_i32(
	.param .u64 .ptr .align 1 contiguous_reduce4_i32_param_0,
	.param .u64 .ptr .align 1 contiguous_reduce4_i32_param_1,
	.param .u64 .ptr .align 1 contiguous_reduce4_i32_param_2,
	.param .u64 .ptr .align 1 contiguous_reduce4_i32_param_3,
	.param .u64 .ptr .align 1 contiguous_reduce4_i32_param_4,
	.param .u64 contiguous_reduce4_i32_param_5,
	.param .u64 contiguous_reduce4_i32_param_6,
	.param .u64 contiguous_reduce4_i32_param_7
)
{
	.reg .pred 	%p<39>;
	.reg .b32 	%r<231>;
	.reg .b64 	%rd<322>;

	ld.param.u64 	%rd147, [contiguous_reduce4_i32_param_3];
	ld.param.u64 	%rd148, [contiguous_reduce4_i32_param_4];
	ld.param.u64 	%rd145, [contiguous_reduce4_i32_param_5];
	ld.param.u64 	%rd146, [contiguous_reduce4_i32_param_6];
	ld.param.u64 	%rd149, [contiguous_reduce4_i32_param_7];
	cvta.to.global.u64 	%rd1, %rd148;
	cvta.to.global.u64 	%rd2, %rd147;
	mov.u32 	%r1, %ntid.x;
	mov.u32 	%r2, %ntid.y;
	mul.lo.s32 	%r91, %r1, %r2;
	shl.b32 	%r92, %r91, 2;
	mov.u32 	%r221, sdata_i32;
	add.s32 	%r3, %r221, %r92;
	mov.u32 	%r4, %tid.y;
	mov.u32 	%r5, %tid.x;
	mad.lo.s32 	%r94, %r4, %r1, %r5;
	mov.u32 	%r95, %ctaid.x;
	mad.lo.s32 	%r96, %r95, %r1, %r5;
	mov.u32 	%r6, %ctaid.y;
	mad.lo.s32 	%r97, %r6, %r2, %r4;
	shl.b32 	%r98, %r94, 2;
	add.s32 	%r8, %r221, %r98;
	mov.b32 	%r99, 2147483647;
	st.shared.u32 	[%r8], %r99;
	cvt.u64.u32 	%rd151, %r97;
	cvt.u64.u32 	%rd3, %r96;
	mad.lo.s64 	%rd152, %rd146, %rd151, %rd3;
	shl.b32 	%r100, %r94, 3;
	add.s32 	%r101, %r3, %r100;
	st.shared.u64 	[%r101], %rd152;
	setp.le.u64 	%p1, %rd146, %rd3;
	setp.le.u64 	%p2, %rd149, %rd151;
	or.pred  	%p3, %p1, %p2;
	@%p3 bra 	$L__BB26_79;
	cvt.u32.u64 	%r102, %rd3;
	cvt.u32.u64 	%r103, %rd146;
	mad.lo.s32 	%r217, %r97, %r103, %r102;
	cvt.u32.u64 	%r10, %rd145;
	add.s32 	%r216, %r10, -1;
	setp.lt.s32 	%p4, %r216, 0;
	mov.b64 	%rd321, 0;
	@%p4 bra 	$L__BB26_59;
	setp.lt.u32 	%p5, %r216, 7;
	mov.b64 	%rd321, 0;
	@%p5 bra 	$L__BB26_30;
	add.s32 	%r212, %r10, -4;
	and.b32  	%r104, %r10, -8;
	neg.s32 	%r211, %r104;
	mov.b64 	%rd321, 0;
$L__BB26_4:
	.pragma "nounroll";
	add.s32 	%r17, %r212, 3;
	cvt.u64.u32 	%rd5, %r217;
	mul.wide.u32 	%rd157, %r17, 8;
	add.s64 	%rd158, %rd2, %rd157;
	ld.global.u64 	%rd6, [%rd158];
	and.b64  	%rd159, %rd6, -4294967296;
	setp.ne.s64 	%p6, %rd159, 0;
	@%p6 bra 	$L__BB26_6;
	cvt.u32.u64 	%r105, %rd6;
	cvt.u32.u64 	%r106, %rd5;
	div.u32 	%r107, %r106, %r105;
	mul.lo.s32 	%r108, %r107, %r105;
	sub.s32 	%r109, %r106, %r108;
	cvt.u64.u32 	%rd286, %r107;
	cvt.u64.u32 	%rd287, %r109;
	bra.uni 	$L__BB26_7;
$L__BB26_6:
	div.s64 	%rd286, %rd5, %rd6;
	mul.lo.s64 	%rd160, %rd286, %rd6;
	sub.s64 	%rd287, %rd5, %rd160;
$L__BB26_7:
	add.s64 	%rd162, %rd1, %rd157;
	ld.global.u64 	%rd163, [%rd162];
	mad.lo.s64 	%rd13, %rd163, %rd287, %rd321;
	add.s32 	%r18, %r212, 2;
	and.b64  	%rd14, %rd286, 4294967295;
	mul.wide.u32 	%rd164, %r18, 8;
	add.s64 	%rd165, %rd2, %rd164;
	ld.global.u64 	%rd15, [%rd165];
	and.b64  	%rd166, %rd15, -4294967296;
	setp.ne.s64 	%p7, %rd166, 0;
	@%p7 bra 	$L__BB26_9;
	cvt.u32.u64 	%r110, %rd15;
	cvt.u32.u64 	%r111, %rd14;
	div.u32 	%r112, %r111, %r110;
	mul.lo.s32 	%r113, %r112, %r110;
	sub.s32 	%r114, %r111, %r113;
	cvt.u64.u32 	%rd288, %r112;
	cvt.u64.u32 	%rd289, %r114;
	bra.uni 	$L__BB26_10;
$L__BB26_9:
	div.s64 	%rd288, %rd14, %rd15;
	mul.lo.s64 	%rd167, %rd288, %rd15;
	sub.s64 	%rd289, %rd14, %rd167;
$L__BB26_10:
	add.s64 	%rd169, %rd1, %rd164;
	ld.global.u64 	%rd170, [%rd169];
	mad.lo.s64 	%rd22, %rd170, %rd289, %rd13;
	add.s32 	%r19, %r212, 1;
	and.b64  	%rd23, %rd288, 4294967295;
	mul.wide.u32 	%rd171, %r19, 8;
	add.s64 	%rd172, %rd2, %rd171;
	ld.global.u64 	%rd24, [%rd172];
	and.b64  	%rd173, %rd24, -4294967296;
	setp.ne.s64 	%p8, %rd173, 0;
	@%p8 bra 	$L__BB26_12;
	cvt.u32.u64 	%r115, %rd24;
	cvt.u32.u64 	%r116, %rd23;
	div.u32 	%r117, %r116, %r115;
	mul.lo.s32 	%r118, %r117, %r115;
	sub.s32 	%r119, %r116, %r118;
	cvt.u64.u32 	%rd290, %r117;
	cvt.u64.u32 	%rd291, %r119;
	bra.uni 	$L__BB26_13;
$L__BB26_12:
	div.s64 	%rd290, %rd23, %rd24;
	mul.lo.s64 	%rd174, %rd290, %rd24;
	sub.s64 	%rd291, %rd23, %rd174;
$L__BB26_13:
	add.s64 	%rd176, %rd1, %rd171;
	ld.global.u64 	%rd177, [%rd176];
	mad.lo.s64 	%rd31, %rd177, %rd291, %rd22;
	add.s32 	%r20, %r212, -4;
	and.b64  	%rd32, %rd290, 4294967295;
	mul.wide.u32 	%rd178, %r212, 8;
	add.s64 	%rd179, %rd2, %rd178;
	ld.global.u64 	%rd33, [%rd179];
	and.b64  	%rd180, %rd33, -4294967296;
	setp.ne.s64 	%p9, %rd180, 0;
	@%p9 bra 	$L__BB26_15;
	cvt.u32.u64 	%r120, %rd33;
	cvt.u32.u64 	%r121, %rd32;
	div.u32 	%r122, %r121, %r120;
	mul.lo.s32 	%r123, %r122, %r120;
	sub.s32 	%r124, %r121, %r123;
	cvt.u64.u32 	%rd292, %r122;
	cvt.u64.u32 	%rd293, %r124;
	bra.uni 	$L__BB26_16;
$L__BB26_15:
	div.s64 	%rd292, %rd32, %rd33;
	mul.lo.s64 	%rd181, %rd292, %rd33;
	sub.s64 	%rd293, %rd32, %rd181;
$L__BB26_16:
	add.s64 	%rd183, %rd1, %rd178;
	ld.global.u64 	%rd184, [%rd183];
	mad.lo.s64 	%rd40, %rd184, %rd293, %rd31;
	add.s32 	%r21, %r212, -1;
	and.b64  	%rd41, %rd292, 4294967295;
	mul.wide.u32 	%rd185, %r21, 8;
	add.s64 	%rd186, %rd2, %rd185;
	ld.global.u64 	%rd42, [%rd186];
	and.b64  	%rd187, %rd42, -4294967296;
	setp.ne.s64 	%p10, %rd187, 0;
	@%p10 bra 	$L__BB26_18;
	cvt.u32.u64 	%r125, %rd42;
	cvt.u32.u64 	%r126, %rd41;
	div.u32 	%r127, %r126, %r125;
	mul.lo.s32 	%r128, %r127, %r125;
	sub.s32 	%r129, %r126, %r128;
	cvt.u64.u32 	%rd294, %r127;
	cvt.u64.u32 	%rd295, %r129;
	bra.uni 	$L__BB26_19;
$L__BB26_18:
	div.s64 	%rd294, %rd41, %rd42;
	mul.lo.s64 	%rd188, %rd294, %rd42;
	sub.s64 	%rd295, %rd41, %rd188;
$L__BB26_19:
	add.s64 	%rd190, %rd1, %rd185;
	ld.global.u64 	%rd191, [%rd190];
	mad.lo.s64 	%rd49, %rd191, %rd295, %rd40;
	add.s32 	%r22, %r212, -2;
	and.b64  	%rd50, %rd294, 4294967295;
	mul.wide.u32 	%rd192, %r22, 8;
	add.s64 	%rd193, %rd2, %rd192;
	ld.global.u64 	%rd51, [%rd193];
	and.b64  	%rd194, %rd51, -4294967296;
	setp.ne.s64 	%p11, %rd194, 0;
	@%p11 bra 	$L__BB26_21;
	cvt.u32.u64 	%r130, %rd51;
	cvt.u32.u64 	%r131, %rd50;
	div.u32 	%r132, %r131, %r130;
	mul.lo.s32 	%r133, %r132, %r130;
	sub.s32 	%r134, %r131, %r133;
	cvt.u64.u32 	%rd296, %r132;
	cvt.u64.u32 	%rd297, %r134;
	bra.uni 	$L__BB26_22;
$L__BB26_21:
	div.s64 	%rd296, %rd50, %rd51;
	mul.lo.s64 	%rd195, %rd296, %rd51;
	sub.s64 	%rd297, %rd50, %rd195;
$L__BB26_22:
	add.s64 	%rd197, %rd1, %rd192;
	ld.global.u64 	%rd198, [%rd197];
	mad.lo.s64 	%rd58, %rd198, %rd297, %rd49;
	add.s32 	%r23, %r212, -3;
	and.b64  	%rd59, %rd296, 4294967295;
	mul.wide.u32 	%rd199, %r23, 8;
	add.s64 	%rd200, %rd2, %rd199;
	ld.global.u64 	%rd60, [%rd200];
	and.b64  	%rd201, %rd60, -4294967296;
	setp.ne.s64 	%p12, %rd201, 0;
	@%p12 bra 	$L__BB26_24;
	cvt.u32.u64 	%r135, %rd60;
	cvt.u32.u64 	%r136, %rd59;
	div.u32 	%r137, %r136, %r135;
	mul.lo.s32 	%r138, %r137, %r135;
	sub.s32 	%r139, %r136, %r138;
	cvt.u64.u32 	%rd298, %r137;
	cvt.u64.u32 	%rd299, %r139;
	bra.uni 	$L__BB26_25;
$L__BB26_24:
	div.s64 	%rd298, %rd59, %rd60;
	mul.lo.s64 	%rd202, %rd298, %rd60;
	sub.s64 	%rd299, %rd59, %rd202;
$L__BB26_25:
	add.s64 	%rd204, %rd1, %rd199;
	ld.global.u64 	%rd205, [%rd204];
	mad.lo.s64 	%rd67, %rd205, %rd299, %rd58;
	and.b64  	%rd68, %rd298, 4294967295;
	mul.wide.u32 	%rd206, %r20, 8;
	add.s64 	%rd207, %rd2, %rd206;
	ld.global.u64 	%rd69, [%rd207];
	and.b64  	%rd208, %rd69, -4294967296;
	setp.ne.s64 	%p13, %rd208, 0;
	@%p13 bra 	$L__BB26_27;
	cvt.u32.u64 	%r140, %rd69;
	cvt.u32.u64 	%r141, %rd68;
	div.u32 	%r142, %r141, %r140;
	mul.lo.s32 	%r143, %r142, %r140;
	sub.s32 	%r144, %r141, %r143;
	cvt.u64.u32 	%rd300, %r142;
	cvt.u64.u32 	%rd301, %r144;
	bra.uni 	$L__BB26_28;
$L__BB26_27:
	div.s64 	%rd300, %rd68, %rd69;
	mul.lo.s64 	%rd209, %rd300, %rd69;
	sub.s64 	%rd301, %rd68, %rd209;
$L__BB26_28:
	add.s64 	%rd211, %rd1, %rd206;
	ld.global.u64 	%rd212, [%rd211];
	mad.lo.s64 	%rd321, %rd212, %rd301, %rd67;
	cvt.u32.u64 	%r217, %rd300;
	add.s32 	%r212, %r212, -8;
	add.s32 	%r211, %r211, 8;
	setp.ne.s32 	%p14, %r211, 0;
	@%p14 bra 	$L__BB26_4;
	add.s32 	%r216, %r212, 3;
$L__BB26_30:
	and.b32  	%r30, %r10, 7;
	setp.eq.s32 	%p15, %r30, 0;
	@%p15 bra 	$L__BB26_59;
	setp.lt.u32 	%p16, %r30, 4;
	@%p16 bra 	$L__BB26_45;
	mul.wide.u32 	%rd214, %r216, 8;
	add.s64 	%rd215, %rd2, %rd214;
	ld.global.u64 	%rd79, [%rd215];
	and.b64  	%rd216, %rd79, -4294967296;
	setp.ne.s64 	%p17, %rd216, 0;
	@%p17 bra 	$L__BB26_34;
	cvt.u32.u64 	%r145, %rd79;
	div.u32 	%r146, %r217, %r145;
	mul.lo.s32 	%r147, %r146, %r145;
	sub.s32 	%r148, %r217, %r147;
	cvt.u64.u32 	%rd304, %r146;
	cvt.u64.u32 	%rd305, %r148;
	bra.uni 	$L__BB26_35;
$L__BB26_34:
	cvt.u64.u32 	%rd217, %r217;
	div.s64 	%rd304, %rd217, %rd79;
	mul.lo.s64 	%rd218, %rd304, %rd79;
	sub.s64 	%rd305, %rd217, %rd218;
$L__BB26_35:
	add.s64 	%rd220, %rd1, %rd214;
	ld.global.u64 	%rd221, [%rd220];
	mad.lo.s64 	%rd86, %rd221, %rd305, %rd321;
	add.s32 	%r31, %r216, -1;
	and.b64  	%rd87, %rd304, 4294967295;
	mul.wide.u32 	%rd222, %r31, 8;
	add.s64 	%rd223, %rd2, %rd222;
	ld.global.u64 	%rd88, [%rd223];
	and.b64  	%rd224, %rd88, -4294967296;
	setp.ne.s64 	%p18, %rd224, 0;
	@%p18 bra 	$L__BB26_37;
	cvt.u32.u64 	%r149, %rd88;
	cvt.u32.u64 	%r150, %rd87;
	div.u32 	%r151, %r150, %r149;
	mul.lo.s32 	%r152, %r151, %r149;
	sub.s32 	%r153, %r150, %r152;
	cvt.u64.u32 	%rd306, %r151;
	cvt.u64.u32 	%rd307, %r153;
	bra.uni 	$L__BB26_38;
$L__BB26_37:
	div.s64 	%rd306, %rd87, %rd88;
	mul.lo.s64 	%rd225, %rd306, %rd88;
	sub.s64 	%rd307, %rd87, %rd225;
$L__BB26_38:
	add.s64 	%rd227, %rd1, %rd222;
	ld.global.u64 	%rd228, [%rd227];
	mad.lo.s64 	%rd95, %rd228, %rd307, %rd86;
	add.s32 	%r32, %r216, -2;
	and.b64  	%rd96, %rd306, 4294967295;
	mul.wide.u32 	%rd229, %r32, 8;
	add.s64 	%rd230, %rd2, %rd229;
	ld.global.u64 	%rd97, [%rd230];
	and.b64  	%rd231, %rd97, -4294967296;
	setp.ne.s64 	%p19, %rd231, 0;
	@%p19 bra 	$L__BB26_40;
	cvt.u32.u64 	%r154, %rd97;
	cvt.u32.u64 	%r155, %rd96;
	div.u32 	%r156, %r155, %r154;
	mul.lo.s32 	%r157, %r156, %r154;
	sub.s32 	%r158, %r155, %r157;
	cvt.u64.u32 	%rd308, %r156;
	cvt.u64.u32 	%rd309, %r158;
	bra.uni 	$L__BB26_41;
$L__BB26_40:
	div.s64 	%rd308, %rd96, %rd97;
	mul.lo.s64 	%rd232, %rd308, %rd97;
	sub.s64 	%rd309, %rd96, %rd232;
$L__BB26_41:
	add.s64 	%rd234, %rd1, %rd229;
	ld.global.u64 	%rd235, [%rd234];
	mad.lo.s64 	%rd104, %rd235, %rd309, %rd95;
	add.s32 	%r33, %r216, -3;
	and.b64  	%rd105, %rd308, 4294967295;
	mul.wide.u32 	%rd236, %r33, 8;
	add.s64 	%rd237, %rd2, %rd236;
	ld.global.u64 	%rd106, [%rd237];
	and.b64  	%rd238, %rd106, -4294967296;
	setp.ne.s64 	%p20, %rd238, 0;
	@%p20 bra 	$L__BB26_43;
	cvt.u32.u64 	%r159, %rd106;
	cvt.u32.u64 	%r160, %rd105;
	div.u32 	%r161, %r160, %r159;
	mul.lo.s32 	%r162, %r161, %r159;
	sub.s32 	%r163, %r160, %r162;
	cvt.u64.u32 	%rd310, %r161;
	cvt.u64.u32 	%rd311, %r163;
	bra.uni 	$L__BB26_44;
$L__BB26_43:
	div.s64 	%rd310, %rd105, %rd106;
	mul.lo.s64 	%rd239, %rd310, %rd106;
	sub.s64 	%rd311, %rd105, %rd239;
$L__BB26_44:
	add.s64 	%rd241, %rd1, %rd236;
	ld.global.u64 	%rd242, [%rd241];
	mad.lo.s64 	%rd321, %rd242, %rd311, %rd104;
	cvt.u32.u64 	%r217, %rd310;
	add.s32 	%r216, %r216, -4;
$L__BB26_45:
	and.b32  	%r38, %r10, 3;
	setp.eq.s32 	%p21, %r38, 0;
	@%p21 bra 	$L__BB26_59;
	setp.eq.s32 	%p22, %r38, 1;
	@%p22 bra 	$L__BB26_54;
	mul.wide.u32 	%rd244, %r216, 8;
	add.s64 	%rd245, %rd2, %rd244;
	ld.global.u64 	%rd116, [%rd245];
	and.b64  	%rd246, %rd116, -4294967296;
	setp.ne.s64 	%p23, %rd246, 0;
	@%p23 bra 	$L__BB26_49;
	cvt.u32.u64 	%r164, %rd116;
	div.u32 	%r165, %r217, %r164;
	mul.lo.s32 	%r166, %r165, %r164;
	sub.s32 	%r167, %r217, %r166;
	cvt.u64.u32 	%rd314, %r165;
	cvt.u64.u32 	%rd315, %r167;
	bra.uni 	$L__BB26_50;
$L__BB26_49:
	cvt.u64.u32 	%rd247, %r217;
	div.s64 	%rd314, %rd247, %rd116;
	mul.lo.s64 	%rd248, %rd314, %rd116;
	sub.s64 	%rd315, %rd247, %rd248;
$L__BB26_50:
	add.s64 	%rd250, %rd1, %rd244;
	ld.global.u64 	%rd251, [%rd250];
	mad.lo.s64 	%rd123, %rd251, %rd315, %rd321;
	add.s32 	%r39, %r216, -1;
	and.b64  	%rd124, %rd314, 4294967295;
	mul.wide.u32 	%rd252, %r39, 8;
	add.s64 	%rd253, %rd2, %rd252;
	ld.global.u64 	%rd125, [%rd253];
	and.b64  	%rd254, %rd125, -4294967296;
	setp.ne.s64 	%p24, %rd254, 0;
	@%p24 bra 	$L__BB26_52;
	cvt.u32.u64 	%r168, %rd125;
	cvt.u32.u64 	%r169, %rd124;
	div.u32 	%r170, %r169, %r168;
	mul.lo.s32 	%r171, %r170, %r168;
	sub.s32 	%r172, %r169, %r171;
	cvt.u64.u32 	%rd316, %r170;
	cvt.u64.u32 	%rd317, %r172;
	bra.uni 	$L__BB26_53;
$L__BB26_52:
	div.s64 	%rd316, %rd124, %rd125;
	mul.lo.s64 	%rd255, %rd316, %rd125;
	sub.s64 	%rd317, %rd124, %rd255;
$L__BB26_53:
	add.s64 	%rd257, %rd1, %rd252;
	ld.global.u64 	%rd258, [%rd257];
	mad.lo.s64 	%rd321, %rd258, %rd317, %rd123;
	cvt.u32.u64 	%r217, %rd316;
	add.s32 	%r216, %r216, -2;
$L__BB26_54:
	and.b32  	%r173, %r10, 1;
	setp.eq.b32 	%p25, %r173, 1;
	not.pred 	%p26, %p25;
	@%p26 bra 	$L__BB26_59;
	cvt.u64.u32 	%rd135, %r217;
	mul.wide.u32 	%rd259, %r216, 8;
	add.s64 	%rd260, %rd2, %rd259;
	ld.global.u64 	%rd136, [%rd260];
	and.b64  	%rd261, %rd136, -4294967296;
	setp.ne.s64 	%p27, %rd261, 0;
	@%p27 bra 	$L__BB26_57;
	cvt.u32.u64 	%r174, %rd136;
	cvt.u32.u64 	%r175, %rd135;
	rem.u32 	%r176, %r175, %r174;
	cvt.u64.u32 	%rd320, %r176;
	bra.uni 	$L__BB26_58;
$L__BB26_57:
	rem.s64 	%rd320, %rd135, %rd136;
$L__BB26_58:
	add.s64 	%rd263, %rd1, %rd259;
	ld.global.u64 	%rd264, [%rd263];
	mad.lo.s64 	%rd321, %rd264, %rd320, %rd321;
$L__BB26_59:
	ld.param.u64 	%rd284, [contiguous_reduce4_i32_param_2];
	cvta.to.global.u64 	%rd265, %rd284;
	shl.b64 	%rd266, %rd321, 2;
	add.s64 	%rd267, %rd265, %rd266;
	ld.global.u32 	%r177, [%rd267];
	st.shared.u32 	[%r8], %r177;
	bar.sync 	0;
	setp.ne.s32 	%p28, %r4, 0;
	@%p28 bra 	$L__BB26_79;
	setp.lt.u32 	%p29, %r2, 2;
	shl.b32 	%r178, %r5, 2;
	add.s32 	%r44, %r221, %r178;
	shl.b32 	%r180, %r5, 3;
	add.s32 	%r45, %r3, %r180;
	@%p29 bra 	$L__BB26_78;
	add.s32 	%r46, %r2, -1;
	add.s32 	%r182, %r2, -2;
	and.b32  	%r47, %r46, 3;
	setp.lt.u32 	%p30, %r182, 3;
	mov.b32 	%r227, 1;
	@%p30 bra 	$L__BB26_73;
	and.b32  	%r185, %r46, -4;
	neg.s32 	%r223, %r185;
	shl.b32 	%r186, %r2, 2;
	add.s32 	%r187, %r186, 8;
	mad.lo.s32 	%r49, %r1, %r187, %r180;
	shl.b32 	%r50, %r1, 5;
	shl.b32 	%r51, %r1, 2;
	shl.b32 	%r52, %r1, 4;
	shl.b32 	%r53, %r1, 3;
	mul.lo.s32 	%r54, %r1, 12;
	add.s32 	%r189, %r186, 16;
	mad.lo.s32 	%r55, %r1, %r189, %r180;
	add.s32 	%r190, %r186, 24;
	mad.lo.s32 	%r56, %r1, %r190, %r180;
	add.s32 	%r191, %r186, 32;
	mad.lo.s32 	%r57, %r1, %r191, %r180;
	mov.b32 	%r222, 0;
	mov.u32 	%r220, %r44;
$L__BB26_63:
	ld.shared.u32 	%r225, [%r44];
	add.s32 	%r192, %r220, %r51;
	ld.shared.u32 	%r63, [%r192];
	setp.gt.s32 	%p31, %r63, %r225;
	@%p31 bra 	$L__BB26_65;
	st.shared.u32 	[%r44], %r63;
	add.s32 	%r193, %r221, %r49;
	ld.shared.u64 	%rd268, [%r193];
	st.shared.u64 	[%r45], %rd268;
	ld.shared.u32 	%r225, [%r44];
$L__BB26_65:
	add.s32 	%r194, %r220, %r53;
	ld.shared.u32 	%r66, [%r194];
	setp.gt.s32 	%p32, %r66, %r225;
	@%p32 bra 	$L__BB26_67;
	st.shared.u32 	[%r44], %r66;
	add.s32 	%r195, %r221, %r55;
	ld.shared.u64 	%rd269, [%r195];
	st.shared.u64 	[%r45], %rd269;
	ld.shared.u32 	%r225, [%r44];
$L__BB26_67:
	add.s32 	%r196, %r220, %r54;
	ld.shared.u32 	%r69, [%r196];
	setp.gt.s32 	%p33, %r69, %r225;
	@%p33 bra 	$L__BB26_69;
	st.shared.u32 	[%r44], %r69;
	add.s32 	%r197, %r221, %r56;
	ld.shared.u64 	%rd270, [%r197];
	st.shared.u64 	[%r45], %rd270;
	ld.shared.u32 	%r225, [%r44];
$L__BB26_69:
	add.s32 	%r220, %r220, %r52;
	ld.shared.u32 	%r73, [%r220];
	setp.gt.s32 	%p34, %r73, %r225;
	@%p34 bra 	$L__BB26_71;
	st.shared.u32 	[%r44], %r73;
	add.s32 	%r198, %r221, %r57;
	ld.shared.u64 	%rd271, [%r198];
	st.shared.u64 	[%r45], %rd271;
$L__BB26_71:
	add.s32 	%r223, %r223, 4;
	add.s32 	%r222, %r222, 4;
	add.s32 	%r221, %r221, %r50;
	setp.ne.s32 	%p35, %r223, 0;
	@%p35 bra 	$L__BB26_63;
	add.s32 	%r227, %r222, 1;
$L__BB26_73:
	setp.eq.s32 	%p36, %r47, 0;
	@%p36 bra 	$L__BB26_78;
	shl.b32 	%r199, %r227, 3;
	shl.b32 	%r200, %r2, 2;
	add.s32 	%r201, %r199, %r200;
	mad.lo.s32 	%r203, %r1, %r201, %r180;
	mov.u32 	%r204, sdata_i32;
	add.s32 	%r230, %r204, %r203;
	shl.b32 	%r80, %r1, 3;
	mul.lo.s32 	%r205, %r1, %r227;
	shl.b32 	%r206, %r205, 2;
	add.s32 	%r208, %r206, %r178;
	add.s32 	%r229, %r204, %r208;
	shl.b32 	%r82, %r1, 2;
	neg.s32 	%r228, %r47;
$L__BB26_75:
	.pragma "nounroll";
	ld.shared.u32 	%r209, [%r44];
	ld.shared.u32 	%r87, [%r229];
	setp.gt.s32 	%p37, %r87, %r209;
	@%p37 bra 	$L__BB26_77;
	st.shared.u32 	[%r44], %r87;
	ld.shared.u64 	%rd272, [%r230];
	st.shared.u64 	[%r45], %rd272;
$L__BB26_77:
	add.s32 	%r230, %r230, %r80;
	add.s32 	%r229, %r229, %r82;
	add.s32 	%r228, %r228, 1;
	setp.ne.s32 	%p38, %r228, 0;
	@%p38 bra 	$L__BB26_75;
$L__BB26_78:
	ld.param.u64 	%rd283, [contiguous_reduce4_i32_param_1];
	ld.param.u64 	%rd282, [contiguous_reduce4_i32_param_0];
	ld.shared.u64 	%rd273, [%r45];
	cvt.u64.u32 	%rd274, %r6;
	mad.lo.s64 	%rd275, %rd146, %rd274, %rd3;
	cvta.to.global.u64 	%rd276, %rd283;
	shl.b64 	%rd277, %rd275, 3;
	add.s64 	%rd278, %rd276, %rd277;
	st.global.u64 	[%rd278], %rd273;
	ld.shared.u32 	%r210, [%r44];
	cvta.to.global.u64 	%rd279, %rd282;
	shl.b64 	%rd280, %rd275, 2;
	add.s64 	%rd281, %rd279, %rd280;
	st.global.u32 	[%rd281], %r210;
$L__BB26_79:
	ret;

}
	// .globl	contiguous_reduce44_i32
.visible .entry contiguous_reduce44_i32(
	.param .u64 .ptr .align 1 contiguous_reduce44_i32_param_0,
	.param .u64 .ptr .align 1 contiguous_reduce44_i32_param_1,
	.param .u64 .ptr .align 1 contiguous_reduce44_i32_param_2,
	.param .u64 .ptr .align 1 contiguous_reduce44_i32_param_3,
	.param .u64 contiguous_reduce44_i32_param_4,
	.param .u64 contiguous_reduce44_i32_param_5,
	.param .u64 contiguous_reduce44_i32_param_6
)
{
	.reg .pred 	%p<15>;
	.reg .b32 	%r<116>;
	.reg .b64 	%rd<31>;

	ld.param.u64 	%rd2, [contiguous_reduce44_i32_param_0];
	ld.param.u64 	%rd3, [contiguous_reduce44_i32_param_1];
	ld.param.u64 	%rd4, [contiguous_reduce44_i32_param_2];
	ld.param.u64 	%rd5, [contiguous_reduce44_i32_param_3];
	ld.param.u64 	%rd6, [contiguous_reduce44_i32_param_5];
	ld.param.u64 	%rd7, [contiguous_reduce44_i32_param_6];
	mov.u32 	%r1, %ntid.x;
	mov.u32 	%r2, %ntid.y;
	mov.u32 	%r3, %tid.y;
	mov.u32 	%r4, %tid.x;
	mad.lo.s32 	%r5, %r3, %r1, %r4;
	mov.u32 	%r57, %ctaid.x;
	mad.lo.s32 	%r58, %r57, %r1, %r4;
	mov.u32 	%r6, %ctaid.y;
	mad.lo.s32 	%r59, %r6, %r2, %r3;
	shl.b32 	%r60, %r5, 2;
	mov.u32 	%r106, sdata_i32;
	add.s32 	%r8, %r106, %r60;
	mov.b32 	%r62, 2147483647;
	st.shared.u32 	[%r8], %r62;
	cvt.u64.u32 	%rd1, %r58;
	setp.le.u64 	%p1, %rd6, %rd1;
	cvt.u64.u32 	%rd9, %r59;
	setp.le.u64 	%p2, %rd7, %rd9;
	or.pred  	%p3, %p1, %p2;
	@%p3 bra 	$L__BB27_21;
	mul.lo.s32 	%r63, %r1, %r2;
	shl.b32 	%r64, %r63, 2;
	add.s32 	%r9, %r106, %r64;
	cvt.u32.u64 	%r66, %rd1;
	cvta.to.global.u64 	%rd10, %rd4;
	cvta.to.global.u64 	%rd11, %rd5;
	cvt.u32.u64 	%r67, %rd6;
	mad.lo.s32 	%r68, %r59, %r67, %r66;
	mul.wide.u32 	%rd12, %r68, 4;
	add.s64 	%rd13, %rd10, %rd12;
	ld.global.u32 	%r69, [%rd13];
	st.shared.u32 	[%r8], %r69;
	mul.wide.u32 	%rd14, %r68, 8;
	add.s64 	%rd15, %rd11, %rd14;
	ld.global.u64 	%rd16, [%rd15];
	shl.b32 	%r70, %r5, 3;
	add.s32 	%r71, %r9, %r70;
	st.shared.u64 	[%r71], %rd16;
	bar.sync 	0;
	setp.ne.s32 	%p4, %r3, 0;
	@%p4 bra 	$L__BB27_21;
	setp.lt.u32 	%p5, %r2, 2;
	shl.b32 	%r72, %r4, 2;
	add.s32 	%r10, %r106, %r72;
	shl.b32 	%r74, %r4, 3;
	add.s32 	%r11, %r9, %r74;
	@%p5 bra 	$L__BB27_20;
	add.s32 	%r12, %r2, -1;
	add.s32 	%r76, %r2, -2;
	and.b32  	%r13, %r12, 3;
	setp.lt.u32 	%p6, %r76, 3;
	mov.b32 	%r112, 1;
	@%p6 bra 	$L__BB27_15;
	and.b32  	%r79, %r12, -4;
	neg.s32 	%r108, %r79;
	shl.b32 	%r80, %r2, 2;
	add.s32 	%r81, %r80, 8;
	mad.lo.s32 	%r15, %r1, %r81, %r74;
	shl.b32 	%r16, %r1, 5;
	shl.b32 	%r17, %r1, 2;
	shl.b32 	%r18, %r1, 4;
	shl.b32 	%r19, %r1, 3;
	mul.lo.s32 	%r20, %r1, 12;
	add.s32 	%r83, %r80, 16;
	mad.lo.s32 	%r21, %r1, %r83, %r74;
	add.s32 	%r84, %r80, 24;
	mad.lo.s32 	%r22, %r1, %r84, %r74;
	add.s32 	%r85, %r80, 32;
	mad.lo.s32 	%r23, %r1, %r85, %r74;
	mov.b32 	%r107, 0;
	mov.u32 	%r105, %r10;
$L__BB27_5:
	ld.shared.u32 	%r110, [%r10];
	add.s32 	%r86, %r105, %r17;
	ld.shared.u32 	%r29, [%r86];
	setp.gt.s32 	%p7, %r29, %r110;
	@%p7 bra 	$L__BB27_7;
	st.shared.u32 	[%r10], %r29;
	add.s32 	%r87, %r106, %r15;
	ld.shared.u64 	%rd17, [%r87];
	st.shared.u64 	[%r11], %rd17;
	ld.shared.u32 	%r110, [%r10];
$L__BB27_7:
	add.s32 	%r88, %r105, %r19;
	ld.shared.u32 	%r32, [%r88];
	setp.gt.s32 	%p8, %r32, %r110;
	@%p8 bra 	$L__BB27_9;
	st.shared.u32 	[%r10], %r32;
	add.s32 	%r89, %r106, %r21;
	ld.shared.u64 	%rd18, [%r89];
	st.shared.u64 	[%r11], %rd18;
	ld.shared.u32 	%r110, [%r10];
$L__BB27_9:
	add.s32 	%r90, %r105, %r20;
	ld.shared.u32 	%r35, [%r90];
	setp.gt.s32 	%p9, %r35, %r110;
	@%p9 bra 	$L__BB27_11;
	st.shared.u32 	[%r10], %r35;
	add.s32 	%r91, %r106, %r22;
	ld.shared.u64 	%rd19, [%r91];
	st.shared.u64 	[%r11], %rd19;
	ld.shared.u32 	%r110, [%r10];
$L__BB27_11:
	add.s32 	%r105, %r105, %r18;
	ld.shared.u32 	%r39, [%r105];
	setp.gt.s32 	%p10, %r39, %r110;
	@%p10 bra 	$L__BB27_13;
	st.shared.u32 	[%r10], %r39;
	add.s32 	%r92, %r106, %r23;
	ld.shared.u64 	%rd20, [%r92];
	st.shared.u64 	[%r11], %rd20;
$L__BB27_13:
	add.s32 	%r108, %r108, 4;
	add.s32 	%r107, %r107, 4;
	add.s32 	%r106, %r106, %r16;
	setp.ne.s32 	%p11, %r108, 0;
	@%p11 bra 	$L__BB27_5;
	add.s32 	%r112, %r107, 1;
$L__BB27_15:
	setp.eq.s32 	%p12, %r13, 0;
	@%p12 bra 	$L__BB27_20;
	shl.b32 	%r93, %r112, 3;
	shl.b32 	%r94, %r2, 2;
	add.s32 	%r95, %r93, %r94;
	mad.lo.s32 	%r97, %r1, %r95, %r74;
	mov.u32 	%r98, sdata_i32;
	add.s32 	%r115, %r98, %r97;
	shl.b32 	%r46, %r1, 3;
	mul.lo.s32 	%r99, %r1, %r112;
	shl.b32 	%r100, %r99, 2;
	shl.b32 	%r101, %r4, 2;
	add.s32 	%r102, %r100, %r101;
	add.s32 	%r114, %r98, %r102;
	shl.b32 	%r48, %r1, 2;
	neg.s32 	%r113, %r13;
$L__BB27_17:
	.pragma "nounroll";
	ld.shared.u32 	%r103, [%r10];
	ld.shared.u32 	%r53, [%r114];
	setp.gt.s32 	%p13, %r53, %r103;
	@%p13 bra 	$L__BB27_19;
	st.shared.u32 	[%r10], %r53;
	ld.shared.u64 	%rd21, [%r115];
	st.shared.u64 	[%r11], %rd21;
$L__BB27_19:
	add.s32 	%r115, %r115, %r46;
	add.s32 	%r114, %r114, %r48;
	add.s32 	%r113, %r113, 1;
	setp.ne.s32 	%p14, %r113, 0;
	@%p14 bra 	$L__BB27_17;
$L__BB27_20:
	ld.shared.u64 	%rd22, [%r11];
	cvt.u64.u32 	%rd23, %r6;
	mad.lo.s64 	%rd24, %rd6, %rd23, %rd1;
	cvta.to.global.u64 	%rd25, %rd3;
	shl.b64 	%rd26, %rd24, 3;
	add.s64 	%rd27, %rd25, %rd26;
	st.global.u64 	[%rd27], %rd22;
	ld.shared.u32 	%r104, [%r10];
	cvta.to.global.u64 	%rd28, %rd2;
	shl.b64 	%rd29, %rd24, 2;
	add.s64 	%rd30, %rd28, %rd29;
	st.global.u32 	[%rd30], %r104;
$L__BB27_21:
	ret;

}
	// .globl	contiguous_reduce_i64
.visible .entry contiguous_reduce_i64(
	.param .u64 .ptr .align 1 contiguous_reduce_i64_param_0,
	.param .u64 .ptr .align 1 contiguous_reduce_i64_param_1,
	.param .u64 .ptr .align 1 contiguous_reduce_i64_param_2,
	.param .u64 contiguous_reduce_i64_param_3
)
{
	.reg .pred 	%p<16>;
	.reg .b32 	%r<20>;
	.reg .b64 	%rd<64>;

	ld.param.u64 	%rd7, [contiguous_reduce_i64_param_0];
	ld.param.u64 	%rd8, [contiguous_reduce_i64_param_1];
	ld.param.u64 	%rd10, [contiguous_reduce_i64_param_2];
	ld.param.u64 	%rd9, [contiguous_reduce_i64_param_3];
	cvta.to.global.u64 	%rd1, %rd10;
	mov.u32 	%r19, %ntid.x;
	shl.b32 	%r10, %r19, 3;
	mov.u32 	%r11, sdata_i64;
	add.s32 	%r2, %r11, %r10;
	mov.u32 	%r3, %tid.x;
	mov.u32 	%r4, %ctaid.x;
	mul.lo.s32 	%r12, %r4, %r19;
	shl.b32 	%r13, %r12, 1;
	add.s32 	%r14, %r13, %r3;
	cvt.u64.u32 	%rd2, %r14;
	shl.b32 	%r15, %r3, 3;
	add.s32 	%r5, %r2, %r15;
	st.shared.u64 	[%r5], %rd2;
	add.s32 	%r6, %r11, %r15;
	mov.b64 	%rd11, 9223372036854775807;
	st.shared.u64 	[%r6], %rd11;
	add.s32 	%r16, %r14, %r19;
	cvt.u64.u32 	%rd3, %r16;
	setp.le.u64 	%p1, %rd9, %rd3;
	@%p1 bra 	$L__BB28_4;
	shl.b64 	%rd15, %rd2, 3;
	add.s64 	%rd16, %rd1, %rd15;
	ld.global.u64 	%rd4, [%rd16];
	shl.b64 	%rd17, %rd3, 3;
	add.s64 	%rd18, %rd1, %rd17;
	ld.global.u64 	%rd5, [%rd18];
	setp.gt.s64 	%p3, %rd5, %rd4;
	@%p3 bra 	$L__BB28_3;
	st.shared.u64 	[%r6], %rd5;
	st.shared.u64 	[%r5], %rd3;
	bra.uni 	$L__BB28_6;
$L__BB28_3:
	st.shared.u64 	[%r6], %rd4;
	bra.uni 	$L__BB28_6;
$L__BB28_4:
	setp.le.u64 	%p2, %rd9, %rd2;
	@%p2 bra 	$L__BB28_6;
	shl.b64 	%rd12, %rd2, 3;
	add.s64 	%rd13, %rd1, %rd12;
	ld.global.u64 	%rd14, [%rd13];
	st.shared.u64 	[%r6], %rd14;
$L__BB28_6:
	bar.sync 	0;
	setp.lt.u32 	%p4, %r19, 66;
	@%p4 bra 	$L__BB28_11;
$L__BB28_7:
	mov.u32 	%r7, %r19;
	shr.u32 	%r19, %r7, 1;
	setp.ge.u32 	%p5, %r3, %r19;
	@%p5 bra 	$L__BB28_10;
	ld.shared.u64 	%rd19, [%r6];
	shl.b32 	%r9, %r19, 3;
	add.s32 	%r17, %r6, %r9;
	ld.shared.u64 	%rd6, [%r17];
	setp.gt.s64 	%p6, %rd6, %rd19;
	@%p6 bra 	$L__BB28_10;
	st.shared.u64 	[%r6], %rd6;
	add.s32 	%r18, %r5, %r9;
	ld.shared.u64 	%rd20, [%r18];
	st.shared.u64 	[%r5], %rd20;
$L__BB28_10:
	bar.sync 	0;
	setp.gt.u32 	%p7, %r7, 131;
	@%p7 bra 	$L__BB28_7;
$L__BB28_11:
	setp.gt.u32 	%p8, %r3, 31;
	@%p8 bra 	$L__BB28_26;
	ld.volatile.shared.u64 	%rd21, [%r6];
	ld.volatile.shared.u64 	%rd22, [%r6+256];
	min.s64 	%rd23, %rd21, %rd22;
	ld.volatile.shared.u64 	%rd24, [%r6+256];
	setp.ne.s64 	%p9, %rd23, %rd24;
	@%p9 bra 	$L__BB28_14;
	ld.volatile.shared.u64 	%rd25, [%r5+256];
	st.volatile.shared.u64 	[%r5], %rd25;
	ld.volatile.shared.u64 	%rd26, [%r6+256];
	st.volatile.shared.u64 	[%r6], %rd26;
$L__BB28_14:
	ld.volatile.shared.u64 	%rd27, [%r6];
	ld.volatile.shared.u64 	%rd28, [%r6+128];
	min.s64 	%rd29, %rd27, %rd28;
	ld.volatile.shared.u64 	%rd30, [%r6+128];
	setp.ne.s64 	%p10, %rd29, %rd30;
	@%p10 bra 	$L__BB28_16;
	ld.volatile.shared.u64 	%rd31, [%r5+128];
	st.volatile.shared.u64 	[%r5], %rd31;
	ld.volatile.shared.u64 	%rd32, [%r6+128];
	st.volatile.shared.u64 	[%r6], %rd32;
$L__BB28_16:
	ld.volatile.shared.u64 	%rd33, [%r6];
	ld.volatile.shared.u64 	%rd34, [%r6+64];
	min.s64 	%rd35, %rd33, %rd34;
	ld.volatile.shared.u64 	%rd36, [%r6+64];
	setp.ne.s64 	%p11, %rd35, %rd36;
	@%p11 bra 	$L__BB28_18;
	ld.volatile.shared.u64 	%rd37, [%r5+64];
	st.volatile.shared.u64 	[%r5], %rd37;
	ld.volatile.shared.u64 	%rd38, [%r6+64];
	st.volatile.shared.u64 	[%r6], %rd38;
$L__BB28_18:
	ld.volatile.shared.u64 	%rd39, [%r6];
	ld.volatile.shared.u64 	%rd40, [%r6+32];
	min.s64 	%rd41, %rd39, %rd40;
	ld.volatile.shared.u64 	%rd42, [%r6+32];
	setp.ne.s64 	%p12, %rd41, %rd42;
	@%p12 bra 	$L__BB28_20;
	ld.volatile.shared.u64 	%rd43, [%r5+32];
	st.volatile.shared.u64 	[%r5], %rd43;
	ld.volatile.shared.u64 	%rd44, [%r6+32];
	st.volatile.shared.u64 	[%r6], %rd44;
$L__BB28_20:
	ld.volatile.shared.u64 	%rd45, [%r6];
	ld.volatile.shared.u64 	%rd46, [%r6+16];
	min.s64 	%rd47, %rd45, %rd46;
	ld.volatile.shared.u64 	%rd48, [%r6+16];
	setp.ne.s64 	%p13, %rd47, %rd48;
	@%p13 bra 	$L__BB28_22;
	ld.volatile.shared.u64 	%rd49, [%r5+16];
	st.volatile.shared.u64 	[%r5], %rd49;
	ld.volatile.shared.u64 	%rd50, [%r6+16];
	st.volatile.shared.u64 	[%r6], %rd50;
$L__BB28_22:
	ld.volatile.shared.u64 	%rd51, [%r6];
	ld.volatile.shared.u64 	%rd52, [%r6+8];
	min.s64 	%rd53, %rd51, %rd52;
	ld.volatile.shared.u64 	%rd54, [%r6+8];
	setp.ne.s64 	%p14, %rd53, %rd54;
	@%p14 bra 	$L__BB28_24;
	ld.volatile.shared.u64 	%rd55, [%r5+8];
	st.volatile.shared.u64 	[%r5], %rd55;
	ld.volatile.shared.u64 	%rd56, [%r6+8];
	st.volatile.shared.u64 	[%r6], %rd56;
$L__BB28_24:
	setp.ne.s32 	%p15, %r3, 0;
	@%p15 bra 	$L__BB28_26;
	ld.shared.u64 	%rd57, [sdata_i64];
	cvta.to.global.u64 	%rd58, %rd7;
	mul.wide.u32 	%rd59, %r4, 8;
	add.s64 	%rd60, %rd58, %rd59;
	st.global.u64 	[%rd60], %rd57;
	ld.shared.u64 	%rd61, [%r2];
	cvta.to.global.u64 	%rd62, %rd8;
	add.s64 	%rd63, %rd62, %rd59;
	st.global.u64 	[%rd63], %rd61;
$L__BB28_26:
	ret;

}
	// .globl	contiguous_reduce2_i64
.visible .entry contiguous_reduce2_i64(
	.param .u64 .ptr .align 1 contiguous_reduce2_i64_param_0,
	.param .u64 .ptr .align 1 contiguous_reduce2_i64_param_1,
	.param .u64 .ptr .align 1 contiguous_reduce2_i64_param_2,
	.param .u64 .ptr .align 1 contiguous_reduce2_i64_param_3,
	.param .u64 contiguous_reduce2_i64_param_4
)
{
	.reg .pred 	%p<16>;
	.reg .b32 	%r<20>;
	.reg .b64 	%rd<74>;

	ld.param.u64 	%rd8, [contiguous_reduce2_i64_param_0];
	ld.param.u64 	%rd9, [contiguous_reduce2_i64_param_1];
	ld.param.u64 	%rd11, [contiguous_reduce2_i64_param_2];
	ld.param.u64 	%rd12, [contiguous_reduce2_i64_param_3];
	ld.param.u64 	%rd10, [contiguous_reduce2_i64_param_4];
	cvta.to.global.u64 	%rd1, %rd12;
	cvta.to.global.u64 	%rd2, %rd11;
	mov.u32 	%r19, %ntid.x;
	shl.b32 	%r11, %r19, 3;
	mov.u32 	%r12, sdata_i64;
	add.s32 	%r2, %r12, %r11;
	mov.u32 	%r3, %tid.x;
	mov.u32 	%r4, %ctaid.x;
	mul.lo.s32 	%r13, %r4, %r19;
	shl.b32 	%r14, %r13, 1;
	add.s32 	%r5, %r14, %r3;
	shl.b32 	%r15, %r3, 3;
	add.s32 	%r6, %r2, %r15;
	mov.b64 	%rd13, 9223372036854775807;
	st.shared.u64 	[%r6], %rd13;
	add.s32 	%r7, %r12, %r15;
	st.shared.u64 	[%r7], %rd13;
	add.s32 	%r16, %r5, %r19;
	cvt.u64.u32 	%rd3, %r16;
	setp.le.u64 	%p1, %rd10, %rd3;
	@%p1 bra 	$L__BB29_4;
	mul.wide.u32 	%rd19, %r5, 8;
	add.s64 	%rd20, %rd2, %rd19;
	ld.global.u64 	%rd4, [%rd20];
	shl.b64 	%rd21, %rd3, 3;
	add.s64 	%rd22, %rd2, %rd21;
	ld.global.u64 	%rd5, [%rd22];
	setp.gt.s64 	%p3, %rd5, %rd4;
	@%p3 bra 	$L__BB29_3;
	st.shared.u64 	[%r7], %rd5;
	add.s64 	%rd24, %rd1, %rd21;
	ld.global.u64 	%rd25, [%rd24];
	st.shared.u64 	[%r6], %rd25;
	bra.uni 	$L__BB29_6;
$L__BB29_3:
	st.shared.u64 	[%r7], %rd4;
	add.s64 	%rd27, %rd1, %rd19;
	ld.global.u64 	%rd28, [%rd27];
	st.shared.u64 	[%r6], %rd28;
	bra.uni 	$L__BB29_6;
$L__BB29_4:
	cvt.u64.u32 	%rd6, %r5;
	setp.le.u64 	%p2, %rd10, %rd6;
	@%p2 bra 	$L__BB29_6;
	shl.b64 	%rd14, %rd6, 3;
	add.s64 	%rd15, %rd2, %rd14;
	ld.global.u64 	%rd16, [%rd15];
	st.shared.u64 	[%r7], %rd16;
	add.s64 	%rd17, %rd1, %rd14;
	ld.global.u64 	%rd18, [%rd17];
	st.shared.u64 	[%r6], %rd18;
$L__BB29_6:
	bar.sync 	0;
	setp.lt.u32 	%p4, %r19, 66;
	@%p4 bra 	$L__BB29_11;
$L__BB29_7:
	mov.u32 	%r8, %r19;
	shr.u32 	%r19, %r8, 1;
	setp.ge.u32 	%p5, %r3, %r19;
	@%p5 bra 	$L__BB29_10;
	ld.shared.u64 	%rd29, [%r7];
	shl.b32 	%r10, %r19, 3;
	add.s32 	%r17, %r7, %r10;
	ld.shared.u64 	%rd7, [%r17];
	setp.gt.s64 	%p6, %rd7, %rd29;
	@%p6 bra 	$L__BB29_10;
	st.shared.u64 	[%r7], %rd7;
	add.s32 	%r18, %r6, %r10;
	ld.shared.u64 	%rd30, [%r18];
	st.shared.u64 	[%r6], %rd30;
$L__BB29_10:
	bar.sync 	0;
	setp.gt.u32 	%p7, %r8, 131;
	@%p7 bra 	$L__BB29_7;
$L__BB29_11:
	setp.gt.u32 	%p8, %r3, 31;
	@%p8 bra 	$L__BB29_26;
	ld.volatile.shared.u64 	%rd31, [%r7];
	ld.volatile.shared.u64 	%rd32, [%r7+256];
	min.s64 	%rd33, %rd31, %rd32;
	ld.volatile.shared.u64 	%rd34, [%r7+256];
	setp.ne.s64 	%p9, %rd33, %rd34;
	@%p9 bra 	$L__BB29_14;
	ld.volatile.shared.u64 	%rd35, [%r6+256];
	st.volatile.shared.u64 	[%r6], %rd35;
	ld.volatile.shared.u64 	%rd36, [%r7+256];
	st.volatile.shared.u64 	[%r7], %rd36;
$L__BB29_14:
	ld.volatile.shared.u64 	%rd37, [%r7];
	ld.volatile.shared.u64 	%rd38, [%r7+128];
	min.s64 	%rd39, %rd37, %rd38;
	ld.volatile.shared.u64 	%rd40, [%r7+128];
	setp.ne.s64 	%p10, %rd39, %rd40;
	@%p10 bra 	$L__BB29_16;
	ld.volatile.shared.u64 	%rd41, [%r6+128];
	st.volatile.shared.u64 	[%r6], %rd41;
	ld.volatile.shared.u64 	%rd42, [%r7+128];
	st.volatile.shared.u64 	[%r7], %rd42;
$L__BB29_16:
	ld.volatile.shared.u64 	%rd43, [%r7];
	ld.volatile.shared.u64 	%rd44, [%r7+64];
	min.s64 	%rd45, %rd43, %rd44;
	ld.volatile.shared.u64 	%rd46, [%r7+64];
	setp.ne.s64 	%p11, %rd45, %rd46;
	@%p11 bra 	$L__BB29_18;
	ld.volatile.shared.u64 	%rd47, [%r6+64];
	st.volatile.shared.u64 	[%r6], %rd47;
	ld.volatile.shared.u64 	%rd48, [%r7+64];
	st.volatile.shared.u64 	[%r7], %rd48;
$L__BB29_18:
	ld.volatile.shared.u64 	%rd49, [%r7];
	ld.volatile.shared.u64 	%rd50, [%r7+32];
	min.s64 	%rd51, %rd49, %rd50;
	ld.volatile.shared.u64 	%rd52, [%r7+32];
	setp.ne.s64 	%p12, %rd51, %rd52;
	@%p12 bra 	$L__BB29_20;
	ld.volatile.shared.u64 	%rd53, [%r6+32];
	st.volatile.shared.u64 	[%r6], %rd53;
	ld.volatile.shared.u64 	%rd54, [%r7+32];
	st.volatile.shared.u64 	[%r7], %rd54;
$L__BB29_20:
	ld.volatile.shared.u64 	%rd55, [%r7];
	ld.volatile.shared.u64 	%rd56, [%r7+16];
	min.s64 	%rd57, %rd55, %rd56;
	ld.volatile.shared.u64 	%rd58, [%r7+16];
	setp.ne.s64 	%p13, %rd57, %rd58;
	@%p13 bra 	$L__BB29_22;
	ld.volatile.shared.u64 	%rd59, [%r6+16];
	st.volatile.shared.u64 	[%r6], %rd59;
	ld.volatile.shared.u64 	%rd60, [%r7+16];
	st.volatile.shared.u64 	[%r7], %rd60;
$L__BB29_22:
	ld.volatile.shared.u64 	%rd61, [%r7];
	ld.volatile.shared.u64 	%rd62, [%r7+8];
	min.s64 	%rd63, %rd61, %rd62;
	ld.volatile.shared.u64 	%rd64, [%r7+8];
	setp.ne.s64 	%p14, %rd63, %rd64;
	@%p14 bra 	$L__BB29_24;
	ld.volatile.shared.u64 	%rd65, [%r6+8];
	st.volatile.shared.u64 	[%r6], %rd65;
	ld.volatile.shared.u64 	%rd66, [%r7+8];
	st.volatile.shared.u64 	[%r7], %rd66;
$L__BB29_24:
	setp.ne.s32 	%p15, %r3, 0;
	@%p15 bra 	$L__BB29_26;
	ld.shared.u64 	%rd67, [sdata_i64];
	cvta.to.global.u64 	%rd68, %rd8;
	mul.wide.u32 	%rd69, %r4, 8;
	add.s64 	%rd70, %rd68, %rd69;
	st.global.u64 	[%rd70], %rd67;
	ld.shared.u64 	%rd71, [%r2];
	cvta.to.global.u64 	%rd72, %rd9;
	add.s64 	%rd73, %rd72, %rd69;
	st.global.u64 	[%rd73], %rd71;
$L__BB29_26:
	ret;

}
	// .globl	uncontiguous_reduce_i64
.visible .entry uncontiguous_reduce_i64(
	.param .u64 .ptr .align 1 uncontiguous_reduce_i64_param_0,
	.param .u64 .ptr .align 1 uncontiguous_reduce_i64_param_1,
	.param .u64 .ptr .align 1 uncontiguous_reduce_i64_param_2,
	.param .u64 .ptr .align 1 uncontiguous_reduce_i64_param_3,
	.param .u64 .ptr .align 1 uncontiguous_reduce_i64_param_4,
	.param .u64 uncontiguous_reduce_i64_param_5,
	.param .u64 uncontiguous_reduce_i64_param_6
)
{
	.reg .pred 	%p<60>;
	.reg .b32 	%r<218>;
	.reg .b64 	%rd<609>;

	ld.param.u64 	%rd264, [uncontiguous_reduce_i64_param_2];
	ld.param.u64 	%rd267, [uncontiguous_reduce_i64_param_3];
	ld.param.u64 	%rd268, [uncontiguous_reduce_i64_param_4];
	ld.param.u64 	%rd265, [uncontiguous_reduce_i64_param_5];
	ld.param.u64 	%rd266, [uncontiguous_reduce_i64_param_6];
	cvta.to.global.u64 	%rd1, %rd268;
	cvta.to.global.u64 	%rd2, %rd267;
	cvta.to.global.u64 	%rd3, %rd264;
	mov.u32 	%r217, %ntid.x;
	shl.b32 	%r52, %r217, 3;
	mov.u32 	%r53, sdata_i64;
	add.s32 	%r2, %r53, %r52;
	mov.u32 	%r3, %tid.x;
	mov.u32 	%r4, %ctaid.x;
	mul.lo.s32 	%r54, %r4, %r217;
	shl.b32 	%r55, %r54, 1;
	add.s32 	%r56, %r55, %r3;
	shl.b32 	%r57, %r3, 3;
	add.s32 	%r5, %r53, %r57;
	mov.b64 	%rd269, 9223372036854775807;
	st.shared.u64 	[%r5], %rd269;
	cvt.u64.u32 	%rd549, %r56;
	add.s32 	%r6, %r2, %r57;
	st.shared.u64 	[%r6], %rd549;
	add.s32 	%r58, %r56, %r217;
	cvt.u64.u32 	%rd5, %r58;
	setp.le.u64 	%p1, %rd266, %rd5;
	@%p1 bra 	$L__BB30_56;
	cvt.u32.u64 	%r7, %rd265;
	add.s32 	%r211, %r7, -1;
	setp.lt.s32 	%p27, %r211, 0;
	mov.b64 	%rd566, 0;
	mov.u64 	%rd567, %rd566;
	@%p27 bra 	$L__BB30_53;
	setp.lt.u32 	%p28, %r211, 3;
	mov.b64 	%rd567, 0;
	mov.u64 	%rd566, %rd567;
	mov.u64 	%rd562, %rd5;
	@%p28 bra 	$L__BB30_30;
	add.s32 	%r209, %r7, -2;
	and.b32  	%r134, %r7, -4;
	neg.s32 	%r208, %r134;
	mov.b64 	%rd567, 0;
	mov.u64 	%rd562, %rd5;
$L__BB30_4:
	.pragma "nounroll";
	add.s32 	%r13, %r209, 1;
	mul.wide.u32 	%rd402, %r13, 8;
	add.s64 	%rd403, %rd2, %rd402;
	ld.global.u64 	%rd10, [%rd403];
	or.b64  	%rd404, %rd549, %rd10;
	and.b64  	%rd405, %rd404, -4294967296;
	setp.ne.s64 	%p29, %rd405, 0;
	@%p29 bra 	$L__BB30_6;
	cvt.u32.u64 	%r135, %rd10;
	cvt.u32.u64 	%r136, %rd549;
	div.u32 	%r137, %r136, %r135;
	mul.lo.s32 	%r138, %r137, %r135;
	sub.s32 	%r139, %r136, %r138;
	cvt.u64.u32 	%rd528, %r137;
	cvt.u64.u32 	%rd529, %r139;
	bra.uni 	$L__BB30_7;
$L__BB30_6:
	div.s64 	%rd528, %rd549, %rd10;
	mul.lo.s64 	%rd406, %rd528, %rd10;
	sub.s64 	%rd529, %rd549, %rd406;
$L__BB30_7:
	mul.wide.u32 	%rd407, %r13, 8;
	add.s64 	%rd408, %rd1, %rd407;
	ld.global.u64 	%rd17, [%rd408];
	mad.lo.s64 	%rd18, %rd17, %rd529, %rd566;
	or.b64  	%rd409, %rd562, %rd10;
	and.b64  	%rd410, %rd409, -4294967296;
	setp.ne.s64 	%p30, %rd410, 0;
	@%p30 bra 	$L__BB30_9;
	cvt.u32.u64 	%r140, %rd10;
	cvt.u32.u64 	%r141, %rd562;
	div.u32 	%r142, %r141, %r140;
	mul.lo.s32 	%r143, %r142, %r140;
	sub.s32 	%r144, %r141, %r143;
	cvt.u64.u32 	%rd530, %r142;
	cvt.u64.u32 	%rd531, %r144;
	bra.uni 	$L__BB30_10;
$L__BB30_9:
	div.s64 	%rd530, %rd562, %rd10;
	mul.lo.s64 	%rd411, %rd530, %rd10;
	sub.s64 	%rd531, %rd562, %rd411;
$L__BB30_10:
	mad.lo.s64 	%rd25, %rd531, %rd17, %rd567;
	mul.wide.u32 	%rd412, %r209, 8;
	add.s64 	%rd413, %rd2, %rd412;
	ld.global.u64 	%rd26, [%rd413];
	or.b64  	%rd414, %rd528, %rd26;
	and.b64  	%rd415, %rd414, -4294967296;
	setp.ne.s64 	%p31, %rd415, 0;
	@%p31 bra 	$L__BB30_12;
	cvt.u32.u64 	%r145, %rd26;
	cvt.u32.u64 	%r146, %rd528;
	div.u32 	%r147, %r146, %r145;
	mul.lo.s32 	%r148, %r147, %r145;
	sub.s32 	%r149, %r146, %r148;
	cvt.u64.u32 	%rd532, %r147;
	cvt.u64.u32 	%rd533, %r149;
	bra.uni 	$L__BB30_13;
$L__BB30_12:
	div.s64 	%rd532, %rd528, %rd26;
	mul.lo.s64 	%rd416, %rd532, %rd26;
	sub.s64 	%rd533, %rd528, %rd416;
$L__BB30_13:
	mul.wide.u32 	%rd417, %r209, 8;
	add.s64 	%rd418, %rd1, %rd417;
	ld.global.u64 	%rd33, [%rd418];
	mad.lo.s64 	%rd34, %rd33, %rd533, %rd18;
	or.b64  	%rd419, %rd530, %rd26;
	and.b64  	%rd420, %rd419, -4294967296;
	setp.ne.s64 	%p32, %rd420, 0;
	@%p32 bra 	$L__BB30_15;
	cvt.u32.u64 	%r150, %rd26;
	cvt.u32.u64 	%r151, %rd530;
	div.u32 	%r152, %r151, %r150;
	mul.lo.s32 	%r153, %r152, %r150;
	sub.s32 	%r154, %r151, %r153;
	cvt.u64.u32 	%rd534, %r152;
	cvt.u64.u32 	%rd535, %r154;
	bra.uni 	$L__BB30_16;
$L__BB30_15:
	div.s64 	%rd534, %rd530, %rd26;
	mul.lo.s64 	%rd421, %rd534, %rd26;
	sub.s64 	%rd535, %rd530, %rd421;
$L__BB30_16:
	mad.lo.s64 	%rd41, %rd535, %rd33, %rd25;
	add.s32 	%r14, %r209, -1;
	mul.wide.u32 	%rd422, %r14, 8;
	add.s64 	%rd423, %rd2, %rd422;
	ld.global.u64 	%rd42, [%rd423];
	or.b64  	%rd424, %rd532, %rd42;
	and.b64  	%rd425, %rd424, -4294967296;
	setp.ne.s64 	%p33, %rd425, 0;
	@%p33 bra 	$L__BB30_18;
	cvt.u32.u64 	%r155, %rd42;
	cvt.u32.u64 	%r156, %rd532;
	div.u32 	%r157, %r156, %r155;
	mul.lo.s32 	%r158, %r157, %r155;
	sub.s32 	%r159, %r156, %r158;
	cvt.u64.u32 	%rd536, %r157;
	cvt.u64.u32 	%rd537, %r159;
	bra.uni 	$L__BB30_19;
$L__BB30_18:
	div.s64 	%rd536, %rd532, %rd42;
	mul.lo.s64 	%rd426, %rd536, %rd42;
	sub.s64 	%rd537, %rd532, %rd426;
$L__BB30_19:
	mul.wide.u32 	%rd427, %r14, 8;
	add.s64 	%rd428, %rd1, %rd427;
	ld.global.u64 	%rd49, [%rd428];
	mad.lo.s64 	%rd50, %rd49, %rd537, %rd34;
	or.b64  	%rd429, %rd534, %rd42;
	and.b64  	%rd430, %rd429, -4294967296;
	setp.ne.s64 	%p34, %rd430, 0;
	@%p34 bra 	$L__BB30_21;
	cvt.u32.u64 	%r160, %rd42;
	cvt.u32.u64 	%r161, %rd534;
	div.u32 	%r162, %r161, %r160;
	mul.lo.s32 	%r163, %r162, %r160;
	sub.s32 	%r164, %r161, %r163;
	cvt.u64.u32 	%rd538, %r162;
	cvt.u64.u32 	%rd539, %r164;
	bra.uni 	$L__BB30_22;
$L__BB30_21:
	div.s64 	%rd538, %rd534, %rd42;
	mul.lo.s64 	%rd431, %rd538, %rd42;
	sub.s64 	%rd539, %rd534, %rd431;
$L__BB30_22:
	mad.lo.s64 	%rd57, %rd539, %rd49, %rd41;
	add.s32 	%r165, %r209, -2;
	mul.wide.u32 	%rd432, %r165, 8;
	add.s64 	%rd433, %rd2, %rd432;
	ld.global.u64 	%rd58, [%rd433];
	or.b64  	%rd434, %rd536, %rd58;
	and.b64  	%rd435, %rd434, -4294967296;
	setp.ne.s64 	%p35, %rd435, 0;
	@%p35 bra 	$L__BB30_24;
	cvt.u32.u64 	%r166, %rd58;
	cvt.u32.u64 	%r167, %rd536;
	div.u32 	%r168, %r167, %r166;
	mul.lo.s32 	%r169, %r168, %r166;
	sub.s32 	%r170, %r167, %r169;
	cvt.u64.u32 	%rd549, %r168;
	cvt.u64.u32 	%rd541, %r170;
	bra.uni 	$L__BB30_25;
$L__BB30_24:
	div.s64 	%rd549, %rd536, %rd58;
	mul.lo.s64 	%rd436, %rd549, %rd58;
	sub.s64 	%rd541, %rd536, %rd436;
$L__BB30_25:
	mul.wide.u32 	%rd437, %r165, 8;
	add.s64 	%rd438, %rd1, %rd437;
	ld.global.u64 	%rd65, [%rd438];
	mad.lo.s64 	%rd566, %rd65, %rd541, %rd50;
	or.b64  	%rd439, %rd538, %rd58;
	and.b64  	%rd440, %rd439, -4294967296;
	setp.ne.s64 	%p36, %rd440, 0;
	@%p36 bra 	$L__BB30_27;
	cvt.u32.u64 	%r172, %rd58;
	cvt.u32.u64 	%r173, %rd538;
	div.u32 	%r174, %r173, %r172;
	mul.lo.s32 	%r175, %r174, %r172;
	sub.s32 	%r176, %r173, %r175;
	cvt.u64.u32 	%rd562, %r174;
	cvt.u64.u32 	%rd543, %r176;
	bra.uni 	$L__BB30_28;
$L__BB30_27:
	div.s64 	%rd562, %rd538, %rd58;
	mul.lo.s64 	%rd441, %rd562, %rd58;
	sub.s64 	%rd543, %rd538, %rd441;
$L__BB30_28:
	mad.lo.s64 	%rd567, %rd543, %rd65, %rd57;
	add.s32 	%r209, %r209, -4;
	add.s32 	%r208, %r208, 4;
	setp.ne.s32 	%p37, %r208, 0;
	@%p37 bra 	$L__BB30_4;
	add.s32 	%r211, %r209, 1;
$L__BB30_30:
	and.b32  	%r177, %r7, 3;
	setp.eq.s32 	%p38, %r177, 0;
	@%p38 bra 	$L__BB30_53;
	setp.eq.s32 	%p39, %r177, 1;
	@%p39 bra 	$L__BB30_45;
	mul.wide.u32 	%rd443, %r211, 8;
	add.s64 	%rd444, %rd2, %rd443;
	ld.global.u64 	%rd80, [%rd444];
	or.b64  	%rd445, %rd549, %rd80;
	and.b64  	%rd446, %rd445, -4294967296;
	setp.ne.s64 	%p40, %rd446, 0;
	@%p40 bra 	$L__BB30_34;
	cvt.u32.u64 	%r179, %rd80;
	cvt.u32.u64 	%r180, %rd549;
	div.u32 	%r181, %r180, %r179;
	mul.lo.s32 	%r182, %r181, %r179;
	sub.s32 	%r183, %r180, %r182;
	cvt.u64.u32 	%rd550, %r181;
	cvt.u64.u32 	%rd551, %r183;
	bra.uni 	$L__BB30_35;
$L__BB30_34:
	div.s64 	%rd550, %rd549, %rd80;
	mul.lo.s64 	%rd447, %rd550, %rd80;
	sub.s64 	%rd551, %rd549, %rd447;
$L__BB30_35:
	add.s64 	%rd449, %rd1, %rd443;
	ld.global.u64 	%rd87, [%rd449];
	mad.lo.s64 	%rd88, %rd87, %rd551, %rd566;
	or.b64  	%rd450, %rd562, %rd80;
	and.b64  	%rd451, %rd450, -4294967296;
	setp.ne.s64 	%p41, %rd451, 0;
	@%p41 bra 	$L__BB30_37;
	cvt.u32.u64 	%r184, %rd80;
	cvt.u32.u64 	%r185, %rd562;
	div.u32 	%r186, %r185, %r184;
	mul.lo.s32 	%r187, %r186, %r184;
	sub.s32 	%r188, %r185, %r187;
	cvt.u64.u32 	%rd552, %r186;
	cvt.u64.u32 	%rd553, %r188;
	bra.uni 	$L__BB30_38;
$L__BB30_37:
	div.s64 	%rd552, %rd562, %rd80;
	mul.lo.s64 	%rd452, %rd552, %rd80;
	sub.s64 	%rd553, %rd562, %rd452;
$L__BB30_38:
	mad.lo.s64 	%rd95, %rd553, %rd87, %rd567;
	add.s32 	%r19, %r211, -1;
	mul.wide.u32 	%rd453, %r19, 8;
	add.s64 	%rd454, %rd2, %rd453;
	ld.global.u64 	%rd96, [%rd454];
	or.b64  	%rd455, %rd550, %rd96;
	and.b64  	%rd456, %rd455, -4294967296;
	setp.ne.s64 	%p42, %rd456, 0;
	@%p42 bra 	$L__BB30_40;
	cvt.u32.u64 	%r189, %rd96;
	cvt.u32.u64 	%r190, %rd550;
	div.u32 	%r191, %r190, %r189;
	mul.lo.s32 	%r192, %r191, %r189;
	sub.s32 	%r193, %r190, %r192;
	cvt.u64.u32 	%rd549, %r191;
	cvt.u64.u32 	%rd555, %r193;
	bra.uni 	$L__BB30_41;
$L__BB30_40:
	div.s64 	%rd549, %rd550, %rd96;
	mul.lo.s64 	%rd457, %rd549, %rd96;
	sub.s64 	%rd555, %rd550, %rd457;
$L__BB30_41:
	add.s64 	%rd459, %rd1, %rd453;
	ld.global.u64 	%rd103, [%rd459];
	mad.lo.s64 	%rd566, %rd103, %rd555, %rd88;
	or.b64  	%rd460, %rd552, %rd96;
	and.b64  	%rd461, %rd460, -4294967296;
	setp.ne.s64 	%p43, %rd461, 0;
	@%p43 bra 	$L__BB30_43;
	cvt.u32.u64 	%r194, %rd96;
	cvt.u32.u64 	%r195, %rd552;
	div.u32 	%r196, %r195, %r194;
	mul.lo.s32 	%r197, %r196, %r194;
	sub.s32 	%r198, %r195, %r197;
	cvt.u64.u32 	%rd562, %r196;
	cvt.u64.u32 	%rd557, %r198;
	bra.uni 	$L__BB30_44;
$L__BB30_43:
	div.s64 	%rd562, %rd552, %rd96;
	mul.lo.s64 	%rd462, %rd562, %rd96;
	sub.s64 	%rd557, %rd552, %rd462;
$L__BB30_44:
	mad.lo.s64 	%rd567, %rd557, %rd103, %rd95;
	add.s32 	%r211, %r211, -2;
$L__BB30_45:
	and.b32  	%r199, %r7, 1;
	setp.eq.b32 	%p44, %r199, 1;
	not.pred 	%p45, %p44;
	@%p45 bra 	$L__BB30_53;
	mul.wide.u32 	%rd463, %r211, 8;
	add.s64 	%rd464, %rd2, %rd463;
	ld.global.u64 	%rd118, [%rd464];
	or.b64  	%rd465, %rd549, %rd118;
	and.b64  	%rd466, %rd465, -4294967296;
	setp.ne.s64 	%p46, %rd466, 0;
	@%p46 bra 	$L__BB30_48;
	cvt.u32.u64 	%r200, %rd118;
	cvt.u32.u64 	%r201, %rd549;
	rem.u32 	%r202, %r201, %r200;
	cvt.u64.u32 	%rd564, %r202;
	bra.uni 	$L__BB30_49;
$L__BB30_48:
	rem.s64 	%rd564, %rd549, %rd118;
$L__BB30_49:
	add.s64 	%rd468, %rd1, %rd463;
	ld.global.u64 	%rd122, [%rd468];
	mad.lo.s64 	%rd566, %rd122, %rd564, %rd566;
	or.b64  	%rd469, %rd562, %rd118;
	and.b64  	%rd470, %rd469, -4294967296;
	setp.ne.s64 	%p47, %rd470, 0;
	@%p47 bra 	$L__BB30_51;
	cvt.u32.u64 	%r203, %rd118;
	cvt.u32.u64 	%r204, %rd562;
	rem.u32 	%r205, %r204, %r203;
	cvt.u64.u32 	%rd565, %r205;
	bra.uni 	$L__BB30_52;
$L__BB30_51:
	rem.s64 	%rd565, %rd562, %rd118;
$L__BB30_52:
	mad.lo.s64 	%rd567, %rd565, %rd122, %rd567;
$L__BB30_53:
	ld.param.u64 	%rd523, [uncontiguous_reduce_i64_param_2];
	cvta.to.global.u64 	%rd471, %rd523;
	shl.b64 	%rd472, %rd566, 3;
	add.s64 	%rd473, %rd471, %rd472;
	ld.global.u64 	%rd130, [%rd473];
	shl.b64 	%rd474, %rd567, 3;
	add.s64 	%rd475, %rd471, %rd474;
	ld.global.u64 	%rd131, [%rd475];
	setp.gt.s64 	%p48, %rd131, %rd130;
	@%p48 bra 	$L__BB30_55;
	st.shared.u64 	[%r5], %rd131;
	st.shared.u64 	[%r6], %rd5;
	bra.uni 	$L__BB30_116;
$L__BB30_55:
	st.shared.u64 	[%r5], %rd130;
	bra.uni 	$L__BB30_116;
$L__BB30_56:
	setp.le.u64 	%p2, %rd266, %rd549;
	@%p2 bra 	$L__BB30_116;
	cvt.u32.u64 	%r22, %rd265;
	add.s32 	%r215, %r22, -1;
	setp.lt.s32 	%p3, %r215, 0;
	mov.b64 	%rd608, 0;
	@%p3 bra 	$L__BB30_115;
	and.b32  	%r24, %r22, 7;
	setp.lt.u32 	%p4, %r215, 7;
	mov.b64 	%rd608, 0;
	@%p4 bra 	$L__BB30_86;
	add.s32 	%r213, %r22, -4;
	and.b32  	%r59, %r22, -8;
	neg.s32 	%r212, %r59;
	mov.b64 	%rd608, 0;
$L__BB30_60:
	.pragma "nounroll";
	add.s32 	%r29, %r213, 3;
	mul.wide.u32 	%rd274, %r29, 8;
	add.s64 	%rd275, %rd2, %rd274;
	ld.global.u64 	%rd134, [%rd275];
	or.b64  	%rd276, %rd549, %rd134;
	and.b64  	%rd277, %rd276, -4294967296;
	setp.ne.s64 	%p5, %rd277, 0;
	@%p5 bra 	$L__BB30_62;
	cvt.u32.u64 	%r60, %rd134;
	cvt.u32.u64 	%r61, %rd549;
	div.u32 	%r62, %r61, %r60;
	mul.lo.s32 	%r63, %r62, %r60;
	sub.s32 	%r64, %r61, %r63;
	cvt.u64.u32 	%rd570, %r62;
	cvt.u64.u32 	%rd571, %r64;
	bra.uni 	$L__BB30_63;
$L__BB30_62:
	div.s64 	%rd570, %rd549, %rd134;
	mul.lo.s64 	%rd278, %rd570, %rd134;
	sub.s64 	%rd571, %rd549, %rd278;
$L__BB30_63:
	add.s64 	%rd280, %rd1, %rd274;
	ld.global.u64 	%rd281, [%rd280];
	mad.lo.s64 	%rd141, %rd281, %rd571, %rd608;
	add.s32 	%r30, %r213, 2;
	mul.wide.u32 	%rd282, %r30, 8;
	add.s64 	%rd283, %rd2, %rd282;
	ld.global.u64 	%rd142, [%rd283];
	or.b64  	%rd284, %rd570, %rd142;
	and.b64  	%rd285, %rd284, -4294967296;
	setp.ne.s64 	%p6, %rd285, 0;
	@%p6 bra 	$L__BB30_65;
	cvt.u32.u64 	%r65, %rd142;
	cvt.u32.u64 	%r66, %rd570;
	div.u32 	%r67, %r66, %r65;
	mul.lo.s32 	%r68, %r67, %r65;
	sub.s32 	%r69, %r66, %r68;
	cvt.u64.u32 	%rd572, %r67;
	cvt.u64.u32 	%rd573, %r69;
	bra.uni 	$L__BB30_66;
$L__BB30_65:
	div.s64 	%rd572, %rd570, %rd142;
	mul.lo.s64 	%rd286, %rd572, %rd142;
	sub.s64 	%rd573, %rd570, %rd286;
$L__BB30_66:
	add.s64 	%rd288, %rd1, %rd282;
	ld.global.u64 	%rd289, [%rd288];
	mad.lo.s64 	%rd149, %rd289, %rd573, %rd141;
	add.s32 	%r31, %r213, 1;
	mul.wide.u32 	%rd290, %r31, 8;
	add.s64 	%rd291, %rd2, %rd290;
	ld.global.u64 	%rd150, [%rd291];
	or.b64  	%rd292, %rd572, %rd150;
	and.b64  	%rd293, %rd292, -4294967296;
	setp.ne.s64 	%p7, %rd293, 0;
	@%p7 bra 	$L__BB30_68;
	cvt.u32.u64 	%r70, %rd150;
	cvt.u32.u64 	%r71, %rd572;
	div.u32 	%r72, %r71, %r70;
	mul.lo.s32 	%r73, %r72, %r70;
	sub.s32 	%r74, %r71, %r73;
	cvt.u64.u32 	%rd574, %r72;
	cvt.u64.u32 	%rd575, %r74;
	bra.uni 	$L__BB30_69;
$L__BB30_68:
	div.s64 	%rd574, %rd572, %rd150;
	mul.lo.s64 	%rd294, %rd574, %rd150;
	sub.s64 	%rd575, %rd572, %rd294;
$L__BB30_69:
	add.s64 	%rd296, %rd1, %rd290;
	ld.global.u64 	%rd297, [%rd296];
	mad.lo.s64 	%rd157, %rd297, %rd575, %rd149;
	add.s32 	%r32, %r213, -4;
	mul.wide.u32 	%rd298, %r213, 8;
	add.s64 	%rd299, %rd2, %rd298;
	ld.global.u64 	%rd158, [%rd299];
	or.b64  	%rd300, %rd574, %rd158;
	and.b64  	%rd301, %rd300, -4294967296;
	setp.ne.s64 	%p8, %rd301, 0;
	@%p8 bra 	$L__BB30_71;
	cvt.u32.u64 	%r75, %rd158;
	cvt.u32.u64 	%r76, %rd574;
	div.u32 	%r77, %r76, %r75;
	mul.lo.s32 	%r78, %r77, %r75;
	sub.s32 	%r79, %r76, %r78;
	cvt.u64.u32 	%rd576, %r77;
	cvt.u64.u32 	%rd577, %r79;
	bra.uni 	$L__BB30_72;
$L__BB30_71:
	div.s64 	%rd576, %rd574, %rd158;
	mul.lo.s64 	%rd302, %rd576, %rd158;
	sub.s64 	%rd577, %rd574, %rd302;
$L__BB30_72:
	add.s64 	%rd304, %rd1, %rd298;
	ld.global.u64 	%rd305, [%rd304];
	mad.lo.s64 	%rd165, %rd305, %rd577, %rd157;
	add.s32 	%r33, %r213, -1;
	mul.wide.u32 	%rd306, %r33, 8;
	add.s64 	%rd307, %rd2, %rd306;
	ld.global.u64 	%rd166, [%rd307];
	or.b64  	%rd308, %rd576, %rd166;
	and.b64  	%rd309, %rd308, -4294967296;
	setp.ne.s64 	%p9, %rd309, 0;
	@%p9 bra 	$L__BB30_74;
	cvt.u32.u64 	%r80, %rd166;
	cvt.u32.u64 	%r81, %rd576;
	div.u32 	%r82, %r81, %r80;
	mul.lo.s32 	%r83, %r82, %r80;
	sub.s32 	%r84, %r81, %r83;
	cvt.u64.u32 	%rd578, %r82;
	cvt.u64.u32 	%rd579, %r84;
	bra.uni 	$L__BB30_75;
$L__BB30_74:
	div.s64 	%rd578, %rd576, %rd166;
	mul.lo.s64 	%rd310, %rd578, %rd166;
	sub.s64 	%rd579, %rd576, %rd310;
$L__BB30_75:
	add.s64 	%rd312, %rd1, %rd306;
	ld.global.u64 	%rd313, [%rd312];
	mad.lo.s64 	%rd173, %rd313, %rd579, %rd165;
	add.s32 	%r34, %r213, -2;
	mul.wide.u32 	%rd314, %r34, 8;
	add.s64 	%rd315, %rd2, %rd314;
	ld.global.u64 	%rd174, [%rd315];
	or.b64  	%rd316, %rd578, %rd174;
	and.b64  	%rd317, %rd316, -4294967296;
	setp.ne.s64 	%p10, %rd317, 0;
	@%p10 bra 	$L__BB30_77;
	cvt.u32.u64 	%r85, %rd174;
	cvt.u32.u64 	%r86, %rd578;
	div.u32 	%r87, %r86, %r85;
	mul.lo.s32 	%r88, %r87, %r85;
	sub.s32 	%r89, %r86, %r88;
	cvt.u64.u32 	%rd580, %r87;
	cvt.u64.u32 	%rd581, %r89;
	bra.uni 	$L__BB30_78;
$L__BB30_77:
	div.s64 	%rd580, %rd578, %rd174;
	mul.lo.s64 	%rd318, %rd580, %rd174;
	sub.s64 	%rd581, %rd578, %rd318;
$L__BB30_78:
	add.s64 	%rd320, %rd1, %rd314;
	ld.global.u64 	%rd321, [%rd320];
	mad.lo.s64 	%rd181, %rd321, %rd581, %rd173;
	add.s32 	%r35, %r213, -3;
	mul.wide.u32 	%rd322, %r35, 8;
	add.s64 	%rd323, %rd2, %rd322;
	ld.global.u64 	%rd182, [%rd323];
	or.b64  	%rd324, %rd580, %rd182;
	and.b64  	%rd325, %rd324, -4294967296;
	setp.ne.s64 	%p11, %rd325, 0;
	@%p11 bra 	$L__BB30_80;
	cvt.u32.u64 	%r90, %rd182;
	cvt.u32.u64 	%r91, %rd580;
	div.u32 	%r92, %r91, %r90;
	mul.lo.s32 	%r93, %r92, %r90;
	sub.s32 	%r94, %r91, %r93;
	cvt.u64.u32 	%rd582, %r92;
	cvt.u64.u32 	%rd583, %r94;
	bra.uni 	$L__BB30_81;
$L__BB30_80:
	div.s64 	%rd582, %rd580, %rd182;
	mul.lo.s64 	%rd326, %rd582, %rd182;
	sub.s64 	%rd583, %rd580, %rd326;
$L__BB30_81:
	add.s64 	%rd328, %rd1, %rd322;
	ld.global.u64 	%rd329, [%rd328];
	mad.lo.s64 	%rd189, %rd329, %rd583, %rd181;
	mul.wide.u32 	%rd330, %r32, 8;
	add.s64 	%rd331, %rd2, %rd330;
	ld.global.u64 	%rd190, [%rd331];
	or.b64  	%rd332, %rd582, %rd190;
	and.b64  	%rd333, %rd332, -4294967296;
	setp.ne.s64 	%p12, %rd333, 0;
	@%p12 bra 	$L__BB30_83;
	cvt.u32.u64 	%r95, %rd190;
	cvt.u32.u64 	%r96, %rd582;
	div.u32 	%r97, %r96, %r95;
	mul.lo.s32 	%r98, %r97, %r95;
	sub.s32 	%r99, %r96, %r98;
	cvt.u64.u32 	%rd549, %r97;
	cvt.u64.u32 	%rd585, %r99;
	bra.uni 	$L__BB30_84;
$L__BB30_83:
	div.s64 	%rd549, %rd582, %rd190;
	mul.lo.s64 	%rd334, %rd549, %rd190;
	sub.s64 	%rd585, %rd582, %rd334;
$L__BB30_84:
	add.s64 	%rd336, %rd1, %rd330;
	ld.global.u64 	%rd337, [%rd336];
	mad.lo.s64 	%rd608, %rd337, %rd585, %rd189;
	add.s32 	%r213, %r213, -8;
	add.s32 	%r212, %r212, 8;
	setp.ne.s32 	%p13, %r212, 0;
	@%p13 bra 	$L__BB30_60;
	add.s32 	%r215, %r213, 3;
$L__BB30_86:
	setp.eq.s32 	%p14, %r24, 0;
	@%p14 bra 	$L__BB30_115;
	and.b32  	%r40, %r22, 3;
	setp.lt.u32 	%p15, %r24, 4;
	@%p15 bra 	$L__BB30_101;
	mul.wide.u32 	%rd339, %r215, 8;
	add.s64 	%rd340, %rd2, %rd339;
	ld.global.u64 	%rd201, [%rd340];
	or.b64  	%rd341, %rd549, %rd201;
	and.b64  	%rd342, %rd341, -4294967296;
	setp.ne.s64 	%p16, %rd342, 0;
	@%p16 bra 	$L__BB30_90;
	cvt.u32.u64 	%r100, %rd201;
	cvt.u32.u64 	%r101, %rd549;
	div.u32 	%r102, %r101, %r100;
	mul.lo.s32 	%r103, %r102, %r100;
	sub.s32 	%r104, %r101, %r103;
	cvt.u64.u32 	%rd589, %r102;
	cvt.u64.u32 	%rd590, %r104;
	bra.uni 	$L__BB30_91;
$L__BB30_90:
	div.s64 	%rd589, %rd549, %rd201;
	mul.lo.s64 	%rd343, %rd589, %rd201;
	sub.s64 	%rd590, %rd549, %rd343;
$L__BB30_91:
	add.s64 	%rd345, %rd1, %rd339;
	ld.global.u64 	%rd346, [%rd345];
	mad.lo.s64 	%rd208, %rd346, %rd590, %rd608;
	add.s32 	%r41, %r215, -1;
	mul.wide.u32 	%rd347, %r41, 8;
	add.s64 	%rd348, %rd2, %rd347;
	ld.global.u64 	%rd209, [%rd348];
	or.b64  	%rd349, %rd589, %rd209;
	and.b64  	%rd350, %rd349, -4294967296;
	setp.ne.s64 	%p17, %rd350, 0;
	@%p17 bra 	$L__BB30_93;
	cvt.u32.u64 	%r105, %rd209;
	cvt.u32.u64 	%r106, %rd589;
	div.u32 	%r107, %r106, %r105;
	mul.lo.s32 	%r108, %r107, %r105;
	sub.s32 	%r109, %r106, %r108;
	cvt.u64.u32 	%rd591, %r107;
	cvt.u64.u32 	%rd592, %r109;
	bra.uni 	$L__BB30_94;
$L__BB30_93:
	div.s64 	%rd591, %rd589, %rd209;
	mul.lo.s64 	%rd351, %rd591, %rd209;
	sub.s64 	%rd592, %rd589, %rd351;
$L__BB30_94:
	add.s64 	%rd353, %rd1, %rd347;
	ld.global.u64 	%rd354, [%rd353];
	mad.lo.s64 	%rd216, %rd354, %rd592, %rd208;
	add.s32 	%r42, %r215, -2;
	mul.wide.u32 	%rd355, %r42, 8;
	add.s64 	%rd356, %rd2, %rd355;
	ld.global.u64 	%rd217, [%rd356];
	or.b64  	%rd357, %rd591, %rd217;
	and.b64  	%rd358, %rd357, -4294967296;
	setp.ne.s64 	%p18, %rd358, 0;
	@%p18 bra 	$L__BB30_96;
	cvt.u32.u64 	%r110, %rd217;
	cvt.u32.u64 	%r111, %rd591;
	div.u32 	%r112, %r111, %r110;
	mul.lo.s32 	%r113, %r112, %r110;
	sub.s32 	%r114, %r111, %r113;
	cvt.u64.u32 	%rd593, %r112;
	cvt.u64.u32 	%rd594, %r114;
	bra.uni 	$L__BB30_97;
$L__BB30_96:
	div.s64 	%rd593, %rd591, %rd217;
	mul.lo.s64 	%rd359, %rd593, %rd217;
	sub.s64 	%rd594, %rd591, %rd359;
$L__BB30_97:
	add.s64 	%rd361, %rd1, %rd355;
	ld.global.u64 	%rd362, [%rd361];
	mad.lo.s64 	%rd224, %rd362, %rd594, %rd216;
	add.s32 	%r43, %r215, -3;
	mul.wide.u32 	%rd363, %r43, 8;
	add.s64 	%rd364, %rd2, %rd363;
	ld.global.u64 	%rd225, [%rd364];
	or.b64  	%rd365, %rd593, %rd225;
	and.b64  	%rd366, %rd365, -4294967296;
	setp.ne.s64 	%p19, %rd366, 0;
	@%p19 bra 	$L__BB30_99;
	cvt.u32.u64 	%r115, %rd225;
	cvt.u32.u64 	%r116, %rd593;
	div.u32 	%r117, %r116, %r115;
	mul.lo.s32 	%r118, %r117, %r115;
	sub.s32 	%r119, %r116, %r118;
	cvt.u64.u32 	%rd549, %r117;
	cvt.u64.u32 	%rd596, %r119;
	bra.uni 	$L__BB30_100;
$L__BB30_99:
	div.s64 	%rd549, %rd593, %rd225;
	mul.lo.s64 	%rd367, %rd549, %rd225;
	sub.s64 	%rd596, %rd593, %rd367;
$L__BB30_100:
	add.s64 	%rd369, %rd1, %rd363;
	ld.global.u64 	%rd370, [%rd369];
	mad.lo.s64 	%rd608, %rd370, %rd596, %rd224;
	add.s32 	%r215, %r215, -4;
$L__BB30_101:
	setp.eq.s32 	%p20, %r40, 0;
	@%p20 bra 	$L__BB30_115;
	setp.eq.s32 	%p21, %r40, 1;
	@%p21 bra 	$L__BB30_110;
	mul.wide.u32 	%rd372, %r215, 8;
	add.s64 	%rd373, %rd2, %rd372;
	ld.global.u64 	%rd236, [%rd373];
	or.b64  	%rd374, %rd549, %rd236;
	and.b64  	%rd375, %rd374, -4294967296;
	setp.ne.s64 	%p22, %rd375, 0;
	@%p22 bra 	$L__BB30_105;
	cvt.u32.u64 	%r120, %rd236;
	cvt.u32.u64 	%r121, %rd549;
	div.u32 	%r122, %r121, %r120;
	mul.lo.s32 	%r123, %r122, %r120;
	sub.s32 	%r124, %r121, %r123;
	cvt.u64.u32 	%rd600, %r122;
	cvt.u64.u32 	%rd601, %r124;
	bra.uni 	$L__BB30_106;
$L__BB30_105:
	div.s64 	%rd600, %rd549, %rd236;
	mul.lo.s64 	%rd376, %rd600, %rd236;
	sub.s64 	%rd601, %rd549, %rd376;
$L__BB30_106:
	add.s64 	%rd378, %rd1, %rd372;
	ld.global.u64 	%rd379, [%rd378];
	mad.lo.s64 	%rd243, %rd379, %rd601, %rd608;
	add.s32 	%r46, %r215, -1;
	mul.wide.u32 	%rd380, %r46, 8;
	add.s64 	%rd381, %rd2, %rd380;
	ld.global.u64 	%rd244, [%rd381];
	or.b64  	%rd382, %rd600, %rd244;
	and.b64  	%rd383, %rd382, -4294967296;
	setp.ne.s64 	%p23, %rd383, 0;
	@%p23 bra 	$L__BB30_108;
	cvt.u32.u64 	%r125, %rd244;
	cvt.u32.u64 	%r126, %rd600;
	div.u32 	%r127, %r126, %r125;
	mul.lo.s32 	%r128, %r127, %r125;
	sub.s32 	%r129, %r126, %r128;
	cvt.u64.u32 	%rd549, %r127;
	cvt.u64.u32 	%rd603, %r129;
	bra.uni 	$L__BB30_109;
$L__BB30_108:
	div.s64 	%rd549, %rd600, %rd244;
	mul.lo.s64 	%rd384, %rd549, %rd244;
	sub.s64 	%rd603, %rd600, %rd384;
$L__BB30_109:
	add.s64 	%rd386, %rd1, %rd380;
	ld.global.u64 	%rd387, [%rd386];
	mad.lo.s64 	%rd608, %rd387, %rd603, %rd243;
	add.s32 	%r215, %r215, -2;
$L__BB30_110:
	and.b32  	%r130, %r22, 1;
	setp.eq.b32 	%p24, %r130, 1;
	not.pred 	%p25, %p24;
	@%p25 bra 	$L__BB30_115;
	mul.wide.u32 	%rd388, %r215, 8;
	add.s64 	%rd389, %rd2, %rd388;
	ld.global.u64 	%rd255, [%rd389];
	or.b64  	%rd390, %rd549, %rd255;
	and.b64  	%rd391, %rd390, -4294967296;
	setp.ne.s64 	%p26, %rd391, 0;
	@%p26 bra 	$L__BB30_113;
	cvt.u32.u64 	%r131, %rd255;
	cvt.u32.u64 	%r132, %rd549;
	rem.u32 	%r133, %r132, %r131;
	cvt.u64.u32 	%rd607, %r133;
	bra.uni 	$L__BB30_114;
$L__BB30_113:
	rem.s64 	%rd607, %rd549, %rd255;
$L__BB30_114:
	add.s64 	%rd393, %rd1, %rd388;
	ld.global.u64 	%rd394, [%rd393];
	mad.lo.s64 	%rd608, %rd394, %rd607, %rd608;
$L__BB30_115:
	shl.b64 	%rd395, %rd608, 3;
	add.s64 	%rd396, %rd3, %rd395;
	ld.global.u64 	%rd397, [%rd396];
	st.shared.u64 	[%r5], %rd397;
$L__BB30_116:
	bar.sync 	0;
	setp.lt.u32 	%p49, %r217, 66;
	@%p49 bra 	$L__BB30_120;
$L__BB30_117:
	shr.u32 	%r50, %r217, 1;
	ld.shared.u64 	%rd476, [%r5];
	shl.b32 	%r51, %r50, 3;
	add.s32 	%r206, %r5, %r51;
	ld.shared.u64 	%rd261, [%r206];
	setp.gt.s64 	%p50, %rd261, %rd476;
	@%p50 bra 	$L__BB30_119;
	st.shared.u64 	[%r5], %rd261;
	add.s32 	%r207, %r6, %r51;
	ld.shared.u64 	%rd477, [%r207];
	st.shared.u64 	[%r6], %rd477;
$L__BB30_119:
	bar.sync 	0;
	setp.gt.u32 	%p51, %r217, 131;
	mov.u32 	%r217, %r50;
	@%p51 bra 	$L__BB30_117;
$L__BB30_120:
	setp.gt.u32 	%p52, %r3, 31;
	@%p52 bra 	$L__BB30_135;
	ld.volatile.shared.u64 	%rd478, [%r5];
	ld.volatile.shared.u64 	%rd479, [%r5+256];
	min.s64 	%rd480, %rd478, %rd479;
	ld.volatile.shared.u64 	%rd481, [%r5+256];
	setp.ne.s64 	%p53, %rd480, %rd481;
	@%p53 bra 	$L__BB30_123;
	ld.volatile.shared.u64 	%rd482, [%r6+256];
	st.volatile.shared.u64 	[%r6], %rd482;
	ld.volatile.shared.u64 	%rd483, [%r5+256];
	st.volatile.shared.u64 	[%r5], %rd483;
$L__BB30_123:
	ld.volatile.shared.u64 	%rd484, [%r5];
	ld.volatile.shared.u64 	%rd485, [%r5+128];
	min.s64 	%rd486, %rd484, %rd485;
	ld.volatile.shared.u64 	%rd487, [%r5+128];
	setp.ne.s64 	%p54, %rd486, %rd487;
	@%p54 bra 	$L__BB30_125;
	ld.volatile.shared.u64 	%rd488, [%r6+128];
	st.volatile.shared.u64 	[%r6], %rd488;
	ld.volatile.shared.u64 	%rd489, [%r5+128];
	st.volatile.shared.u64 	[%r5], %rd489;
$L__BB30_125:
	ld.volatile.shared.u64 	%rd490, [%r5];
	ld.volatile.shared.u64 	%rd491, [%r5+64];
	min.s64 	%rd492, %rd490, %rd491;
	ld.volatile.shared.u64 	%rd493, [%r5+64];
	setp.ne.s64 	%p55, %rd492, %rd493;
	@%p55 bra 	$L__BB30_127;
	ld.volatile.shared.u64 	%rd494, [%r6+64];
	st.volatile.shared.u64 	[%r6], %rd494;
	ld.volatile.shared.u64 	%rd495, [%r5+64];
	st.volatile.shared.u64 	[%r5], %rd495;
$L__BB30_127:
	ld.volatile.shared.u64 	%rd496, [%r5];
	ld.volatile.shared.u64 	%rd497, [%r5+32];
	min.s64 	%rd498, %rd496, %rd497;
	ld.volatile.shared.u64 	%rd499, [%r5+32];
	setp.ne.s64 	%p56, %rd498, %rd499;
	@%p56 bra 	$L__BB30_129;
	ld.volatile.shared.u64 	%rd500, [%r6+32];
	st.volatile.shared.u64 	[%r6], %rd500;
	ld.volatile.shared.u64 	%rd501, [%r5+32];
	st.volatile.shared.u64 	[%r5], %rd501;
$L__BB30_129:
	ld.volatile.shared.u64 	%rd502, [%r5];
	ld.volatile.shared.u64 	%rd503, [%r5+16];
	min.s64 	%rd504, %rd502, %rd503;
	ld.volatile.shared.u64 	%rd505, [%r5+16];
	setp.ne.s64 	%p57, %rd504, %rd505;
	@%p57 bra 	$L__BB30_131;
	ld.volatile.shared.u64 	%rd506, [%r6+16];
	st.volatile.shared.u64 	[%r6], %rd506;
	ld.volatile.shared.u64 	%rd507, [%r5+16];
	st.volatile.shared.u64 	[%r5], %rd507;
$L__BB30_131:
	ld.volatile.shared.u64 	%rd508, [%r5];
	ld.volatile.shared.u64 	%rd509, [%r5+8];
	min.s64 	%rd510, %rd508, %rd509;
	ld.volatile.shared.u64 	%rd511, [%r5+8];
	setp.ne.s64 	%p58, %rd510, %rd511;
	@%p58 bra 	$L__BB30_133;
	ld.volatile.shared.u64 	%rd512, [%r6+8];
	st.volatile.shared.u64 	[%r6], %rd512;
	ld.volatile.shared.u64 	%rd513, [%r5+8];
	st.volatile.shared.u64 	[%r5], %rd513;
$L__BB30_133:
	setp.ne.s32 	%p59, %r3, 0;
	@%p59 bra 	$L__BB30_135;
	ld.param.u64 	%rd522, [uncontiguous_reduce_i64_param_1];
	ld.param.u64 	%rd521, [uncontiguous_reduce_i64_param_0];
	ld.shared.u64 	%rd514, [sdata_i64];
	cvta.to.global.u64 	%rd515, %rd521;
	mul.wide.u32 	%rd516, %r4, 8;
	add.s64 	%rd517, %rd515, %rd516;
	st.global.u64 	[%rd517], %rd514;
	ld.shared.u64 	%rd518, [%r2];
	cvta.to.global.u64 	%rd519, %rd522;
	add.s64 	%rd520, %rd519, %rd516;
	st.global.u64 	[%rd520], %rd518;
$L__BB30_135:
	ret;

}
	// .globl	contiguous_reduce3_i64
.visible .entry contiguous_reduce3_i64(
	.param .u64 .ptr .align 1 contiguous_reduce3_i64_param_0,
	.param .u64 .ptr .align 1 contiguous_reduce3_i64_param_1,
	.param .u64 .ptr .align 1 contiguous_reduce3_i64_param_2,
	.param .u64 .ptr .align 1 contiguous_reduce3_i64_param_3,
	.param .u64 .ptr .align 1 contiguous_reduce3_i64_param_4,
	.param .u64 contiguous_reduce3_i64_param_5,
	.param .u64 contiguous_reduce3_i64_param_6,
	.param .u64 contiguous_reduce3_i64_param_7
)
{
	.reg .pred 	%p<61>;
	.reg .b32 	%r<222>;
	.reg .b64 	%rd<623>;

	ld.param.u64 	%rd270, [contiguous_reduce3_i64_param_2];
	ld.param.u64 	%rd271, [contiguous_reduce3_i64_param_3];
	ld.param.u64 	%rd272, [contiguous_reduce3_i64_param_4];
	ld.param.u64 	%rd268, [contiguous_reduce3_i64_param_6];
	cvta.to.global.u64 	%rd1, %rd272;
	cvta.to.global.u64 	%rd2, %rd271;
	cvta.to.global.u64 	%rd622, %rd270;
	mov.u32 	%r221, %ntid.x;
	shl.b32 	%r51, %r221, 3;
	mov.u32 	%r52, sdata_i64;
	add.s32 	%r2, %r52, %r51;
	mov.u32 	%r3, %tid.x;
	mov.u32 	%r53, %ctaid.x;
	mul.lo.s32 	%r54, %r53, %r221;
	shl.b32 	%r55, %r54, 1;
	add.s32 	%r56, %r55, %r3;
	shl.b32 	%r57, %r3, 3;
	add.s32 	%r4, %r52, %r57;
	mov.b64 	%rd273, 9223372036854775807;
	st.shared.u64 	[%r4], %rd273;
	cvt.u64.u32 	%rd4, %r56;
	add.s32 	%r5, %r2, %r57;
	st.shared.u64 	[%r5], %rd4;
	add.s32 	%r58, %r56, %r221;
	cvt.u64.u32 	%rd5, %r58;
	setp.le.u64 	%p1, %rd268, %rd5;
	@%p1 bra 	$L__BB31_56;
	ld.param.u64 	%rd536, [contiguous_reduce3_i64_param_5];
	mov.u32 	%r135, %ctaid.y;
	cvt.u64.u32 	%rd407, %r135;
	mul.lo.s64 	%rd408, %rd268, %rd407;
	add.s64 	%rd576, %rd408, %rd4;
	add.s64 	%rd574, %rd408, %rd5;
	cvt.u32.u64 	%r6, %rd536;
	add.s32 	%r215, %r6, -1;
	setp.lt.s32 	%p27, %r215, 0;
	mov.b64 	%rd580, 0;
	mov.u64 	%rd581, %rd580;
	@%p27 bra 	$L__BB31_53;
	setp.lt.u32 	%p28, %r215, 3;
	mov.b64 	%rd581, 0;
	mov.u64 	%rd580, %rd581;
	@%p28 bra 	$L__BB31_30;
	add.s32 	%r213, %r6, -2;
	and.b32  	%r136, %r6, -4;
	neg.s32 	%r212, %r136;
	mov.b64 	%rd581, 0;
$L__BB31_4:
	.pragma "nounroll";
	add.s32 	%r12, %r213, 1;
	mul.wide.u32 	%rd412, %r12, 8;
	add.s64 	%rd413, %rd2, %rd412;
	ld.global.u64 	%rd12, [%rd413];
	or.b64  	%rd414, %rd576, %rd12;
	and.b64  	%rd415, %rd414, -4294967296;
	setp.ne.s64 	%p29, %rd415, 0;
	@%p29 bra 	$L__BB31_6;
	cvt.u32.u64 	%r137, %rd12;
	cvt.u32.u64 	%r138, %rd576;
	div.u32 	%r139, %r138, %r137;
	mul.lo.s32 	%r140, %r139, %r137;
	sub.s32 	%r141, %r138, %r140;
	cvt.u64.u32 	%rd542, %r139;
	cvt.u64.u32 	%rd543, %r141;
	bra.uni 	$L__BB31_7;
$L__BB31_6:
	div.s64 	%rd542, %rd576, %rd12;
	mul.lo.s64 	%rd416, %rd542, %rd12;
	sub.s64 	%rd543, %rd576, %rd416;
$L__BB31_7:
	mul.wide.u32 	%rd417, %r12, 8;
	add.s64 	%rd418, %rd1, %rd417;
	ld.global.u64 	%rd19, [%rd418];
	mad.lo.s64 	%rd20, %rd19, %rd543, %rd580;
	or.b64  	%rd419, %rd574, %rd12;
	and.b64  	%rd420, %rd419, -4294967296;
	setp.ne.s64 	%p30, %rd420, 0;
	@%p30 bra 	$L__BB31_9;
	cvt.u32.u64 	%r142, %rd12;
	cvt.u32.u64 	%r143, %rd574;
	div.u32 	%r144, %r143, %r142;
	mul.lo.s32 	%r145, %r144, %r142;
	sub.s32 	%r146, %r143, %r145;
	cvt.u64.u32 	%rd544, %r144;
	cvt.u64.u32 	%rd545, %r146;
	bra.uni 	$L__BB31_10;
$L__BB31_9:
	div.s64 	%rd544, %rd574, %rd12;
	mul.lo.s64 	%rd421, %rd544, %rd12;
	sub.s64 	%rd545, %rd574, %rd421;
$L__BB31_10:
	mad.lo.s64 	%rd27, %rd545, %rd19, %rd581;
	mul.wide.u32 	%rd422, %r213, 8;
	add.s64 	%rd423, %rd2, %rd422;
	ld.global.u64 	%rd28, [%rd423];
	or.b64  	%rd424, %rd542, %rd28;
	and.b64  	%rd425, %rd424, -4294967296;
	setp.ne.s64 	%p31, %rd425, 0;
	@%p31 bra 	$L__BB31_12;
	cvt.u32.u64 	%r147, %rd28;
	cvt.u32.u64 	%r148, %rd542;
	div.u32 	%r149, %r148, %r147;
	mul.lo.s32 	%r150, %r149, %r147;
	sub.s32 	%r151, %r148, %r150;
	cvt.u64.u32 	%rd546, %r149;
	cvt.u64.u32 	%rd547, %r151;
	bra.uni 	$L__BB31_13;
$L__BB31_12:
	div.s64 	%rd546, %rd542, %rd28;
	mul.lo.s64 	%rd426, %rd546, %rd28;
	sub.s64 	%rd547, %rd542, %rd426;
$L__BB31_13:
	mul.wide.u32 	%rd427, %r213, 8;
	add.s64 	%rd428, %rd1, %rd427;
	ld.global.u64 	%rd35, [%rd428];
	mad.lo.s64 	%rd36, %rd35, %rd547, %rd20;
	or.b64  	%rd429, %rd544, %rd28;
	and.b64  	%rd430, %rd429, -4294967296;
	setp.ne.s64 	%p32, %rd430, 0;
	@%p32 bra 	$L__BB31_15;
	cvt.u32.u64 	%r152, %rd28;
	cvt.u32.u64 	%r153, %rd544;
	div.u32 	%r154, %r153, %r152;
	mul.lo.s32 	%r155, %r154, %r152;
	sub.s32 	%r156, %r153, %r155;
	cvt.u64.u32 	%rd548, %r154;
	cvt.u64.u32 	%rd549, %r156;
	bra.uni 	$L__BB31_16;
$L__BB31_15:
	div.s64 	%rd548, %rd544, %rd28;
	mul.lo.s64 	%rd431, %rd548, %rd28;
	sub.s64 	%rd549, %rd544, %rd431;
$L__BB31_16:
	mad.lo.s64 	%rd43, %rd549, %rd35, %rd27;
	add.s32 	%r13, %r213, -1;
	mul.wide.u32 	%rd432, %r13, 8;
	add.s64 	%rd433, %rd2, %rd432;
	ld.global.u64 	%rd44, [%rd433];
	or.b64  	%rd434, %rd546, %rd44;
	and.b64  	%rd435, %rd434, -4294967296;
	setp.ne.s64 	%p33, %rd435, 0;
	@%p33 bra 	$L__BB31_18;
	cvt.u32.u64 	%r157, %rd44;
	cvt.u32.u64 	%r158, %rd546;
	div.u32 	%r159, %r158, %r157;
	mul.lo.s32 	%r160, %r159, %r157;
	sub.s32 	%r161, %r158, %r160;
	cvt.u64.u32 	%rd550, %r159;
	cvt.u64.u32 	%rd551, %r161;
	bra.uni 	$L__BB31_19;
$L__BB31_18:
	div.s64 	%rd550, %rd546, %rd44;
	mul.lo.s64 	%rd436, %rd550, %rd44;
	sub.s64 	%rd551, %rd546, %rd436;
$L__BB31_19:
	mul.wide.u32 	%rd437, %r13, 8;
	add.s64 	%rd438, %rd1, %rd437;
	ld.global.u64 	%rd51, [%rd438];
	mad.lo.s64 	%rd52, %rd51, %rd551, %rd36;
	or.b64  	%rd439, %rd548, %rd44;
	and.b64  	%rd440, %rd439, -4294967296;
	setp.ne.s64 	%p34, %rd440, 0;
	@%p34 bra 	$L__BB31_21;
	cvt.u32.u64 	%r162, %rd44;
	cvt.u32.u64 	%r163, %rd548;
	div.u32 	%r164, %r163, %r162;
	mul.lo.s32 	%r165, %r164, %r162;
	sub.s32 	%r166, %r163, %r165;
	cvt.u64.u32 	%rd552, %r164;
	cvt.u64.u32 	%rd553, %r166;
	bra.uni 	$L__BB31_22;
$L__BB31_21:
	div.s64 	%rd552, %rd548, %rd44;
	mul.lo.s64 	%rd441, %rd552, %rd44;
	sub.s64 	%rd553, %rd548, %rd441;
$L__BB31_22:
	mad.lo.s64 	%rd59, %rd553, %rd51, %rd43;
	add.s32 	%r167, %r213, -2;
	mul.wide.u32 	%rd442, %r167, 8;
	add.s64 	%rd443, %rd2, %rd442;
	ld.global.u64 	%rd60, [%rd443];
	or.b64  	%rd444, %rd550, %rd60;
	and.b64  	%rd445, %rd444, -4294967296;
	setp.ne.s64 	%p35, %rd445, 0;
	@%p35 bra 	$L__BB31_24;
	cvt.u32.u64 	%r168, %rd60;
	cvt.u32.u64 	%r169, %rd550;
	div.u32 	%r170, %r169, %r168;
	mul.lo.s32 	%r171, %r170, %r168;
	sub.s32 	%r172, %r169, %r171;
	cvt.u64.u32 	%rd576, %r170;
	cvt.u64.u32 	%rd555, %r172;
	bra.uni 	$L__BB31_25;
$L__BB31_24:
	div.s64 	%rd576, %rd550, %rd60;
	mul.lo.s64 	%rd446, %rd576, %rd60;
	sub.s64 	%rd555, %rd550, %rd446;
$L__BB31_25:
	add.s32 	%r173, %r213, -2;
	mul.wide.u32 	%rd447, %r173, 8;
	add.s64 	%rd448, %rd1, %rd447;
	ld.global.u64 	%rd67, [%rd448];
	mad.lo.s64 	%rd580, %rd67, %rd555, %rd52;
	or.b64  	%rd449, %rd552, %rd60;
	and.b64  	%rd450, %rd449, -4294967296;
	setp.ne.s64 	%p36, %rd450, 0;
	@%p36 bra 	$L__BB31_27;
	cvt.u32.u64 	%r174, %rd60;
	cvt.u32.u64 	%r175, %rd552;
	div.u32 	%r176, %r175, %r174;
	mul.lo.s32 	%r177, %r176, %r174;
	sub.s32 	%r178, %r175, %r177;
	cvt.u64.u32 	%rd574, %r176;
	cvt.u64.u32 	%rd557, %r178;
	bra.uni 	$L__BB31_28;
$L__BB31_27:
	div.s64 	%rd574, %rd552, %rd60;
	mul.lo.s64 	%rd451, %rd574, %rd60;
	sub.s64 	%rd557, %rd552, %rd451;
$L__BB31_28:
	mad.lo.s64 	%rd581, %rd557, %rd67, %rd59;
	add.s32 	%r213, %r213, -4;
	add.s32 	%r212, %r212, 4;
	setp.ne.s32 	%p37, %r212, 0;
	@%p37 bra 	$L__BB31_4;
	add.s32 	%r215, %r213, 1;
$L__BB31_30:
	and.b32  	%r179, %r6, 3;
	setp.eq.s32 	%p38, %r179, 0;
	@%p38 bra 	$L__BB31_53;
	setp.eq.s32 	%p39, %r179, 1;
	@%p39 bra 	$L__BB31_45;
	mul.wide.u32 	%rd453, %r215, 8;
	add.s64 	%rd454, %rd2, %rd453;
	ld.global.u64 	%rd82, [%rd454];
	or.b64  	%rd455, %rd576, %rd82;
	and.b64  	%rd456, %rd455, -4294967296;
	setp.ne.s64 	%p40, %rd456, 0;
	@%p40 bra 	$L__BB31_34;
	cvt.u32.u64 	%r181, %rd82;
	cvt.u32.u64 	%r182, %rd576;
	div.u32 	%r183, %r182, %r181;
	mul.lo.s32 	%r184, %r183, %r181;
	sub.s32 	%r185, %r182, %r184;
	cvt.u64.u32 	%rd564, %r183;
	cvt.u64.u32 	%rd565, %r185;
	bra.uni 	$L__BB31_35;
$L__BB31_34:
	div.s64 	%rd564, %rd576, %rd82;
	mul.lo.s64 	%rd457, %rd564, %rd82;
	sub.s64 	%rd565, %rd576, %rd457;
$L__BB31_35:
	mul.wide.u32 	%rd458, %r215, 8;
	add.s64 	%rd459, %rd1, %rd458;
	ld.global.u64 	%rd89, [%rd459];
	mad.lo.s64 	%rd90, %rd89, %rd565, %rd580;
	or.b64  	%rd460, %rd574, %rd82;
	and.b64  	%rd461, %rd460, -4294967296;
	setp.ne.s64 	%p41, %rd461, 0;
	@%p41 bra 	$L__BB31_37;
	cvt.u32.u64 	%r186, %rd82;
	cvt.u32.u64 	%r187, %rd574;
	div.u32 	%r188, %r187, %r186;
	mul.lo.s32 	%r189, %r188, %r186;
	sub.s32 	%r190, %r187, %r189;
	cvt.u64.u32 	%rd566, %r188;
	cvt.u64.u32 	%rd567, %r190;
	bra.uni 	$L__BB31_38;
$L__BB31_37:
	div.s64 	%rd566, %rd574, %rd82;
	mul.lo.s64 	%rd462, %rd566, %rd82;
	sub.s64 	%rd567, %rd574, %rd462;
$L__BB31_38:
	mad.lo.s64 	%rd97, %rd567, %rd89, %rd581;
	add.s32 	%r18, %r215, -1;
	mul.wide.u32 	%rd463, %r18, 8;
	add.s64 	%rd464, %rd2, %rd463;
	ld.global.u64 	%rd98, [%rd464];
	or.b64  	%rd465, %rd564, %rd98;
	and.b64  	%rd466, %rd465, -4294967296;
	setp.ne.s64 	%p42, %rd466, 0;
	@%p42 bra 	$L__BB31_40;
	cvt.u32.u64 	%r191, %rd98;
	cvt.u32.u64 	%r192, %rd564;
	div.u32 	%r193, %r192, %r191;
	mul.lo.s32 	%r194, %r193, %r191;
	sub.s32 	%r195, %r192, %r194;
	cvt.u64.u32 	%rd576, %r193;
	cvt.u64.u32 	%rd569, %r195;
	bra.uni 	$L__BB31_41;
$L__BB31_40:
	div.s64 	%rd576, %rd564, %rd98;
	mul.lo.s64 	%rd467, %rd576, %rd98;
	sub.s64 	%rd569, %rd564, %rd467;
$L__BB31_41:
	mul.wide.u32 	%rd468, %r18, 8;
	add.s64 	%rd469, %rd1, %rd468;
	ld.global.u64 	%rd105, [%rd469];
	mad.lo.s64 	%rd580, %rd105, %rd569, %rd90;
	or.b64  	%rd470, %rd566, %rd98;
	and.b64  	%rd471, %rd470, -4294967296;
	setp.ne.s64 	%p43, %rd471, 0;
	@%p43 bra 	$L__BB31_43;
	cvt.u32.u64 	%r196, %rd98;
	cvt.u32.u64 	%r197, %rd566;
	div.u32 	%r198, %r197, %r196;
	mul.lo.s32 	%r199, %r198, %r196;
	sub.s32 	%r200, %r197, %r199;
	cvt.u64.u32 	%rd574, %r198;
	cvt.u64.u32 	%rd571, %r200;
	bra.uni 	$L__BB31_44;
$L__BB31_43:
	div.s64 	%rd574, %rd566, %rd98;
	mul.lo.s64 	%rd472, %rd574, %rd98;
	sub.s64 	%rd571, %rd566, %rd472;
$L__BB31_44:
	mad.lo.s64 	%rd581, %rd571, %rd105, %rd97;
	add.s32 	%r215, %r215, -2;
$L__BB31_45:
	and.b32  	%r201, %r6, 1;
	setp.eq.b32 	%p44, %r201, 1;
	not.pred 	%p45, %p44;
	@%p45 bra 	$L__BB31_53;
	mul.wide.u32 	%rd473, %r215, 8;
	add.s64 	%rd474, %rd2, %rd473;
	ld.global.u64 	%rd120, [%rd474];
	or.b64  	%rd475, %rd576, %rd120;
	and.b64  	%rd476, %rd475, -4294967296;
	setp.ne.s64 	%p46, %rd476, 0;
	@%p46 bra 	$L__BB31_48;
	cvt.u32.u64 	%r202, %rd120;
	cvt.u32.u64 	%r203, %rd576;
	rem.u32 	%r204, %r203, %r202;
	cvt.u64.u32 	%rd578, %r204;
	bra.uni 	$L__BB31_49;
$L__BB31_48:
	rem.s64 	%rd578, %rd576, %rd120;
$L__BB31_49:
	add.s64 	%rd478, %rd1, %rd473;
	ld.global.u64 	%rd124, [%rd478];
	mad.lo.s64 	%rd580, %rd124, %rd578, %rd580;
	or.b64  	%rd479, %rd574, %rd120;
	and.b64  	%rd480, %rd479, -4294967296;
	setp.ne.s64 	%p47, %rd480, 0;
	@%p47 bra 	$L__BB31_51;
	cvt.u32.u64 	%r205, %rd120;
	cvt.u32.u64 	%r206, %rd574;
	rem.u32 	%r207, %r206, %r205;
	cvt.u64.u32 	%rd579, %r207;
	bra.uni 	$L__BB31_52;
$L__BB31_51:
	rem.s64 	%rd579, %rd574, %rd120;
$L__BB31_52:
	mad.lo.s64 	%rd581, %rd579, %rd124, %rd581;
$L__BB31_53:
	shl.b64 	%rd481, %rd580, 3;
	add.s64 	%rd482, %rd622, %rd481;
	ld.global.u64 	%rd132, [%rd482];
	shl.b64 	%rd483, %rd581, 3;
	add.s64 	%rd484, %rd622, %rd483;
	ld.global.u64 	%rd133, [%rd484];
	setp.gt.s64 	%p48, %rd133, %rd132;
	@%p48 bra 	$L__BB31_55;
	st.shared.u64 	[%r4], %rd133;
	st.shared.u64 	[%r5], %rd5;
	bra.uni 	$L__BB31_116;
$L__BB31_55:
	st.shared.u64 	[%r4], %rd132;
	bra.uni 	$L__BB31_116;
$L__BB31_56:
	setp.le.u64 	%p2, %rd268, %rd4;
	@%p2 bra 	$L__BB31_116;
	ld.param.u64 	%rd535, [contiguous_reduce3_i64_param_5];
	mov.u32 	%r59, %ctaid.y;
	cvt.u64.u32 	%rd274, %r59;
	mad.lo.s64 	%rd613, %rd268, %rd274, %rd4;
	cvt.u32.u64 	%r21, %rd535;
	add.s32 	%r219, %r21, -1;
	setp.lt.s32 	%p3, %r219, 0;
	@%p3 bra 	$L__BB31_115;
	setp.lt.u32 	%p4, %r219, 7;
	@%p4 bra 	$L__BB31_86;
	add.s32 	%r217, %r21, -4;
	and.b32  	%r60, %r21, -8;
	neg.s32 	%r216, %r60;
$L__BB31_60:
	.pragma "nounroll";
	add.s32 	%r27, %r217, 3;
	mul.wide.u32 	%rd276, %r27, 8;
	add.s64 	%rd277, %rd2, %rd276;
	ld.global.u64 	%rd137, [%rd277];
	or.b64  	%rd278, %rd613, %rd137;
	and.b64  	%rd279, %rd278, -4294967296;
	setp.ne.s64 	%p5, %rd279, 0;
	@%p5 bra 	$L__BB31_62;
	cvt.u32.u64 	%r61, %rd137;
	cvt.u32.u64 	%r62, %rd613;
	div.u32 	%r63, %r62, %r61;
	mul.lo.s32 	%r64, %r63, %r61;
	sub.s32 	%r65, %r62, %r64;
	cvt.u64.u32 	%rd584, %r63;
	cvt.u64.u32 	%rd585, %r65;
	bra.uni 	$L__BB31_63;
$L__BB31_62:
	div.s64 	%rd584, %rd613, %rd137;
	mul.lo.s64 	%rd280, %rd584, %rd137;
	sub.s64 	%rd585, %rd613, %rd280;
$L__BB31_63:
	add.s64 	%rd282, %rd1, %rd276;
	ld.global.u64 	%rd283, [%rd282];
	mul.lo.s64 	%rd144, %rd283, %rd585;
	add.s32 	%r28, %r217, 2;
	mul.wide.u32 	%rd284, %r28, 8;
	add.s64 	%rd285, %rd2, %rd284;
	ld.global.u64 	%rd145, [%rd285];
	or.b64  	%rd286, %rd584, %rd145;
	and.b64  	%rd287, %rd286, -4294967296;
	setp.ne.s64 	%p6, %rd287, 0;
	@%p6 bra 	$L__BB31_65;
	cvt.u32.u64 	%r66, %rd145;
	cvt.u32.u64 	%r67, %rd584;
	div.u32 	%r68, %r67, %r66;
	mul.lo.s32 	%r69, %r68, %r66;
	sub.s32 	%r70, %r67, %r69;
	cvt.u64.u32 	%rd586, %r68;
	cvt.u64.u32 	%rd587, %r70;
	bra.uni 	$L__BB31_66;
$L__BB31_65:
	div.s64 	%rd586, %rd584, %rd145;
	mul.lo.s64 	%rd288, %rd586, %rd145;
	sub.s64 	%rd587, %rd584, %rd288;
$L__BB31_66:
	add.s64 	%rd290, %rd1, %rd284;
	ld.global.u64 	%rd291, [%rd290];
	mad.lo.s64 	%rd152, %rd291, %rd587, %rd144;
	add.s32 	%r29, %r217, 1;
	mul.wide.u32 	%rd292, %r29, 8;
	add.s64 	%rd293, %rd2, %rd292;
	ld.global.u64 	%rd153, [%rd293];
	or.b64  	%rd294, %rd586, %rd153;
	and.b64  	%rd295, %rd294, -4294967296;
	setp.ne.s64 	%p7, %rd295, 0;
	@%p7 bra 	$L__BB31_68;
	cvt.u32.u64 	%r71, %rd153;
	cvt.u32.u64 	%r72, %rd586;
	div.u32 	%r73, %r72, %r71;
	mul.lo.s32 	%r74, %r73, %r71;
	sub.s32 	%r75, %r72, %r74;
	cvt.u64.u32 	%rd588, %r73;
	cvt.u64.u32 	%rd589, %r75;
	bra.uni 	$L__BB31_69;
$L__BB31_68:
	div.s64 	%rd588, %rd586, %rd153;
	mul.lo.s64 	%rd296, %rd588, %rd153;
	sub.s64 	%rd589, %rd586, %rd296;
$L__BB31_69:
	add.s64 	%rd298, %rd1, %rd292;
	ld.global.u64 	%rd299, [%rd298];
	mad.lo.s64 	%rd160, %rd299, %rd589, %rd152;
	add.s32 	%r30, %r217, -4;
	mul.wide.u32 	%rd300, %r217, 8;
	add.s64 	%rd301, %rd2, %rd300;
	ld.global.u64 	%rd161, [%rd301];
	or.b64  	%rd302, %rd588, %rd161;
	and.b64  	%rd303, %rd302, -4294967296;
	setp.ne.s64 	%p8, %rd303, 0;
	@%p8 bra 	$L__BB31_71;
	cvt.u32.u64 	%r76, %rd161;
	cvt.u32.u64 	%r77, %rd588;
	div.u32 	%r78, %r77, %r76;
	mul.lo.s32 	%r79, %r78, %r76;
	sub.s32 	%r80, %r77, %r79;
	cvt.u64.u32 	%rd590, %r78;
	cvt.u64.u32 	%rd591, %r80;
	bra.uni 	$L__BB31_72;
$L__BB31_71:
	div.s64 	%rd590, %rd588, %rd161;
	mul.lo.s64 	%rd304, %rd590, %rd161;
	sub.s64 	%rd591, %rd588, %rd304;
$L__BB31_72:
	add.s64 	%rd306, %rd1, %rd300;
	ld.global.u64 	%rd307, [%rd306];
	mad.lo.s64 	%rd168, %rd307, %rd591, %rd160;
	add.s32 	%r31, %r217, -1;
	mul.wide.u32 	%rd308, %r31, 8;
	add.s64 	%rd309, %rd2, %rd308;
	ld.global.u64 	%rd169, [%rd309];
	or.b64  	%rd310, %rd590, %rd169;
	and.b64  	%rd311, %rd310, -4294967296;
	setp.ne.s64 	%p9, %rd311, 0;
	@%p9 bra 	$L__BB31_74;
	cvt.u32.u64 	%r81, %rd169;
	cvt.u32.u64 	%r82, %rd590;
	div.u32 	%r83, %r82, %r81;
	mul.lo.s32 	%r84, %r83, %r81;
	sub.s32 	%r85, %r82, %r84;
	cvt.u64.u32 	%rd592, %r83;
	cvt.u64.u32 	%rd593, %r85;
	bra.uni 	$L__BB31_75;
$L__BB31_74:
	div.s64 	%rd592, %rd590, %rd169;
	mul.lo.s64 	%rd312, %rd592, %rd169;
	sub.s64 	%rd593, %rd590, %rd312;
$L__BB31_75:
	add.s64 	%rd314, %rd1, %rd308;
	ld.global.u64 	%rd315, [%rd314];
	mad.lo.s64 	%rd176, %rd315, %rd593, %rd168;
	add.s32 	%r32, %r217, -2;
	mul.wide.u32 	%rd316, %r32, 8;
	add.s64 	%rd317, %rd2, %rd316;
	ld.global.u64 	%rd177, [%rd317];
	or.b64  	%rd318, %rd592, %rd177;
	and.b64  	%rd319, %rd318, -4294967296;
	setp.ne.s64 	%p10, %rd319, 0;
	@%p10 bra 	$L__BB31_77;
	cvt.u32.u64 	%r86, %rd177;
	cvt.u32.u64 	%r87, %rd592;
	div.u32 	%r88, %r87, %r86;
	mul.lo.s32 	%r89, %r88, %r86;
	sub.s32 	%r90, %r87, %r89;
	cvt.u64.u32 	%rd594, %r88;
	cvt.u64.u32 	%rd595, %r90;
	bra.uni 	$L__BB31_78;
$L__BB31_77:
	div.s64 	%rd594, %rd592, %rd177;
	mul.lo.s64 	%rd320, %rd594, %rd177;
	sub.s64 	%rd595, %rd592, %rd320;
$L__BB31_78:
	add.s64 	%rd322, %rd1, %rd316;
	ld.global.u64 	%rd323, [%rd322];
	mad.lo.s64 	%rd184, %rd323, %rd595, %rd176;
	add.s32 	%r33, %r217, -3;
	mul.wide.u32 	%rd324, %r33, 8;
	add.s64 	%rd325, %rd2, %rd324;
	ld.global.u64 	%rd185, [%rd325];
	or.b64  	%rd326, %rd594, %rd185;
	and.b64  	%rd327, %rd326, -4294967296;
	setp.ne.s64 	%p11, %rd327, 0;
	@%p11 bra 	$L__BB31_80;
	cvt.u32.u64 	%r91, %rd185;
	cvt.u32.u64 	%r92, %rd594;
	div.u32 	%r93, %r92, %r91;
	mul.lo.s32 	%r94, %r93, %r91;
	sub.s32 	%r95, %r92, %r94;
	cvt.u64.u32 	%rd596, %r93;
	cvt.u64.u32 	%rd597, %r95;
	bra.uni 	$L__BB31_81;
$L__BB31_80:
	div.s64 	%rd596, %rd594, %rd185;
	mul.lo.s64 	%rd328, %rd596, %rd185;
	sub.s64 	%rd597, %rd594, %rd328;
$L__BB31_81:
	add.s64 	%rd330, %rd1, %rd324;
	ld.global.u64 	%rd331, [%rd330];
	mad.lo.s64 	%rd192, %rd331, %rd597, %rd184;
	mul.wide.u32 	%rd332, %r30, 8;
	add.s64 	%rd333, %rd2, %rd332;
	ld.global.u64 	%rd193, [%rd333];
	or.b64  	%rd334, %rd596, %rd193;
	and.b64  	%rd335, %rd334, -4294967296;
	setp.ne.s64 	%p12, %rd335, 0;
	@%p12 bra 	$L__BB31_83;
	cvt.u32.u64 	%r96, %rd193;
	cvt.u32.u64 	%r97, %rd596;
	div.u32 	%r98, %r97, %r96;
	mul.lo.s32 	%r99, %r98, %r96;
	sub.s32 	%r100, %r97, %r99;
	cvt.u64.u32 	%rd613, %r98;
	cvt.u64.u32 	%rd599, %r100;
	bra.uni 	$L__BB31_84;
$L__BB31_83:
	div.s64 	%rd613, %rd596, %rd193;
	mul.lo.s64 	%rd336, %rd613, %rd193;
	sub.s64 	%rd599, %rd596, %rd336;
$L__BB31_84:
	add.s64 	%rd338, %rd1, %rd332;
	ld.global.u64 	%rd339, [%rd338];
	mad.lo.s64 	%rd340, %rd339, %rd599, %rd192;
	shl.b64 	%rd341, %rd340, 3;
	add.s64 	%rd622, %rd622, %rd341;
	add.s32 	%r217, %r217, -8;
	add.s32 	%r216, %r216, 8;
	setp.ne.s32 	%p13, %r216, 0;
	@%p13 bra 	$L__BB31_60;
	add.s32 	%r219, %r217, 3;
$L__BB31_86:
	and.b32  	%r38, %r21, 7;
	setp.eq.s32 	%p14, %r38, 0;
	@%p14 bra 	$L__BB31_115;
	and.b32  	%r39, %r21, 3;
	setp.lt.u32 	%p15, %r38, 4;
	@%p15 bra 	$L__BB31_101;
	mul.wide.u32 	%rd343, %r219, 8;
	add.s64 	%rd344, %rd2, %rd343;
	ld.global.u64 	%rd204, [%rd344];
	or.b64  	%rd345, %rd613, %rd204;
	and.b64  	%rd346, %rd345, -4294967296;
	setp.ne.s64 	%p16, %rd346, 0;
	@%p16 bra 	$L__BB31_90;
	cvt.u32.u64 	%r101, %rd204;
	cvt.u32.u64 	%r102, %rd613;
	div.u32 	%r103, %r102, %r101;
	mul.lo.s32 	%r104, %r103, %r101;
	sub.s32 	%r105, %r102, %r104;
	cvt.u64.u32 	%rd603, %r103;
	cvt.u64.u32 	%rd604, %r105;
	bra.uni 	$L__BB31_91;
$L__BB31_90:
	div.s64 	%rd603, %rd613, %rd204;
	mul.lo.s64 	%rd347, %rd603, %rd204;
	sub.s64 	%rd604, %rd613, %rd347;
$L__BB31_91:
	add.s64 	%rd349, %rd1, %rd343;
	ld.global.u64 	%rd350, [%rd349];
	mul.lo.s64 	%rd211, %rd350, %rd604;
	add.s32 	%r40, %r219, -1;
	mul.wide.u32 	%rd351, %r40, 8;
	add.s64 	%rd352, %rd2, %rd351;
	ld.global.u64 	%rd212, [%rd352];
	or.b64  	%rd353, %rd603, %rd212;
	and.b64  	%rd354, %rd353, -4294967296;
	setp.ne.s64 	%p17, %rd354, 0;
	@%p17 bra 	$L__BB31_93;
	cvt.u32.u64 	%r106, %rd212;
	cvt.u32.u64 	%r107, %rd603;
	div.u32 	%r108, %r107, %r106;
	mul.lo.s32 	%r109, %r108, %r106;
	sub.s32 	%r110, %r107, %r109;
	cvt.u64.u32 	%rd605, %r108;
	cvt.u64.u32 	%rd606, %r110;
	bra.uni 	$L__BB31_94;
$L__BB31_93:
	div.s64 	%rd605, %rd603, %rd212;
	mul.lo.s64 	%rd355, %rd605, %rd212;
	sub.s64 	%rd606, %rd603, %rd355;
$L__BB31_94:
	add.s64 	%rd357, %rd1, %rd351;
	ld.global.u64 	%rd358, [%rd357];
	mad.lo.s64 	%rd219, %rd358, %rd606, %rd211;
	add.s32 	%r41, %r219, -2;
	mul.wide.u32 	%rd359, %r41, 8;
	add.s64 	%rd360, %rd2, %rd359;
	ld.global.u64 	%rd220, [%rd360];
	or.b64  	%rd361, %rd605, %rd220;
	and.b64  	%rd362, %rd361, -4294967296;
	setp.ne.s64 	%p18, %rd362, 0;
	@%p18 bra 	$L__BB31_96;
	cvt.u32.u64 	%r111, %rd220;
	cvt.u32.u64 	%r112, %rd605;
	div.u32 	%r113, %r112, %r111;
	mul.lo.s32 	%r114, %r113, %r111;
	sub.s32 	%r115, %r112, %r114;
	cvt.u64.u32 	%rd607, %r113;
	cvt.u64.u32 	%rd608, %r115;
	bra.uni 	$L__BB31_97;
$L__BB31_96:
	div.s64 	%rd607, %rd605, %rd220;
	mul.lo.s64 	%rd363, %rd607, %rd220;
	sub.s64 	%rd608, %rd605, %rd363;
$L__BB31_97:
	add.s64 	%rd365, %rd1, %rd359;
	ld.global.u64 	%rd366, [%rd365];
	mad.lo.s64 	%rd227, %rd366, %rd608, %rd219;
	add.s32 	%r42, %r219, -3;
	mul.wide.u32 	%rd367, %r42, 8;
	add.s64 	%rd368, %rd2, %rd367;
	ld.global.u64 	%rd228, [%rd368];
	or.b64  	%rd369, %rd607, %rd228;
	and.b64  	%rd370, %rd369, -4294967296;
	setp.ne.s64 	%p19, %rd370, 0;
	@%p19 bra 	$L__BB31_99;
	cvt.u32.u64 	%r116, %rd228;
	cvt.u32.u64 	%r117, %rd607;
	div.u32 	%r118, %r117, %r116;
	mul.lo.s32 	%r119, %r118, %r116;
	sub.s32 	%r120, %r117, %r119;
	cvt.u64.u32 	%rd613, %r118;
	cvt.u64.u32 	%rd610, %r120;
	bra.uni 	$L__BB31_100;
$L__BB31_99:
	div.s64 	%rd613, %rd607, %rd228;
	mul.lo.s64 	%rd371, %rd613, %rd228;
	sub.s64 	%rd610, %rd607, %rd371;
$L__BB31_100:
	add.s64 	%rd373, %rd1, %rd367;
	ld.global.u64 	%rd374, [%rd373];
	mad.lo.s64 	%rd375, %rd374, %rd610, %rd227;
	shl.b64 	%rd376, %rd375, 3;
	add.s64 	%rd622, %rd622, %rd376;
	add.s32 	%r219, %r219, -4;
$L__BB31_101:
	setp.eq.s32 	%p20, %r39, 0;
	@%p20 bra 	$L__BB31_115;
	setp.eq.s32 	%p21, %r39, 1;
	@%p21 bra 	$L__BB31_110;
	mul.wide.u32 	%rd378, %r219, 8;
	add.s64 	%rd379, %rd2, %rd378;
	ld.global.u64 	%rd239, [%rd379];
	or.b64  	%rd380, %rd613, %rd239;
	and.b64  	%rd381, %rd380, -4294967296;
	setp.ne.s64 	%p22, %rd381, 0;
	@%p22 bra 	$L__BB31_105;
	cvt.u32.u64 	%r121, %rd239;
	cvt.u32.u64 	%r122, %rd613;
	div.u32 	%r123, %r122, %r121;
	mul.lo.s32 	%r124, %r123, %r121;
	sub.s32 	%r125, %r122, %r124;
	cvt.u64.u32 	%rd614, %r123;
	cvt.u64.u32 	%rd615, %r125;
	bra.uni 	$L__BB31_106;
$L__BB31_105:
	div.s64 	%rd614, %rd613, %rd239;
	mul.lo.s64 	%rd382, %rd614, %rd239;
	sub.s64 	%rd615, %rd613, %rd382;
$L__BB31_106:
	add.s64 	%rd384, %rd1, %rd378;
	ld.global.u64 	%rd385, [%rd384];
	mul.lo.s64 	%rd246, %rd385, %rd615;
	add.s32 	%r45, %r219, -1;
	mul.wide.u32 	%rd386, %r45, 8;
	add.s64 	%rd387, %rd2, %rd386;
	ld.global.u64 	%rd247, [%rd387];
	or.b64  	%rd388, %rd614, %rd247;
	and.b64  	%rd389, %rd388, -4294967296;
	setp.ne.s64 	%p23, %rd389, 0;
	@%p23 bra 	$L__BB31_108;
	cvt.u32.u64 	%r126, %rd247;
	cvt.u32.u64 	%r127, %rd614;
	div.u32 	%r128, %r127, %r126;
	mul.lo.s32 	%r129, %r128, %r126;
	sub.s32 	%r130, %r127, %r129;
	cvt.u64.u32 	%rd613, %r128;
	cvt.u64.u32 	%rd617, %r130;
	bra.uni 	$L__BB31_109;
$L__BB31_108:
	div.s64 	%rd613, %rd614, %rd247;
	mul.lo.s64 	%rd390, %rd613, %rd247;
	sub.s64 	%rd617, %rd614, %rd390;
$L__BB31_109:
	add.s64 	%rd392, %rd1, %rd386;
	ld.global.u64 	%rd393, [%rd392];
	mad.lo.s64 	%rd394, %rd393, %rd617, %rd246;
	shl.b64 	%rd395, %rd394, 3;
	add.s64 	%rd622, %rd622, %rd395;
	add.s32 	%r219, %r219, -2;
$L__BB31_110:
	and.b32  	%r131, %r21, 1;
	setp.eq.b32 	%p24, %r131, 1;
	not.pred 	%p25, %p24;
	@%p25 bra 	$L__BB31_115;
	mul.wide.u32 	%rd396, %r219, 8;
	add.s64 	%rd397, %rd2, %rd396;
	ld.global.u64 	%rd258, [%rd397];
	or.b64  	%rd398, %rd613, %rd258;
	and.b64  	%rd399, %rd398, -4294967296;
	setp.ne.s64 	%p26, %rd399, 0;
	@%p26 bra 	$L__BB31_113;
	cvt.u32.u64 	%r132, %rd258;
	cvt.u32.u64 	%r133, %rd613;
	rem.u32 	%r134, %r133, %r132;
	cvt.u64.u32 	%rd621, %r134;
	bra.uni 	$L__BB31_114;
$L__BB31_113:
	rem.s64 	%rd621, %rd613, %rd258;
$L__BB31_114:
	add.s64 	%rd401, %rd1, %rd396;
	ld.global.u64 	%rd402, [%rd401];
	mul.lo.s64 	%rd403, %rd402, %rd621;
	shl.b64 	%rd404, %rd403, 3;
	add.s64 	%rd622, %rd622, %rd404;
$L__BB31_115:
	ld.global.u64 	%rd405, [%rd622];
	st.shared.u64 	[%r4], %rd405;
$L__BB31_116:
	bar.sync 	0;
	setp.lt.u32 	%p49, %r221, 66;
	@%p49 bra 	$L__BB31_121;
$L__BB31_117:
	mov.u32 	%r48, %r221;
	shr.u32 	%r221, %r48, 1;
	setp.ge.u32 	%p50, %r3, %r221;
	@%p50 bra 	$L__BB31_120;
	ld.shared.u64 	%rd485, [%r4];
	shl.b32 	%r50, %r221, 3;
	add.s32 	%r208, %r4, %r50;
	ld.shared.u64 	%rd264, [%r208];
	setp.gt.s64 	%p51, %rd264, %rd485;
	@%p51 bra 	$L__BB31_120;
	st.shared.u64 	[%r4], %rd264;
	add.s32 	%r209, %r5, %r50;
	ld.shared.u64 	%rd486, [%r209];
	st.shared.u64 	[%r5], %rd486;
$L__BB31_120:
	bar.sync 	0;
	setp.gt.u32 	%p52, %r48, 131;
	@%p52 bra 	$L__BB31_117;
$L__BB31_121:
	setp.gt.u32 	%p53, %r3, 31;
	@%p53 bra 	$L__BB31_136;
	ld.volatile.shared.u64 	%rd487, [%r4];
	ld.volatile.shared.u64 	%rd488, [%r4+256];
	min.s64 	%rd489, %rd487, %rd488;
	ld.volatile.shared.u64 	%rd490, [%r4+256];
	setp.ne.s64 	%p54, %rd489, %rd490;
	@%p54 bra 	$L__BB31_124;
	ld.volatile.shared.u64 	%rd491, [%r5+256];
	st.volatile.shared.u64 	[%r5], %rd491;
	ld.volatile.shared.u64 	%rd492, [%r4+256];
	st.volatile.shared.u64 	[%r4], %rd492;
$L__BB31_124:
	ld.volatile.shared.u64 	%rd493, [%r4];
	ld.volatile.shared.u64 	%rd494, [%r4+128];
	min.s64 	%rd495, %rd493, %rd494;
	ld.volatile.shared.u64 	%rd496, [%r4+128];
	setp.ne.s64 	%p55, %rd495, %rd496;
	@%p55 bra 	$L__BB31_126;
	ld.volatile.shared.u64 	%rd497, [%r5+128];
	st.volatile.shared.u64 	[%r5], %rd497;
	ld.volatile.shared.u64 	%rd498, [%r4+128];
	st.volatile.shared.u64 	[%r4], %rd498;
$L__BB31_126:
	ld.volatile.shared.u64 	%rd499, [%r4];
	ld.volatile.shared.u64 	%rd500, [%r4+64];
	min.s64 	%rd501, %rd499, %rd500;
	ld.volatile.shared.u64 	%rd502, [%r4+64];
	setp.ne.s64 	%p56, %rd501, %rd502;
	@%p56 bra 	$L__BB31_128;
	ld.volatile.shared.u64 	%rd503, [%r5+64];
	st.volatile.shared.u64 	[%r5], %rd503;
	ld.volatile.shared.u64 	%rd504, [%r4+64];
	st.volatile.shared.u64 	[%r4], %rd504;
$L__BB31_128:
	ld.volatile.shared.u64 	%rd505, [%r4];
	ld.volatile.shared.u64 	%rd506, [%r4+32];
	min.s64 	%rd507, %rd505, %rd506;
	ld.volatile.shared.u64 	%rd508, [%r4+32];
	setp.ne.s64 	%p57, %rd507, %rd508;
	@%p57 bra 	$L__BB31_130;
	ld.volatile.shared.u64 	%rd509, [%r5+32];
	st.volatile.shared.u64 	[%r5], %rd509;
	ld.volatile.shared.u64 	%rd510, [%r4+32];
	st.volatile.shared.u64 	[%r4], %rd510;
$L__BB31_130:
	ld.volatile.shared.u64 	%rd511, [%r4];
	ld.volatile.shared.u64 	%rd512, [%r4+16];
	min.s64 	%rd513, %rd511, %rd512;
	ld.volatile.shared.u64 	%rd514, [%r4+16];
	setp.ne.s64 	%p58, %rd513, %rd514;
	@%p58 bra 	$L__BB31_132;
	ld.volatile.shared.u64 	%rd515, [%r5+16];
	st.volatile.shared.u64 	[%r5], %rd515;
	ld.volatile.shared.u64 	%rd516, [%r4+16];
	st.volatile.shared.u64 	[%r4], %rd516;
$L__BB31_132:
	ld.volatile.shared.u64 	%rd517, [%r4];
	ld.volatile.shared.u64 	%rd518, [%r4+8];
	min.s64 	%rd519, %rd517, %rd518;
	ld.volatile.shared.u64 	%rd520, [%r4+8];
	setp.ne.s64 	%p59, %rd519, %rd520;
	@%p59 bra 	$L__BB31_134;
	ld.volatile.shared.u64 	%rd521, [%r5+8];
	st.volatile.shared.u64 	[%r5], %rd521;
	ld.volatile.shared.u64 	%rd522, [%r4+8];
	st.volatile.shared.u64 	[%r4], %rd522;
$L__BB31_134:
	setp.ne.s32 	%p60, %r3, 0;
	@%p60 bra 	$L__BB31_136;
	ld.param.u64 	%rd537, [contiguous_reduce3_i64_param_7];
	ld.param.u64 	%rd534, [contiguous_reduce3_i64_param_1];
	ld.param.u64 	%rd533, [contiguous_reduce3_i64_param_0];
	ld.shared.u64 	%rd523, [sdata_i64];
	mov.u32 	%r210, %ctaid.x;
	cvt.u64.u32 	%rd524, %r210;
	mov.u32 	%r211, %ctaid.y;
	cvt.u64.u32 	%rd525, %r211;
	mad.lo.s64 	%rd526, %rd537, %rd525, %rd524;
	cvta.to.global.u64 	%rd527, %rd533;
	shl.b64 	%rd528, %rd526, 3;
	add.s64 	%rd529, %rd527, %rd528;
	st.global.u64 	[%rd529], %rd523;
	ld.shared.u64 	%rd530, [%r2];
	cvta.to.global.u64 	%rd531, %rd534;
	add.s64 	%rd532, %rd531, %rd528;
	st.global.u64 	[%rd532], %rd530;
$L__BB31_136:
	ret;

}
	// .globl	contiguous_reduce33_i64
.visible .entry contiguous_reduce33_i64(
	.param .u64 .ptr .align 1 contiguous_reduce33_i64_param_0,
	.param .u64 .ptr .align 1 contiguous_reduce33_i64_param_1,
	.param .u64 .ptr .align 1 contiguous_reduce33_i64_param_2,
	.param .u64 .ptr .align 1 contiguous_reduce33_i64_param_3,
	.param .u64 contiguous_reduce33_i64_param_4,
	.param .u64 contiguous_reduce33_i64_param_5
)
{
	.reg .pred 	%p<16>;
	.reg .b32 	%r<23>;
	.reg .b64 	%rd<85>;

	ld.param.u64 	%rd10, [contiguous_reduce33_i64_param_0];
	ld.param.u64 	%rd11, [contiguous_reduce33_i64_param_1];
	ld.param.u64 	%rd14, [contiguous_reduce33_i64_param_2];
	ld.param.u64 	%rd15, [contiguous_reduce33_i64_param_3];
	ld.param.u64 	%rd12, [contiguous_reduce33_i64_param_4];
	ld.param.u64 	%rd13, [contiguous_reduce33_i64_param_5];
	cvta.to.global.u64 	%rd1, %rd15;
	cvta.to.global.u64 	%rd2, %rd14;
	mov.u32 	%r22, %ntid.x;
	shl.b32 	%r11, %r22, 3;
	mov.u32 	%r12, sdata_i64;
	add.s32 	%r2, %r12, %r11;
	mov.u32 	%r3, %tid.x;
	mov.u32 	%r4, %ctaid.x;
	mul.lo.s32 	%r13, %r4, %r22;
	shl.b32 	%r14, %r13, 1;
	add.s32 	%r5, %r14, %r3;
	shl.b32 	%r15, %r3, 3;
	add.s32 	%r6, %r12, %r15;
	mov.b64 	%rd16, 9223372036854775807;
	st.shared.u64 	[%r6], %rd16;
	add.s32 	%r7, %r2, %r15;
	st.shared.u64 	[%r7], %rd16;
	add.s32 	%r16, %r5, %r22;
	cvt.u64.u32 	%rd3, %r16;
	setp.le.u64 	%p1, %rd12, %rd3;
	@%p1 bra 	$L__BB32_4;
	cvt.u64.u32 	%rd24, %r5;
	mov.u32 	%r18, %ctaid.y;
	cvt.u64.u32 	%rd25, %r18;
	mul.lo.s64 	%rd26, %rd12, %rd25;
	add.s64 	%rd4, %rd26, %rd24;
	shl.b64 	%rd27, %rd4, 3;
	add.s64 	%rd28, %rd2, %rd27;
	ld.global.u64 	%rd5, [%rd28];
	add.s64 	%rd6, %rd26, %rd3;
	shl.b64 	%rd29, %rd6, 3;
	add.s64 	%rd30, %rd2, %rd29;
	ld.global.u64 	%rd7, [%rd30];
	setp.gt.s64 	%p3, %rd7, %rd5;
	@%p3 bra 	$L__BB32_3;
	st.shared.u64 	[%r6], %rd5;
	add.s64 	%rd32, %rd1, %rd27;
	ld.global.u64 	%rd33, [%rd32];
	st.shared.u64 	[%r7], %rd33;
	bra.uni 	$L__BB32_6;
$L__BB32_3:
	st.shared.u64 	[%r6], %rd7;
	add.s64 	%rd35, %rd1, %rd29;
	ld.global.u64 	%rd36, [%rd35];
	st.shared.u64 	[%r7], %rd36;
	bra.uni 	$L__BB32_6;
$L__BB32_4:
	cvt.u64.u32 	%rd8, %r5;
	setp.le.u64 	%p2, %rd12, %rd8;
	@%p2 bra 	$L__BB32_6;
	mov.u32 	%r17, %ctaid.y;
	cvt.u64.u32 	%rd17, %r17;
	mad.lo.s64 	%rd18, %rd12, %rd17, %rd8;
	shl.b64 	%rd19, %rd18, 3;
	add.s64 	%rd20, %rd2, %rd19;
	ld.global.u64 	%rd21, [%rd20];
	st.shared.u64 	[%r6], %rd21;
	add.s64 	%rd22, %rd1, %rd19;
	ld.global.u64 	%rd23, [%rd22];
	st.shared.u64 	[%r7], %rd23;
$L__BB32_6:
	bar.sync 	0;
	setp.lt.u32 	%p4, %r22, 66;
	@%p4 bra 	$L__BB32_11;
$L__BB32_7:
	mov.u32 	%r8, %r22;
	shr.u32 	%r22, %r8, 1;
	setp.ge.u32 	%p5, %r3, %r22;
	@%p5 bra 	$L__BB32_10;
	ld.shared.u64 	%rd37, [%r6];
	shl.b32 	%r10, %r22, 3;
	add.s32 	%r19, %r6, %r10;
	ld.shared.u64 	%rd9, [%r19];
	setp.gt.s64 	%p6, %rd9, %rd37;
	@%p6 bra 	$L__BB32_10;
	st.shared.u64 	[%r6], %rd9;
	add.s32 	%r20, %r7, %r10;
	ld.shared.u64 	%rd38, [%r20];
	st.shared.u64 	[%r7], %rd38;
$L__BB32_10:
	bar.sync 	0;
	setp.gt.u32 	%p7, %r8, 131;
	@%p7 bra 	$L__BB32_7;
$L__BB32_11:
	setp.gt.u32 	%p8, %r3, 31;
	@%p8 bra 	$L__BB32_26;
	ld.volatile.shared.u64 	%rd39, [%r6];
	ld.volatile.shared.u64 	%rd40, [%r6+256];
	min.s64 	%rd41, %rd39, %rd40;
	ld.volatile.shared.u64 	%rd42, [%r6+256];
	setp.ne.s64 	%p9, %rd41, %rd42;
	@%p9 bra 	$L__BB32_14;
	ld.volatile.shared.u64 	%rd43, [%r7+256];
	st.volatile.shared.u64 	[%r7], %rd43;
	ld.volatile.shared.u64 	%rd44, [%r6+256];
	st.volatile.shared.u64 	[%r6], %rd44;
$L__BB32_14:
	ld.volatile.shared.u64 	%rd45, [%r6];
	ld.volatile.shared.u64 	%rd46, [%r6+128];
	min.s64 	%rd47, %rd45, %rd46;
	ld.volatile.shared.u64 	%rd48, [%r6+128];
	setp.ne.s64 	%p10, %rd47, %rd48;
	@%p10 bra 	$L__BB32_16;
	ld.volatile.shared.u64 	%rd49, [%r7+128];
	st.volatile.shared.u64 	[%r7], %rd49;
	ld.volatile.shared.u64 	%rd50, [%r6+128];
	st.volatile.shared.u64 	[%r6], %rd50;
$L__BB32_16:
	ld.volatile.shared.u64 	%rd51, [%r6];
	ld.volatile.shared.u64 	%rd52, [%r6+64];
	min.s64 	%rd53, %rd51, %rd52;
	ld.volatile.shared.u64 	%rd54, [%r6+64];
	setp.ne.s64 	%p11, %rd53, %rd54;
	@%p11 bra 	$L__BB32_18;
	ld.volatile.shared.u64 	%rd55, [%r7+64];
	st.volatile.shared.u64 	[%r7], %rd55;
	ld.volatile.shared.u64 	%rd56, [%r6+64];
	st.volatile.shared.u64 	[%r6], %rd56;
$L__BB32_18:
	ld.volatile.shared.u64 	%rd57, [%r6];
	ld.volatile.shared.u64 	%rd58, [%r6+32];
	min.s64 	%rd59, %rd57, %rd58;
	ld.volatile.shared.u64 	%rd60, [%r6+32];
	setp.ne.s64 	%p12, %rd59, %rd60;
	@%p12 bra 	$L__BB32_20;
	ld.volatile.shared.u64 	%rd61, [%r7+32];
	st.volatile.shared.u64 	[%r7], %rd61;
	ld.volatile.shared.u64 	%rd62, [%r6+32];
	st.volatile.shared.u64 	[%r6], %rd62;
$L__BB32_20:
	ld.volatile.shared.u64 	%rd63, [%r6];
	ld.volatile.shared.u64 	%rd64, [%r6+16];
	min.s64 	%rd65, %rd63, %rd64;
	ld.volatile.shared.u64 	%rd66, [%r6+16];
	setp.ne.s64 	%p13, %rd65, %rd66;
	@%p13 bra 	$L__BB32_22;
	ld.volatile.shared.u64 	%rd67, [%r7+16];
	st.volatile.shared.u64 	[%r7], %rd67;
	ld.volatile.shared.u64 	%rd68, [%r6+16];
	st.volatile.shared.u64 	[%r6], %rd68;
$L__BB32_22:
	ld.volatile.shared.u64 	%rd69, [%r6];
	ld.volatile.shared.u64 	%rd70, [%r6+8];
	min.s64 	%rd71, %rd69, %rd70;
	ld.volatile.shared.u64 	%rd72, [%r6+8];
	setp.ne.s64 	%p14, %rd71, %rd72;
	@%p14 bra 	$L__BB32_24;
	ld.volatile.shared.u64 	%rd73, [%r7+8];
	st.volatile.shared.u64 	[%r7], %rd73;
	ld.volatile.shared.u64 	%rd74, [%r6+8];
	st.volatile.shared.u64 	[%r6], %rd74;
$L__BB32_24:
	setp.ne.s32 	%p15, %r3, 0;
	@%p15 bra 	$L__BB32_26;
	ld.shared.u64 	%rd75, [sdata_i64];
	cvt.u64.u32 	%rd76, %r4;
	mov.u32 	%r21, %ctaid.y;
	cvt.u64.u32 	%rd77, %r21;
	mad.lo.s64 	%rd78, %rd13, %rd77, %rd76;
	cvta.to.global.u64 	%rd79, %rd10;
	shl.b64 	%rd80, %rd78, 3;
	add.s64 	%rd81, %rd79, %rd80;
	st.global.u64 	[%rd81], %rd75;
	ld.shared.u64 	%rd82, [%r2];
	cvta.to.global.u64 	%rd83, %rd11;
	add.s64 	%rd84, %rd83, %rd80;
	st.global.u64 	[%rd84], %rd82;
$L__BB32_26:
	ret;

}
	// .globl	contiguous_reduce4_i64
.visible .entry contiguous_reduce4_i64(
	.param .u64 .ptr .align 1 contiguous_reduce4_i64_param_0,
	.param .u64 .ptr .align 1 contiguous_reduce4_i64_param_1,
	.param .u64 .ptr .align 1 contiguous_reduce4_i64_param_2,
	.param .u64 .ptr .align 1 contiguous_reduce4_i64_param_3,
	.param .u64 .ptr .align 1 contiguous_reduce4_i64_param_4,
	.param .u64 contiguous_reduce4_i64_param_5,
	.param .u64 contiguous_reduce4_i64_param_6,
	.param .u64 contiguous_reduce4_i64_param_7
)
{
	.reg .pred 	%p<39>;
	.reg .b32 	%r<206>;
	.reg .b64 	%rd<348>;

	ld.param.u64 	%rd163, [contiguous_reduce4_i64_param_3];
	ld.param.u64 	%rd164, [contiguous_reduce4_i64_param_4];
	ld.param.u64 	%rd161, [contiguous_reduce4_i64_param_5];
	ld.param.u64 	%rd162, [contiguous_reduce4_i64_param_6];
	ld.param.u64 	%rd165, [contiguous_reduce4_i64_param_7];
	cvta.to.global.u64 	%rd1, %rd164;
	cvta.to.global.u64 	%rd2, %rd163;
	mov.u32 	%r1, %ntid.x;
	mov.u32 	%r2, %ntid.y;
	mul.lo.s32 	%r74, %r1, %r2;
	shl.b32 	%r75, %r74, 3;
	mov.u32 	%r200, sdata_i64;
	add.s32 	%r3, %r200, %r75;
	mov.u32 	%r4, %tid.y;
	mov.u32 	%r5, %tid.x;
	mad.lo.s32 	%r77, %r4, %r1, %r5;
	mov.u32 	%r78, %ctaid.x;
	mad.lo.s32 	%r79, %r78, %r1, %r5;
	mov.u32 	%r6, %ctaid.y;
	mad.lo.s32 	%r80, %r6, %r2, %r4;
	shl.b32 	%r81, %r77, 3;
	add.s32 	%r8, %r200, %r81;
	mov.b64 	%rd167, 9223372036854775807;
	st.shared.u64 	[%r8], %rd167;
	cvt.u64.u32 	%rd168, %r80;
	cvt.u64.u32 	%rd3, %r79;
	mad.lo.s64 	%rd169, %rd162, %rd168, %rd3;
	add.s32 	%r82, %r3, %r81;
	st.shared.u64 	[%r82], %rd169;
	setp.le.u64 	%p1, %rd162, %rd3;
	setp.le.u64 	%p2, %rd165, %rd168;
	or.pred  	%p3, %p1, %p2;
	@%p3 bra 	$L__BB33_80;
	cvt.u32.u64 	%r83, %rd3;
	cvt.u32.u64 	%r84, %rd162;
	mad.lo.s32 	%r197, %r80, %r84, %r83;
	cvt.u32.u64 	%r10, %rd161;
	add.s32 	%r196, %r10, -1;
	setp.lt.s32 	%p4, %r196, 0;
	mov.b64 	%rd338, 0;
	@%p4 bra 	$L__BB33_59;
	setp.lt.u32 	%p5, %r196, 7;
	mov.b64 	%rd338, 0;
	@%p5 bra 	$L__BB33_30;
	add.s32 	%r192, %r10, -4;
	and.b32  	%r85, %r10, -8;
	neg.s32 	%r191, %r85;
	mov.b64 	%rd338, 0;
$L__BB33_4:
	.pragma "nounroll";
	add.s32 	%r17, %r192, 3;
	cvt.u64.u32 	%rd5, %r197;
	mul.wide.u32 	%rd174, %r17, 8;
	add.s64 	%rd175, %rd2, %rd174;
	ld.global.u64 	%rd6, [%rd175];
	and.b64  	%rd176, %rd6, -4294967296;
	setp.ne.s64 	%p6, %rd176, 0;
	@%p6 bra 	$L__BB33_6;
	cvt.u32.u64 	%r86, %rd6;
	cvt.u32.u64 	%r87, %rd5;
	div.u32 	%r88, %r87, %r86;
	mul.lo.s32 	%r89, %r88, %r86;
	sub.s32 	%r90, %r87, %r89;
	cvt.u64.u32 	%rd303, %r88;
	cvt.u64.u32 	%rd304, %r90;
	bra.uni 	$L__BB33_7;
$L__BB33_6:
	div.s64 	%rd303, %rd5, %rd6;
	mul.lo.s64 	%rd177, %rd303, %rd6;
	sub.s64 	%rd304, %rd5, %rd177;
$L__BB33_7:
	add.s64 	%rd179, %rd1, %rd174;
	ld.global.u64 	%rd180, [%rd179];
	mad.lo.s64 	%rd13, %rd180, %rd304, %rd338;
	add.s32 	%r18, %r192, 2;
	and.b64  	%rd14, %rd303, 4294967295;
	mul.wide.u32 	%rd181, %r18, 8;
	add.s64 	%rd182, %rd2, %rd181;
	ld.global.u64 	%rd15, [%rd182];
	and.b64  	%rd183, %rd15, -4294967296;
	setp.ne.s64 	%p7, %rd183, 0;
	@%p7 bra 	$L__BB33_9;
	cvt.u32.u64 	%r91, %rd15;
	cvt.u32.u64 	%r92, %rd14;
	div.u32 	%r93, %r92, %r91;
	mul.lo.s32 	%r94, %r93, %r91;
	sub.s32 	%r95, %r92, %r94;
	cvt.u64.u32 	%rd305, %r93;
	cvt.u64.u32 	%rd306, %r95;
	bra.uni 	$L__BB33_10;
$L__BB33_9:
	div.s64 	%rd305, %rd14, %rd15;
	mul.lo.s64 	%rd184, %rd305, %rd15;
	sub.s64 	%rd306, %rd14, %rd184;
$L__BB33_10:
	add.s64 	%rd186, %rd1, %rd181;
	ld.global.u64 	%rd187, [%rd186];
	mad.lo.s64 	%rd22, %rd187, %rd306, %rd13;
	add.s32 	%r19, %r192, 1;
	and.b64  	%rd23, %rd305, 4294967295;
	mul.wide.u32 	%rd188, %r19, 8;
	add.s64 	%rd189, %rd2, %rd188;
	ld.global.u64 	%rd24, [%rd189];
	and.b64  	%rd190, %rd24, -4294967296;
	setp.ne.s64 	%p8, %rd190, 0;
	@%p8 bra 	$L__BB33_12;
	cvt.u32.u64 	%r96, %rd24;
	cvt.u32.u64 	%r97, %rd23;
	div.u32 	%r98, %r97, %r96;
	mul.lo.s32 	%r99, %r98, %r96;
	sub.s32 	%r100, %r97, %r99;
	cvt.u64.u32 	%rd307, %r98;
	cvt.u64.u32 	%rd308, %r100;
	bra.uni 	$L__BB33_13;
$L__BB33_12:
	div.s64 	%rd307, %rd23, %rd24;
	mul.lo.s64 	%rd191, %rd307, %rd24;
	sub.s64 	%rd308, %rd23, %rd191;
$L__BB33_13:
	add.s64 	%rd193, %rd1, %rd188;
	ld.global.u64 	%rd194, [%rd193];
	mad.lo.s64 	%rd31, %rd194, %rd308, %rd22;
	add.s32 	%r20, %r192, -4;
	and.b64  	%rd32, %rd307, 4294967295;
	mul.wide.u32 	%rd195, %r192, 8;
	add.s64 	%rd196, %rd2, %rd195;
	ld.global.u64 	%rd33, [%rd196];
	and.b64  	%rd197, %rd33, -4294967296;
	setp.ne.s64 	%p9, %rd197, 0;
	@%p9 bra 	$L__BB33_15;
	cvt.u32.u64 	%r101, %rd33;
	cvt.u32.u64 	%r102, %rd32;
	div.u32 	%r103, %r102, %r101;
	mul.lo.s32 	%r104, %r103, %r101;
	sub.s32 	%r105, %r102, %r104;
	cvt.u64.u32 	%rd309, %r103;
	cvt.u64.u32 	%rd310, %r105;
	bra.uni 	$L__BB33_16;
$L__BB33_15:
	div.s64 	%rd309, %rd32, %rd33;
	mul.lo.s64 	%rd198, %rd309, %rd33;
	sub.s64 	%rd310, %rd32, %rd198;
$L__BB33_16:
	add.s64 	%rd200, %rd1, %rd195;
	ld.global.u64 	%rd201, [%rd200];
	mad.lo.s64 	%rd40, %rd201, %rd310, %rd31;
	add.s32 	%r21, %r192, -1;
	and.b64  	%rd41, %rd309, 4294967295;
	mul.wide.u32 	%rd202, %r21, 8;
	add.s64 	%rd203, %rd2, %rd202;
	ld.global.u64 	%rd42, [%rd203];
	and.b64  	%rd204, %rd42, -4294967296;
	setp.ne.s64 	%p10, %rd204, 0;
	@%p10 bra 	$L__BB33_18;
	cvt.u32.u64 	%r106, %rd42;
	cvt.u32.u64 	%r107, %rd41;
	div.u32 	%r108, %r107, %r106;
	mul.lo.s32 	%r109, %r108, %r106;
	sub.s32 	%r110, %r107, %r109;
	cvt.u64.u32 	%rd311, %r108;
	cvt.u64.u32 	%rd312, %r110;
	bra.uni 	$L__BB33_19;
$L__BB33_18:
	div.s64 	%rd311, %rd41, %rd42;
	mul.lo.s64 	%rd205, %rd311, %rd42;
	sub.s64 	%rd312, %rd41, %rd205;
$L__BB33_19:
	add.s64 	%rd207, %rd1, %rd202;
	ld.global.u64 	%rd208, [%rd207];
	mad.lo.s64 	%rd49, %rd208, %rd312, %rd40;
	add.s32 	%r22, %r192, -2;
	and.b64  	%rd50, %rd311, 4294967295;
	mul.wide.u32 	%rd209, %r22, 8;
	add.s64 	%rd210, %rd2, %rd209;
	ld.global.u64 	%rd51, [%rd210];
	and.b64  	%rd211, %rd51, -4294967296;
	setp.ne.s64 	%p11, %rd211, 0;
	@%p11 bra 	$L__BB33_21;
	cvt.u32.u64 	%r111, %rd51;
	cvt.u32.u64 	%r112, %rd50;
	div.u32 	%r113, %r112, %r111;
	mul.lo.s32 	%r114, %r113, %r111;
	sub.s32 	%r115, %r112, %r114;
	cvt.u64.u32 	%rd313, %r113;
	cvt.u64.u32 	%rd314, %r115;
	bra.uni 	$L__BB33_22;
$L__BB33_21:
	div.s64 	%rd313, %rd50, %rd51;
	mul.lo.s64 	%rd212, %rd313, %rd51;
	sub.s64 	%rd314, %rd50, %rd212;
$L__BB33_22:
	add.s64 	%rd214, %rd1, %rd209;
	ld.global.u64 	%rd215, [%rd214];
	mad.lo.s64 	%rd58, %rd215, %rd314, %rd49;
	add.s32 	%r23, %r192, -3;
	and.b64  	%rd59, %rd313, 4294967295;
	mul.wide.u32 	%rd216, %r23, 8;
	add.s64 	%rd217, %rd2, %rd216;
	ld.global.u64 	%rd60, [%rd217];
	and.b64  	%rd218, %rd60, -4294967296;
	setp.ne.s64 	%p12, %rd218, 0;
	@%p12 bra 	$L__BB33_24;
	cvt.u32.u64 	%r116, %rd60;
	cvt.u32.u64 	%r117, %rd59;
	div.u32 	%r118, %r117, %r116;
	mul.lo.s32 	%r119, %r118, %r116;
	sub.s32 	%r120, %r117, %r119;
	cvt.u64.u32 	%rd315, %r118;
	cvt.u64.u32 	%rd316, %r120;
	bra.uni 	$L__BB33_25;
$L__BB33_24:
	div.s64 	%rd315, %rd59, %rd60;
	mul.lo.s64 	%rd219, %rd315, %rd60;
	sub.s64 	%rd316, %rd59, %rd219;
$L__BB33_25:
	add.s64 	%rd221, %rd1, %rd216;
	ld.global.u64 	%rd222, [%rd221];
	mad.lo.s64 	%rd67, %rd222, %rd316, %rd58;
	and.b64  	%rd68, %rd315, 4294967295;
	mul.wide.u32 	%rd223, %r20, 8;
	add.s64 	%rd224, %rd2, %rd223;
	ld.global.u64 	%rd69, [%rd224];
	and.b64  	%rd225, %rd69, -4294967296;
	setp.ne.s64 	%p13, %rd225, 0;
	@%p13 bra 	$L__BB33_27;
	cvt.u32.u64 	%r121, %rd69;
	cvt.u32.u64 	%r122, %rd68;
	div.u32 	%r123, %r122, %r121;
	mul.lo.s32 	%r124, %r123, %r121;
	sub.s32 	%r125, %r122, %r124;
	cvt.u64.u32 	%rd317, %r123;
	cvt.u64.u32 	%rd318, %r125;
	bra.uni 	$L__BB33_28;
$L__BB33_27:
	div.s64 	%rd317, %rd68, %rd69;
	mul.lo.s64 	%rd226, %rd317, %rd69;
	sub.s64 	%rd318, %rd68, %rd226;
$L__BB33_28:
	add.s64 	%rd228, %rd1, %rd223;
	ld.global.u64 	%rd229, [%rd228];
	mad.lo.s64 	%rd338, %rd229, %rd318, %rd67;
	cvt.u32.u64 	%r197, %rd317;
	add.s32 	%r192, %r192, -8;
	add.s32 	%r191, %r191, 8;
	setp.ne.s32 	%p14, %r191, 0;
	@%p14 bra 	$L__BB33_4;
	add.s32 	%r196, %r192, 3;
$L__BB33_30:
	and.b32  	%r30, %r10, 7;
	setp.eq.s32 	%p15, %r30, 0;
	@%p15 bra 	$L__BB33_59;
	setp.lt.u32 	%p16, %r30, 4;
	@%p16 bra 	$L__BB33_45;
	mul.wide.u32 	%rd231, %r196, 8;
	add.s64 	%rd232, %rd2, %rd231;
	ld.global.u64 	%rd79, [%rd232];
	and.b64  	%rd233, %rd79, -4294967296;
	setp.ne.s64 	%p17, %rd233, 0;
	@%p17 bra 	$L__BB33_34;
	cvt.u32.u64 	%r126, %rd79;
	div.u32 	%r127, %r197, %r126;
	mul.lo.s32 	%r128, %r127, %r126;
	sub.s32 	%r129, %r197, %r128;
	cvt.u64.u32 	%rd321, %r127;
	cvt.u64.u32 	%rd322, %r129;
	bra.uni 	$L__BB33_35;
$L__BB33_34:
	cvt.u64.u32 	%rd234, %r197;
	div.s64 	%rd321, %rd234, %rd79;
	mul.lo.s64 	%rd235, %rd321, %rd79;
	sub.s64 	%rd322, %rd234, %rd235;
$L__BB33_35:
	add.s64 	%rd237, %rd1, %rd231;
	ld.global.u64 	%rd238, [%rd237];
	mad.lo.s64 	%rd86, %rd238, %rd322, %rd338;
	add.s32 	%r31, %r196, -1;
	and.b64  	%rd87, %rd321, 4294967295;
	mul.wide.u32 	%rd239, %r31, 8;
	add.s64 	%rd240, %rd2, %rd239;
	ld.global.u64 	%rd88, [%rd240];
	and.b64  	%rd241, %rd88, -4294967296;
	setp.ne.s64 	%p18, %rd241, 0;
	@%p18 bra 	$L__BB33_37;
	cvt.u32.u64 	%r130, %rd88;
	cvt.u32.u64 	%r131, %rd87;
	div.u32 	%r132, %r131, %r130;
	mul.lo.s32 	%r133, %r132, %r130;
	sub.s32 	%r134, %r131, %r133;
	cvt.u64.u32 	%rd323, %r132;
	cvt.u64.u32 	%rd324, %r134;
	bra.uni 	$L__BB33_38;
$L__BB33_37:
	div.s64 	%rd323, %rd87, %rd88;
	mul.lo.s64 	%rd242, %rd323, %rd88;
	sub.s64 	%rd324, %rd87, %rd242;
$L__BB33_38:
	add.s64 	%rd244, %rd1, %rd239;
	ld.global.u64 	%rd245, [%rd244];
	mad.lo.s64 	%rd95, %rd245, %rd324, %rd86;
	add.s32 	%r32, %r196, -2;
	and.b64  	%rd96, %rd323, 4294967295;
	mul.wide.u32 	%rd246, %r32, 8;
	add.s64 	%rd247, %rd2, %rd246;
	ld.global.u64 	%rd97, [%rd247];
	and.b64  	%rd248, %rd97, -4294967296;
	setp.ne.s64 	%p19, %rd248, 0;
	@%p19 bra 	$L__BB33_40;
	cvt.u32.u64 	%r135, %rd97;
	cvt.u32.u64 	%r136, %rd96;
	div.u32 	%r137, %r136, %r135;
	mul.lo.s32 	%r138, %r137, %r135;
	sub.s32 	%r139, %r136, %r138;
	cvt.u64.u32 	%rd325, %r137;
	cvt.u64.u32 	%rd326, %r139;
	bra.uni 	$L__BB33_41;
$L__BB33_40:
	div.s64 	%rd325, %rd96, %rd97;
	mul.lo.s64 	%rd249, %rd325, %rd97;
	sub.s64 	%rd326, %rd96, %rd249;
$L__BB33_41:
	add.s64 	%rd251, %rd1, %rd246;
	ld.global.u64 	%rd252, [%rd251];
	mad.lo.s64 	%rd104, %rd252, %rd326, %rd95;
	add.s32 	%r33, %r196, -3;
	and.b64  	%rd105, %rd325, 4294967295;
	mul.wide.u32 	%rd253, %r33, 8;
	add.s64 	%rd254, %rd2, %rd253;
	ld.global.u64 	%rd106, [%rd254];
	and.b64  	%rd255, %rd106, -4294967296;
	setp.ne.s64 	%p20, %rd255, 0;
	@%p20 bra 	$L__BB33_43;
	cvt.u32.u64 	%r140, %rd106;
	cvt.u32.u64 	%r141, %rd105;
	div.u32 	%r142, %r141, %r140;
	mul.lo.s32 	%r143, %r142, %r140;
	sub.s32 	%r144, %r141, %r143;
	cvt.u64.u32 	%rd327, %r142;
	cvt.u64.u32 	%rd328, %r144;
	bra.uni 	$L__BB33_44;
$L__BB33_43:
	div.s64 	%rd327, %rd105, %rd106;
	mul.lo.s64 	%rd256, %rd327, %rd106;
	sub.s64 	%rd328, %rd105, %rd256;
$L__BB33_44:
	add.s64 	%rd258, %rd1, %rd253;
	ld.global.u64 	%rd259, [%rd258];
	mad.lo.s64 	%rd338, %rd259, %rd328, %rd104;
	cvt.u32.u64 	%r197, %rd327;
	add.s32 	%r196, %r196, -4;
$L__BB33_45:
	and.b32  	%r38, %r10, 3;
	setp.eq.s32 	%p21, %r38, 0;
	@%p21 bra 	$L__BB33_59;
	setp.eq.s32 	%p22, %r38, 1;
	@%p22 bra 	$L__BB33_54;
	mul.wide.u32 	%rd261, %r196, 8;
	add.s64 	%rd262, %rd2, %rd261;
	ld.global.u64 	%rd116, [%rd262];
	and.b64  	%rd263, %rd116, -4294967296;
	setp.ne.s64 	%p23, %rd263, 0;
	@%p23 bra 	$L__BB33_49;
	cvt.u32.u64 	%r145, %rd116;
	div.u32 	%r146, %r197, %r145;
	mul.lo.s32 	%r147, %r146, %r145;
	sub.s32 	%r148, %r197, %r147;
	cvt.u64.u32 	%rd331, %r146;
	cvt.u64.u32 	%rd332, %r148;
	bra.uni 	$L__BB33_50;
$L__BB33_49:
	cvt.u64.u32 	%rd264, %r197;
	div.s64 	%rd331, %rd264, %rd116;
	mul.lo.s64 	%rd265, %rd331, %rd116;
	sub.s64 	%rd332, %rd264, %rd265;
$L__BB33_50:
	add.s64 	%rd267, %rd1, %rd261;
	ld.global.u64 	%rd268, [%rd267];
	mad.lo.s64 	%rd123, %rd268, %rd332, %rd338;
	add.s32 	%r39, %r196, -1;
	and.b64  	%rd124, %rd331, 4294967295;
	mul.wide.u32 	%rd269, %r39, 8;
	add.s64 	%rd270, %rd2, %rd269;
	ld.global.u64 	%rd125, [%rd270];
	and.b64  	%rd271, %rd125, -4294967296;
	setp.ne.s64 	%p24, %rd271, 0;
	@%p24 bra 	$L__BB33_52;
	cvt.u32.u64 	%r149, %rd125;
	cvt.u32.u64 	%r150, %rd124;
	div.u32 	%r151, %r150, %r149;
	mul.lo.s32 	%r152, %r151, %r149;
	sub.s32 	%r153, %r150, %r152;
	cvt.u64.u32 	%rd333, %r151;
	cvt.u64.u32 	%rd334, %r153;
	bra.uni 	$L__BB33_53;
$L__BB33_52:
	div.s64 	%rd333, %rd124, %rd125;
	mul.lo.s64 	%rd272, %rd333, %rd125;
	sub.s64 	%rd334, %rd124, %rd272;
$L__BB33_53:
	add.s64 	%rd274, %rd1, %rd269;
	ld.global.u64 	%rd275, [%rd274];
	mad.lo.s64 	%rd338, %rd275, %rd334, %rd123;
	cvt.u32.u64 	%r197, %rd333;
	add.s32 	%r196, %r196, -2;
$L__BB33_54:
	and.b32  	%r154, %r10, 1;
	setp.eq.b32 	%p25, %r154, 1;
	not.pred 	%p26, %p25;
	@%p26 bra 	$L__BB33_59;
	cvt.u64.u32 	%rd135, %r197;
	mul.wide.u32 	%rd276, %r196, 8;
	add.s64 	%rd277, %rd2, %rd276;
	ld.global.u64 	%rd136, [%rd277];
	and.b64  	%rd278, %rd136, -4294967296;
	setp.ne.s64 	%p27, %rd278, 0;
	@%p27 bra 	$L__BB33_57;
	cvt.u32.u64 	%r155, %rd136;
	cvt.u32.u64 	%r156, %rd135;
	rem.u32 	%r157, %r156, %r155;
	cvt.u64.u32 	%rd337, %r157;
	bra.uni 	$L__BB33_58;
$L__BB33_57:
	rem.s64 	%rd337, %rd135, %rd136;
$L__BB33_58:
	add.s64 	%rd280, %rd1, %rd276;
	ld.global.u64 	%rd281, [%rd280];
	mad.lo.s64 	%rd338, %rd281, %rd337, %rd338;
$L__BB33_59:
	ld.param.u64 	%rd301, [contiguous_reduce4_i64_param_2];
	cvta.to.global.u64 	%rd282, %rd301;
	shl.b64 	%rd283, %rd338, 3;
	add.s64 	%rd284, %rd282, %rd283;
	ld.global.u64 	%rd285, [%rd284];
	st.shared.u64 	[%r8], %rd285;
	bar.sync 	0;
	setp.ne.s32 	%p28, %r4, 0;
	@%p28 bra 	$L__BB33_80;
	setp.gt.u32 	%p29, %r2, 1;
	shl.b32 	%r158, %r5, 3;
	add.s32 	%r44, %r3, %r158;
	@%p29 bra 	$L__BB33_62;
	add.s32 	%r161, %r200, %r158;
	ld.shared.u64 	%rd340, [%r161];
	bra.uni 	$L__BB33_79;
$L__BB33_62:
	add.s32 	%r45, %r200, %r158;
	ld.shared.u64 	%rd340, [%r45];
	add.s32 	%r46, %r2, -1;
	add.s32 	%r165, %r2, -2;
	and.b32  	%r47, %r46, 3;
	setp.lt.u32 	%p30, %r165, 3;
	mov.b32 	%r203, 1;
	@%p30 bra 	$L__BB33_74;
	and.b32  	%r168, %r46, -4;
	neg.s32 	%r202, %r168;
	shl.b32 	%r169, %r2, 3;
	add.s32 	%r170, %r169, 8;
	mad.lo.s32 	%r49, %r1, %r170, %r158;
	shl.b32 	%r50, %r1, 5;
	shl.b32 	%r172, %r1, 3;
	add.s32 	%r51, %r172, %r158;
	shl.b32 	%r173, %r1, 4;
	add.s32 	%r52, %r173, %r158;
	mad.lo.s32 	%r53, %r1, 24, %r158;
	add.s32 	%r54, %r50, %r158;
	add.s32 	%r174, %r169, 16;
	mad.lo.s32 	%r55, %r1, %r174, %r158;
	add.s32 	%r175, %r169, 24;
	mad.lo.s32 	%r56, %r1, %r175, %r158;
	add.s32 	%r176, %r169, 32;
	mad.lo.s32 	%r57, %r1, %r176, %r158;
	mov.b32 	%r201, 0;
$L__BB33_64:
	add.s32 	%r177, %r200, %r51;
	ld.shared.u64 	%rd145, [%r177];
	setp.gt.s64 	%p31, %rd145, %rd340;
	@%p31 bra 	$L__BB33_66;
	st.shared.u64 	[%r45], %rd145;
	add.s32 	%r178, %r200, %r49;
	ld.shared.u64 	%rd286, [%r178];
	st.shared.u64 	[%r44], %rd286;
	mov.u64 	%rd340, %rd145;
$L__BB33_66:
	add.s32 	%r179, %r200, %r52;
	ld.shared.u64 	%rd147, [%r179];
	setp.gt.s64 	%p32, %rd147, %rd340;
	@%p32 bra 	$L__BB33_68;
	st.shared.u64 	[%r45], %rd147;
	add.s32 	%r180, %r200, %r55;
	ld.shared.u64 	%rd287, [%r180];
	st.shared.u64 	[%r44], %rd287;
	mov.u64 	%rd340, %rd147;
$L__BB33_68:
	add.s32 	%r181, %r200, %r53;
	ld.shared.u64 	%rd149, [%r181];
	setp.gt.s64 	%p33, %rd149, %rd340;
	@%p33 bra 	$L__BB33_70;
	st.shared.u64 	[%r45], %rd149;
	add.s32 	%r182, %r200, %r56;
	ld.shared.u64 	%rd288, [%r182];
	st.shared.u64 	[%r44], %rd288;
	mov.u64 	%rd340, %rd149;
$L__BB33_70:
	add.s32 	%r183, %r200, %r54;
	ld.shared.u64 	%rd151, [%r183];
	setp.gt.s64 	%p34, %rd151, %rd340;
	@%p34 bra 	$L__BB33_72;
	st.shared.u64 	[%r45], %rd151;
	add.s32 	%r184, %r200, %r57;
	ld.shared.u64 	%rd289, [%r184];
	st.shared.u64 	[%r44], %rd289;
	mov.u64 	%rd340, %rd151;
$L__BB33_72:
	add.s32 	%r202, %r202, 4;
	add.s32 	%r201, %r201, 4;
	add.s32 	%r200, %r200, %r50;
	setp.ne.s32 	%p35, %r202, 0;
	@%p35 bra 	$L__BB33_64;
	add.s32 	%r203, %r201, 1;
$L__BB33_74:
	setp.eq.s32 	%p36, %r47, 0;
	@%p36 bra 	$L__BB33_79;
	shl.b32 	%r185, %r2, 3;
	shl.b32 	%r186, %r203, 3;
	add.s32 	%r187, %r185, %r186;
	mul.lo.s32 	%r66, %r1, %r187;
	shl.b32 	%r67, %r1, 3;
	mul.lo.s32 	%r188, %r1, %r203;
	shl.b32 	%r68, %r188, 3;
	neg.s32 	%r204, %r47;
	mov.u32 	%r205, %r45;
$L__BB33_76:
	.pragma "nounroll";
	add.s32 	%r189, %r205, %r68;
	ld.shared.u64 	%rd155, [%r189];
	setp.gt.s64 	%p37, %rd155, %rd340;
	@%p37 bra 	$L__BB33_78;
	st.shared.u64 	[%r45], %rd155;
	add.s32 	%r190, %r205, %r66;
	ld.shared.u64 	%rd290, [%r190];
	st.shared.u64 	[%r44], %rd290;
	mov.u64 	%rd340, %rd155;
$L__BB33_78:
	add.s32 	%r205, %r205, %r67;
	add.s32 	%r204, %r204, 1;
	setp.ne.s32 	%p38, %r204, 0;
	@%p38 bra 	$L__BB33_76;
$L__BB33_79:
	ld.param.u64 	%rd300, [contiguous_reduce4_i64_param_1];
	ld.param.u64 	%rd299, [contiguous_reduce4_i64_param_0];
	ld.shared.u64 	%rd291, [%r44];
	cvt.u64.u32 	%rd292, %r6;
	mad.lo.s64 	%rd293, %rd162, %rd292, %rd3;
	cvta.to.global.u64 	%rd294, %rd300;
	shl.b64 	%rd295, %rd293, 3;
	add.s64 	%rd296, %rd294, %rd295;
	st.global.u64 	[%rd296], %rd291;
	cvta.to.global.u64 	%rd297, %rd299;
	add.s64 	%rd298, %rd297, %rd295;
	st.global.u64 	[%rd298], %rd340;
$L__BB33_80:
	ret;

}
	// .globl	contiguous_reduce44_i64
.visible .entry contiguous_reduce44_i64(
	.param .u64 .ptr .align 1 contiguous_reduce44_i64_param_0,
	.param .u64 .ptr .align 1 contiguous_reduce44_i64_param_1,
	.param .u64 .ptr .align 1 contiguous_reduce44_i64_param_2,
	.param .u64 .ptr .align 1 contiguous_reduce44_i64_param_3,
	.param .u64 contiguous_reduce44_i64_param_4,
	.param .u64 contiguous_reduce44_i64_param_5,
	.param .u64 contiguous_reduce44_i64_param_6
)
{
	.reg .pred 	%p<15>;
	.reg .b32 	%r<92>;
	.reg .b64 	%rd<56>;

	ld.param.u64 	%rd18, [contiguous_reduce44_i64_param_0];
	ld.param.u64 	%rd19, [contiguous_reduce44_i64_param_1];
	ld.param.u64 	%rd20, [contiguous_reduce44_i64_param_2];
	ld.param.u64 	%rd21, [contiguous_reduce44_i64_param_3];
	ld.param.u64 	%rd22, [contiguous_reduce44_i64_param_5];
	ld.param.u64 	%rd23, [contiguous_reduce44_i64_param_6];
	mov.u32 	%r1, %ntid.x;
	mov.u32 	%r2, %ntid.y;
	mov.u32 	%r3, %tid.y;
	mov.u32 	%r4, %tid.x;
	mad.lo.s32 	%r5, %r3, %r1, %r4;
	mov.u32 	%r40, %ctaid.x;
	mad.lo.s32 	%r41, %r40, %r1, %r4;
	mov.u32 	%r6, %ctaid.y;
	mad.lo.s32 	%r42, %r6, %r2, %r3;
	shl.b32 	%r43, %r5, 3;
	mov.u32 	%r86, sdata_i64;
	add.s32 	%r8, %r86, %r43;
	mov.b64 	%rd25, 9223372036854775807;
	st.shared.u64 	[%r8], %rd25;
	cvt.u64.u32 	%rd1, %r41;
	setp.le.u64 	%p1, %rd22, %rd1;
	cvt.u64.u32 	%rd26, %r42;
	setp.le.u64 	%p2, %rd23, %rd26;
	or.pred  	%p3, %p1, %p2;
	@%p3 bra 	$L__BB34_22;
	mul.lo.s32 	%r45, %r1, %r2;
	shl.b32 	%r46, %r45, 3;
	add.s32 	%r9, %r86, %r46;
	cvt.u32.u64 	%r48, %rd1;
	cvta.to.global.u64 	%rd27, %rd20;
	cvta.to.global.u64 	%rd28, %rd21;
	cvt.u32.u64 	%r49, %rd22;
	mad.lo.s32 	%r50, %r42, %r49, %r48;
	mul.wide.u32 	%rd29, %r50, 8;
	add.s64 	%rd30, %rd27, %rd29;
	ld.global.u64 	%rd31, [%rd30];
	st.shared.u64 	[%r8], %rd31;
	add.s64 	%rd32, %rd28, %rd29;
	ld.global.u64 	%rd33, [%rd32];
	add.s32 	%r52, %r9, %r43;
	st.shared.u64 	[%r52], %rd33;
	bar.sync 	0;
	setp.ne.s32 	%p4, %r3, 0;
	@%p4 bra 	$L__BB34_22;
	setp.gt.u32 	%p5, %r2, 1;
	shl.b32 	%r53, %r4, 3;
	add.s32 	%r10, %r9, %r53;
	@%p5 bra 	$L__BB34_4;
	add.s32 	%r56, %r86, %r53;
	ld.shared.u64 	%rd48, [%r56];
	bra.uni 	$L__BB34_21;
$L__BB34_4:
	add.s32 	%r11, %r86, %r53;
	ld.shared.u64 	%rd48, [%r11];
	add.s32 	%r12, %r2, -1;
	add.s32 	%r60, %r2, -2;
	and.b32  	%r13, %r12, 3;
	setp.lt.u32 	%p6, %r60, 3;
	mov.b32 	%r89, 1;
	@%p6 bra 	$L__BB34_16;
	and.b32  	%r63, %r12, -4;
	neg.s32 	%r88, %r63;
	shl.b32 	%r64, %r2, 3;
	add.s32 	%r65, %r64, 8;
	mad.lo.s32 	%r15, %r1, %r65, %r53;
	shl.b32 	%r16, %r1, 5;
	shl.b32 	%r67, %r1, 3;
	add.s32 	%r17, %r67, %r53;
	shl.b32 	%r68, %r1, 4;
	add.s32 	%r18, %r68, %r53;
	mad.lo.s32 	%r19, %r1, 24, %r53;
	add.s32 	%r20, %r16, %r53;
	add.s32 	%r69, %r64, 16;
	mad.lo.s32 	%r21, %r1, %r69, %r53;
	add.s32 	%r70, %r64, 24;
	mad.lo.s32 	%r22, %r1, %r70, %r53;
	add.s32 	%r71, %r64, 32;
	mad.lo.s32 	%r23, %r1, %r71, %r53;
	mov.b32 	%r87, 0;
$L__BB34_6:
	add.s32 	%r72, %r86, %r17;
	ld.shared.u64 	%rd5, [%r72];
	setp.gt.s64 	%p7, %rd5, %rd48;
	@%p7 bra 	$L__BB34_8;
	st.shared.u64 	[%r11], %rd5;
	add.s32 	%r73, %r86, %r15;
	ld.shared.u64 	%rd34, [%r73];
	st.shared.u64 	[%r10], %rd34;
	mov.u64 	%rd48, %rd5;
$L__BB34_8:
	add.s32 	%r74, %r86, %r18;
	ld.shared.u64 	%rd7, [%r74];
	setp.gt.s64 	%p8, %rd7, %rd48;
	@%p8 bra 	$L__BB34_10;
	st.shared.u64 	[%r11], %rd7;
	add.s32 	%r75, %r86, %r21;
	ld.shared.u64 	%rd35, [%r75];
	st.shared.u64 	[%r10], %rd35;
	mov.u64 	%rd48, %rd7;
$L__BB34_10:
	add.s32 	%r76, %r86, %r19;
	ld.shared.u64 	%rd9, [%r76];
	setp.gt.s64 	%p9, %rd9, %rd48;
	@%p9 bra 	$L__BB34_12;
	st.shared.u64 	[%r11], %rd9;
	add.s32 	%r77, %r86, %r22;
	ld.shared.u64 	%rd36, [%r77];
	st.shared.u64 	[%r10], %rd36;
	mov.u64 	%rd48, %rd9;
$L__BB34_12:
	add.s32 	%r78, %r86, %r20;
	ld.shared.u64 	%rd11, [%r78];
	setp.gt.s64 	%p10, %rd11, %rd48;
	@%p10 bra 	$L__BB34_14;
	st.shared.u64 	[%r11], %rd11;
	add.s32 	%r79, %r86, %r23;
	ld.shared.u64 	%rd37, [%r79];
	st.shared.u64 	[%r10], %rd37;
	mov.u64 	%rd48, %rd11;
$L__BB34_14:
	add.s32 	%r88, %r88, 4;
	add.s32 	%r87, %r87, 4;
	add.s32 	%r86, %r86, %r16;
	setp.ne.s32 	%p11, %r88, 0;
	@%p11 bra 	$L__BB34_6;
	add.s32 	%r89, %r87, 1;
$L__BB34_16:
	setp.eq.s32 	%p12, %r13, 0;
	@%p12 bra 	$L__BB34_21;
	shl.b32 	%r80, %r2, 3;
	shl.b32 	%r81, %r89, 3;
	add.s32 	%r82, %r80, %r81;
	mul.lo.s32 	%r32, %r1, %r82;
	shl.b32 	%r33, %r1, 3;
	mul.lo.s32 	%r83, %r1, %r89;
	shl.b32 	%r34, %r83, 3;
	neg.s32 	%r90, %r13;
	mov.u32 	%r91, %r11;
$L__BB34_18:
	.pragma "nounroll";
	add.s32 	%r84, %r91, %r34;
	ld.shared.u64 	%rd15, [%r84];
	setp.gt.s64 	%p13, %rd15, %rd48;
	@%p13 bra 	$L__BB34_20;
	st.shared.u64 	[%r11], %rd15;
	add.s32 	%r85, %r91, %r32;
	ld.shared.u64 	%rd38, [%r85];
	st.shared.u64 	[%r10], %rd38;
	mov.u64 	%rd48, %rd15;
$L__BB34_20:
	add.s32 	%r91, %r91, %r33;
	add.s32 	%r90, %r90, 1;
	setp.ne.s32 	%p14, %r90, 0;
	@%p14 bra 	$L__BB34_18;
$L__BB34_21:
	ld.shared.u64 	%rd39, [%r10];
	cvt.u64.u32 	%rd40, %r6;
	mad.lo.s64 	%rd41, %rd22, %rd40, %rd1;
	cvta.to.global.u64 	%rd42, %rd19;
	shl.b64 	%rd43, %rd41, 3;
	add.s64 	%rd44, %rd42, %rd43;
	st.global.u64 	[%rd44], %rd39;
	cvta.to.global.u64 	%rd45, %rd18;
	add.s64 	%rd46, %rd45, %rd43;
	st.global.u64 	[%rd46], %rd48;
$L__BB34_22:
	ret;

}
	// .globl	contiguous_reduce_u8
.visible .entry contiguous_reduce_u8(
	.param .u64 .ptr .align 1 contiguous_reduce_u8_param_0,
	.param .u64 .ptr .align 1 contiguous_reduce_u8_param_1,
	.param .u64 .ptr .align 1 contiguous_reduce_u8_param_2,
	.param .u64 contiguous_reduce_u8_param_3
)
{
	.reg .pred 	%p<16>;
	.reg .b16 	%rs<38>;
	.reg .b32 	%r<19>;
	.reg .b64 	%rd<25>;

	ld.param.u64 	%rd4, [contiguous_reduce_u8_param_0];
	ld.param.u64 	%rd5, [contiguous_reduce_u8_param_1];
	ld.param.u64 	%rd7, [contiguous_reduce_u8_param_2];
	ld.param.u64 	%rd6, [contiguous_reduce_u8_param_3];
	cvta.to.global.u64 	%rd1, %rd7;
	mov.u32 	%r18, %ntid.x;
	mov.u32 	%r9, sdata_u8;
	add.s32 	%r2, %r9, %r18;
	mov.u32 	%r3, %tid.x;
	mov.u32 	%r4, %ctaid.x;
	mul.lo.s32 	%r10, %r4, %r18;
	shl.b32 	%r11, %r10, 1;
	add.s32 	%r12, %r11, %r3;
	cvt.u64.u32 	%rd2, %r12;
	shl.b32 	%r13, %r3, 3;
	add.s32 	%r5, %r2, %r13;
	st.shared.u64 	[%r5], %rd2;
	add.s32 	%r6, %r9, %r3;
	mov.b16 	%rs4, 255;
	st.shared.u8 	[%r6], %rs4;
	add.s32 	%r14, %r12, %r18;
	cvt.u64.u32 	%rd3, %r14;
	setp.le.u64 	%p1, %rd6, %rd3;
	@%p1 bra 	$L__BB35_4;
	add.s64 	%rd9, %rd1, %rd2;
	ld.global.u8 	%rs1, [%rd9];
	add.s64 	%rd10, %rd1, %rd3;
	ld.global.u8 	%rs2, [%rd10];
	setp.gt.u16 	%p3, %rs2, %rs1;
	@%p3 bra 	$L__BB35_3;
	st.shared.u8 	[%r6], %rs2;
	st.shared.u64 	[%r5], %rd3;
	bra.uni 	$L__BB35_6;
$L__BB35_3:
	st.shared.u8 	[%r6], %rs1;
	bra.uni 	$L__BB35_6;
$L__BB35_4:
	setp.le.u64 	%p2, %rd6, %rd2;
	@%p2 bra 	$L__BB35_6;
	add.s64 	%rd8, %rd1, %rd2;
	ld.global.u8 	%rs5, [%rd8];
	st.shared.u8 	[%r6], %rs5;
$L__BB35_6:
	bar.sync 	0;
	setp.lt.u32 	%p4, %r18, 66;
	@%p4 bra 	$L__BB35_11;
$L__BB35_7:
	mov.u32 	%r7, %r18;
	shr.u32 	%r18, %r7, 1;
	setp.ge.u32 	%p5, %r3, %r18;
	@%p5 bra 	$L__BB35_10;
	ld.shared.u8 	%rs6, [%r6];
	add.s32 	%r15, %r6, %r18;
	ld.shared.u8 	%rs3, [%r15];
	setp.gt.u16 	%p6, %rs3, %rs6;
	@%p6 bra 	$L__BB35_10;
	st.shared.u8 	[%r6], %rs3;
	shl.b32 	%r16, %r18, 3;
	add.s32 	%r17, %r5, %r16;
	ld.shared.u64 	%rd11, [%r17];
	st.shared.u64 	[%r5], %rd11;
$L__BB35_10:
	bar.sync 	0;
	setp.gt.u32 	%p7, %r7, 131;
	@%p7 bra 	$L__BB35_7;
$L__BB35_11:
	setp.gt.u32 	%p8, %r3, 31;
	@%p8 bra 	$L__BB35_26;
	ld.volatile.shared.u8 	%rs7, [%r6];
	ld.volatile.shared.u8 	%rs8, [%r6+32];
	min.u16 	%rs9, %rs7, %rs8;
	ld.volatile.shared.u8 	%rs10, [%r6+32];
	setp.ne.s16 	%p9, %rs9, %rs10;
	@%p9 bra 	$L__BB35_14;
	ld.volatile.shared.u64 	%rd12, [%r5+256];
	st.volatile.shared.u64 	[%r5], %rd12;
	ld.volatile.shared.u8 	%rs11, [%r6+32];
	st.volatile.shared.u8 	[%r6], %rs11;
$L__BB35_14:
	ld.volatile.shared.u8 	%rs12, [%r6];
	ld.volatile.shared.u8 	%rs13, [%r6+16];
	min.u16 	%rs14, %rs12, %rs13;
	ld.volatile.shared.u8 	%rs15, [%r6+16];
	setp.ne.s16 	%p10, %rs14, %rs15;
	@%p10 bra 	$L__BB35_16;
	ld.volatile.shared.u64 	%rd13, [%r5+128];
	st.volatile.shared.u64 	[%r5], %rd13;
	ld.volatile.shared.u8 	%rs16, [%r6+16];
	st.volatile.shared.u8 	[%r6], %rs16;
$L__BB35_16:
	ld.volatile.shared.u8 	%rs17, [%r6];
	ld.volatile.shared.u8 	%rs18, [%r6+8];
	min.u16 	%rs19, %rs17, %rs18;
	ld.volatile.shared.u8 	%rs20, [%r6+8];
	setp.ne.s16 	%p11, %rs19, %rs20;
	@%p11 bra 	$L__BB35_18;
	ld.volatile.shared.u64 	%rd14, [%r5+64];
	st.volatile.shared.u64 	[%r5], %rd14;
	ld.volatile.shared.u8 	%rs21, [%r6+8];
	st.volatile.shared.u8 	[%r6], %rs21;
$L__BB35_18:
	ld.volatile.shared.u8 	%rs22, [%r6];
	ld.volatile.shared.u8 	%rs23, [%r6+4];
	min.u16 	%rs24, %rs22, %rs23;
	ld.volatile.shared.u8 	%rs25, [%r6+4];
	setp.ne.s16 	%p12, %rs24, %rs25;
	@%p12 bra 	$L__BB35_20;
	ld.volatile.shared.u64 	%rd15, [%r5+32];
	st.volatile.shared.u64 	[%r5], %rd15;
	ld.volatile.shared.u8 	%rs26, [%r6+4];
	st.volatile.shared.u8 	[%r6], %rs26;
$L__BB35_20:
	ld.volatile.shared.u8 	%rs27, [%r6];
	ld.volatile.shared.u8 	%rs28, [%r6+2];
	min.u16 	%rs29, %rs27, %rs28;
	ld.volatile.shared.u8 	%rs30, [%r6+2];
	setp.ne.s16 	%p13, %rs29, %rs30;
	@%p13 bra 	$L__BB35_22;
	ld.volatile.shared.u64 	%rd16, [%r5+16];
	st.volatile.shared.u64 	[%r5], %rd16;
	ld.volatile.shared.u8 	%rs31, [%r6+2];
	st.volatile.shared.u8 	[%r6], %rs31;
$L__BB35_22:
	ld.volatile.shared.u8 	%rs32, [%r6];
	ld.volatile.shared.u8 	%rs33, [%r6+1];
	min.u16 	%rs34, %rs32, %rs33;
	ld.volatile.shared.u8 	%rs35, [%r6+1];
	setp.ne.s16 	%p14, %rs34, %rs35;
	@%p14 bra 	$L__BB35_24;
	ld.volatile.shared.u64 	%rd17, [%r5+8];
	st.volatile.shared.u64 	[%r5], %rd17;
	ld.volatile.shared.u8 	%rs36, [%r6+1];
	st.volatile.shared.u8 	[%r6], %rs36;
$L__BB35_24:
	setp.ne.s32 	%p15, %r3, 0;
	@%p15 bra 	$L__BB35_26;
	ld.shared.u8 	%rs37, [sdata_u8];
	cvt.u64.u32 	%rd18, %r4;
	cvta.to.global.u64 	%rd19, %rd4;
	add.s64 	%rd20, %rd19, %rd18;
	st.global.u8 	[%rd20], %rs37;
	ld.shared.u64 	%rd21, [%r2];
	cvta.to.global.u64 	%rd22, %rd5;
	mul.wide.u32 	%rd23, %r4, 8;
	add.s64 	%rd24, %rd22, %rd23;
	st.global.u64 	[%rd24], %rd21;
$L__BB35_26:
	ret;

}
	// .globl	contiguous_reduce2_u8
.visible .entry contiguous_reduce2_u8(
	.param .u64 .ptr .align 1 contiguous_reduce2_u8_param_0,
	.param .u64 .ptr .align 1 contiguous_reduce2_u8_param_1,
	.param .u64 .ptr .align 1 contiguous_reduce2_u8_param_2,
	.param .u64 .ptr .align 1 contiguous_reduce2_u8_param_3,
	.param .u64 contiguous_reduce2_u8_param_4
)
{
	.reg .pred 	%p<16>;
	.reg .b16 	%rs<38>;
	.reg .b32 	%r<19>;
	.reg .b64 	%rd<38>;

	ld.param.u64 	%rd5, [contiguous_reduce2_u8_param_0];
	ld.param.u64 	%rd6, [contiguous_reduce2_u8_param_1];
	ld.param.u64 	%rd8, [contiguous_reduce2_u8_param_2];
	ld.param.u64 	%rd9, [contiguous_reduce2_u8_param_3];
	ld.param.u64 	%rd7, [contiguous_reduce2_u8_param_4];
	cvta.to.global.u64 	%rd1, %rd9;
	cvta.to.global.u64 	%rd2, %rd8;
	mov.u32 	%r18, %ntid.x;
	mov.u32 	%r10, sdata_u8;
	add.s32 	%r2, %r10, %r18;
	mov.u32 	%r3, %tid.x;
	mov.u32 	%r4, %ctaid.x;
	mul.lo.s32 	%r11, %r4, %r18;
	shl.b32 	%r12, %r11, 1;
	add.s32 	%r5, %r12, %r3;
	shl.b32 	%r13, %r3, 3;
	add.s32 	%r6, %r2, %r13;
	mov.b64 	%rd10, 9223372036854775807;
	st.shared.u64 	[%r6], %rd10;
	add.s32 	%r7, %r10, %r3;
	mov.b16 	%rs4, 255;
	st.shared.u8 	[%r7], %rs4;
	add.s32 	%r14, %r5, %r18;
	cvt.u64.u32 	%rd3, %r14;
	setp.le.u64 	%p1, %rd7, %rd3;
	@%p1 bra 	$L__BB36_4;
	cvt.u64.u32 	%rd15, %r5;
	add.s64 	%rd16, %rd2, %rd15;
	ld.global.u8 	%rs1, [%rd16];
	add.s64 	%rd17, %rd2, %rd3;
	ld.global.u8 	%rs2, [%rd17];
	setp.gt.u16 	%p3, %rs2, %rs1;
	@%p3 bra 	$L__BB36_3;
	st.shared.u8 	[%r7], %rs2;
	shl.b64 	%rd18, %rd3, 3;
	add.s64 	%rd19, %rd1, %rd18;
	ld.global.u64 	%rd20, [%rd19];
	st.shared.u64 	[%r6], %rd20;
	bra.uni 	$L__BB36_6;
$L__BB36_3:
	st.shared.u8 	[%r7], %rs1;
	mul.wide.u32 	%rd21, %r5, 8;
	add.s64 	%rd22, %rd1, %rd21;
	ld.global.u64 	%rd23, [%rd22];
	st.shared.u64 	[%r6], %rd23;
	bra.uni 	$L__BB36_6;
$L__BB36_4:
	cvt.u64.u32 	%rd4, %r5;
	setp.le.u64 	%p2, %rd7, %rd4;
	@%p2 bra 	$L__BB36_6;
	add.s64 	%rd11, %rd2, %rd4;
	ld.global.u8 	%rs5, [%rd11];
	st.shared.u8 	[%r7], %rs5;
	shl.b64 	%rd12, %rd4, 3;
	add.s64 	%rd13, %rd1, %rd12;
	ld.global.u64 	%rd14, [%rd13];
	st.shared.u64 	[%r6], %rd14;
$L__BB36_6:
	bar.sync 	0;
	setp.lt.u32 	%p4, %r18, 66;
	@%p4 bra 	$L__BB36_11;
$L__BB36_7:
	mov.u32 	%r8, %r18;
	shr.u32 	%r18, %r8, 1;
	setp.ge.u32 	%p5, %r3, %r18;
	@%p5 bra 	$L__BB36_10;
	ld.shared.u8 	%rs6, [%r7];
	add.s32 	%r15, %r7, %r18;
	ld.shared.u8 	%rs3, [%r15];
	setp.gt.u16 	%p6, %rs3, %rs6;
	@%p6 bra 	$L__BB36_10;
	st.shared.u8 	[%r7], %rs3;
	shl.b32 	%r16, %r18, 3;
	add.s32 	%r17, %r6, %r16;
	ld.shared.u64 	%rd24, [%r17];
	st.shared.u64 	[%r6], %rd24;
$L__BB36_10:
	bar.sync 	0;
	setp.gt.u32 	%p7, %r8, 131;
	@%p7 bra 	$L__BB36_7;
$L__BB36_11:
	setp.gt.u32 	%p8, %r3, 31;
	@%p8 bra 	$L__BB36_26;
	ld.volatile.shared.u8 	%rs7, [%r7];
	ld.volatile.shared.u8 	%rs8, [%r7+32];
	min.u16 	%rs9, %rs7, %rs8;
	ld.volatile.shared.u8 	%rs10, [%r7+32];
	setp.ne.s16 	%p9, %rs9, %rs10;
	@%p9 bra 	$L__BB36_14;
	ld.volatile.shared.u64 	%rd25, [%r6+256];
	st.volatile.shared.u64 	[%r6], %rd25;
	ld.volatile.shared.u8 	%rs11, [%r7+32];
	st.volatile.shared.u8 	[%r7], %rs11;
$L__BB36_14:
	ld.volatile.shared.u8 	%rs12, [%r7];
	ld.volatile.shared.u8 	%rs13, [%r7+16];
	min.u16 	%rs14, %rs12, %rs13;
	ld.volatile.shared.u8 	%rs15, [%r7+16];
	setp.ne.s16 	%p10, %rs14, %rs15;
	@%p10 bra 	$L__BB36_16;
	ld.volatile.shared.u64 	%rd26, [%r6+128];
	st.volatile.shared.u64 	[%r6], %rd26;
	ld.volatile.shared.u8 	%rs16, [%r7+16];
	st.volatile.shared.u8 	[%r7], %rs16;
$L__BB36_16:
	ld.volatile.shared.u8 	%rs17, [%r7];
	ld.volatile.shared.u8 	%rs18, [%r7+8];
	min.u16 	%rs19, %rs17, %rs18;
	ld.volatile.shared.u8 	%rs20, [%r7+8];
	setp.ne.s16 	%p11, %rs19, %rs20;
	@%p11 bra 	$L__BB36_18;
	ld.volatile.shared.u64 	%rd27, [%r6+64];
	st.volatile.shared.u64 	[%r6], %rd27;
	ld.volatile.shared.u8 	%rs21, [%r7+8];
	st.volatile.shared.u8 	[%r7], %rs21;
$L__BB36_18:
	ld.volatile.shared.u8 	%rs22, [%r7];
	ld.volatile.shared.u8 	%rs23, [%r7+4];
	min.u16 	%rs24, %rs22, %rs23;
	ld.volatile.shared.u8 	%rs25, [%r7+4];
	setp.ne.s16 	%p12, %rs24, %rs25;
	@%p12 bra 	$L__BB36_20;
	ld.volatile.shared.u64 	%rd28, [%r6+32];
	st.volatile.shared.u64 	[%r6], %rd28;
	ld.volatile.shared.u8 	%rs26, [%r7+4];
	st.volatile.shared.u8 	[%r7], %rs26;
$L__BB36_20:
	ld.volatile.shared.u8 	%rs27, [%r7];
	ld.volatile.shared.u8 	%rs28, [%r7+2];
	min.u16 	%rs29, %rs27, %rs28;
	ld.volatile.shared.u8 	%rs30, [%r7+2];
	setp.ne.s16 	%p13, %rs29, %rs30;
	@%p13 bra 	$L__BB36_22;
	ld.volatile.shared.u64 	%rd29, [%r6+16];
	st.volatile.shared.u64 	[%r6], %rd29;
	ld.volatile.shared.u8 	%rs31, [%r7+2];
	st.volatile.shared.u8 	[%r7], %rs31;
$L__BB36_22:
	ld.volatile.shared.u8 	%rs32, [%r7];
	ld.volatile.shared.u8 	%rs33, [%r7+1];
	min.u16 	%rs34, %rs32, %rs33;
	ld.volatile.shared.u8 	%rs35, [%r7+1];
	setp.ne.s16 	%p14, %rs34, %rs35;
	@%p14 bra 	$L__BB36_24;
	ld.volatile.shared.u64 	%rd30, [%r6+8];
	st.volatile.shared.u64 	[%r6], %rd30;
	ld.volatile.shared.u8 	%rs36, [%r7+1];
	st.volatile.shared.u8 	[%r7], %rs36;
$L__BB36_24:
	setp.ne.s32 	%p15, %r3, 0;
	@%p15 bra 	$L__BB36_26;
	ld.shared.u8 	%rs37, [sdata_u8];
	cvt.u64.u32 	%rd31, %r4;
	cvta.to.global.u64 	%rd32, %rd5;
	add.s64 	%rd33, %rd32, %rd31;
	st.global.u8 	[%rd33], %rs37;
	ld.shared.u64 	%rd34, [%r2];
	cvta.to.global.u64 	%rd35, %rd6;
	mul.wide.u32 	%rd36, %r4, 8;
	add.s64 	%rd37, %rd35, %rd36;
	st.global.u64 	[%rd37], %rd34;
$L__BB36_26:
	ret;

}
	// .globl	uncontiguous_reduce_u8
.visible .entry uncontiguous_reduce_u8(
	.param .u64 .ptr .align 1 uncontiguous_reduce_u8_param_0,
	.param .u64 .ptr .align 1 uncontiguous_reduce_u8_param_1,
	.param .u64 .ptr .align 1 uncontiguous_reduce_u8_param_2,
	.param .u64 .ptr .align 1 uncontiguous_reduce_u8_param_3,
	.param .u64 .ptr .align 1 uncontiguous_reduce_u8_param_4,
	.param .u64 uncontiguous_reduce_u8_param_5,
	.param .u64 uncontiguous_reduce_u8_param_6
)
{
	.reg .pred 	%p<60>;
	.reg .b16 	%rs<38>;
	.reg .b32 	%r<217>;
	.reg .b64 	%rd<570>;

	ld.param.u64 	%rd261, [uncontiguous_reduce_u8_param_2];
	ld.param.u64 	%rd264, [uncontiguous_reduce_u8_param_3];
	ld.param.u64 	%rd265, [uncontiguous_reduce_u8_param_4];
	ld.param.u64 	%rd262, [uncontiguous_reduce_u8_param_5];
	ld.param.u64 	%rd263, [uncontiguous_reduce_u8_param_6];
	cvta.to.global.u64 	%rd1, %rd265;
	cvta.to.global.u64 	%rd2, %rd264;
	cvta.to.global.u64 	%rd3, %rd261;
	mov.u32 	%r216, %ntid.x;
	mov.u32 	%r51, sdata_u8;
	add.s32 	%r2, %r51, %r216;
	mov.u32 	%r3, %tid.x;
	mov.u32 	%r4, %ctaid.x;
	mul.lo.s32 	%r52, %r4, %r216;
	shl.b32 	%r53, %r52, 1;
	add.s32 	%r54, %r53, %r3;
	add.s32 	%r5, %r51, %r3;
	mov.b16 	%rs4, 255;
	st.shared.u8 	[%r5], %rs4;
	cvt.u64.u32 	%rd510, %r54;
	shl.b32 	%r55, %r3, 3;
	add.s32 	%r6, %r2, %r55;
	st.shared.u64 	[%r6], %rd510;
	add.s32 	%r56, %r54, %r216;
	cvt.u64.u32 	%rd5, %r56;
	setp.le.u64 	%p1, %rd263, %rd5;
	@%p1 bra 	$L__BB37_56;
	cvt.u32.u64 	%r7, %rd262;
	add.s32 	%r210, %r7, -1;
	setp.lt.s32 	%p27, %r210, 0;
	mov.b64 	%rd527, 0;
	mov.u64 	%rd528, %rd527;
	@%p27 bra 	$L__BB37_53;
	setp.lt.u32 	%p28, %r210, 3;
	mov.b64 	%rd528, 0;
	mov.u64 	%rd527, %rd528;
	mov.u64 	%rd523, %rd5;
	@%p28 bra 	$L__BB37_30;
	add.s32 	%r208, %r7, -2;
	and.b32  	%r132, %r7, -4;
	neg.s32 	%r207, %r132;
	mov.b64 	%rd528, 0;
	mov.u64 	%rd523, %rd5;
$L__BB37_4:
	.pragma "nounroll";
	add.s32 	%r13, %r208, 1;
	mul.wide.u32 	%rd396, %r13, 8;
	add.s64 	%rd397, %rd2, %rd396;
	ld.global.u64 	%rd10, [%rd397];
	or.b64  	%rd398, %rd510, %rd10;
	and.b64  	%rd399, %rd398, -4294967296;
	setp.ne.s64 	%p29, %rd399, 0;
	@%p29 bra 	$L__BB37_6;
	cvt.u32.u64 	%r133, %rd10;
	cvt.u32.u64 	%r134, %rd510;
	div.u32 	%r135, %r134, %r133;
	mul.lo.s32 	%r136, %r135, %r133;
	sub.s32 	%r137, %r134, %r136;
	cvt.u64.u32 	%rd489, %r135;
	cvt.u64.u32 	%rd490, %r137;
	bra.uni 	$L__BB37_7;
$L__BB37_6:
	div.s64 	%rd489, %rd510, %rd10;
	mul.lo.s64 	%rd400, %rd489, %rd10;
	sub.s64 	%rd490, %rd510, %rd400;
$L__BB37_7:
	mul.wide.u32 	%rd401, %r13, 8;
	add.s64 	%rd402, %rd1, %rd401;
	ld.global.u64 	%rd17, [%rd402];
	mad.lo.s64 	%rd18, %rd17, %rd490, %rd527;
	or.b64  	%rd403, %rd523, %rd10;
	and.b64  	%rd404, %rd403, -4294967296;
	setp.ne.s64 	%p30, %rd404, 0;
	@%p30 bra 	$L__BB37_9;
	cvt.u32.u64 	%r138, %rd10;
	cvt.u32.u64 	%r139, %rd523;
	div.u32 	%r140, %r139, %r138;
	mul.lo.s32 	%r141, %r140, %r138;
	sub.s32 	%r142, %r139, %r141;
	cvt.u64.u32 	%rd491, %r140;
	cvt.u64.u32 	%rd492, %r142;
	bra.uni 	$L__BB37_10;
$L__BB37_9:
	div.s64 	%rd491, %rd523, %rd10;
	mul.lo.s64 	%rd405, %rd491, %rd10;
	sub.s64 	%rd492, %rd523, %rd405;
$L__BB37_10:
	mad.lo.s64 	%rd25, %rd492, %rd17, %rd528;
	mul.wide.u32 	%rd406, %r208, 8;
	add.s64 	%rd407, %rd2, %rd406;
	ld.global.u64 	%rd26, [%rd407];
	or.b64  	%rd408, %rd489, %rd26;
	and.b64  	%rd409, %rd408, -4294967296;
	setp.ne.s64 	%p31, %rd409, 0;
	@%p31 bra 	$L__BB37_12;
	cvt.u32.u64 	%r143, %rd26;
	cvt.u32.u64 	%r144, %rd489;
	div.u32 	%r145, %r144, %r143;
	mul.lo.s32 	%r146, %r145, %r143;
	sub.s32 	%r147, %r144, %r146;
	cvt.u64.u32 	%rd493, %r145;
	cvt.u64.u32 	%rd494, %r147;
	bra.uni 	$L__BB37_13;
$L__BB37_12:
	div.s64 	%rd493, %rd489, %rd26;
	mul.lo.s64 	%rd410, %rd493, %rd26;
	sub.s64 	%rd494, %rd489, %rd410;
$L__BB37_13:
	mul.wide.u32 	%rd411, %r208, 8;
	add.s64 	%rd412, %rd1, %rd411;
	ld.global.u64 	%rd33, [%rd412];
	mad.lo.s64 	%rd34, %rd33, %rd494, %rd18;
	or.b64  	%rd413, %rd491, %rd26;
	and.b64  	%rd414, %rd413, -4294967296;
	setp.ne.s64 	%p32, %rd414, 0;
	@%p32 bra 	$L__BB37_15;
	cvt.u32.u64 	%r148, %rd26;
	cvt.u32.u64 	%r149, %rd491;
	div.u32 	%r150, %r149, %r148;
	mul.lo.s32 	%r151, %r150, %r148;
	sub.s32 	%r152, %r149, %r151;
	cvt.u64.u32 	%rd495, %r150;
	cvt.u64.u32 	%rd496, %r152;
	bra.uni 	$L__BB37_16;
$L__BB37_15:
	div.s64 	%rd495, %rd491, %rd26;
	mul.lo.s64 	%rd415, %rd495, %rd26;
	sub.s64 	%rd496, %rd491, %rd415;
$L__BB37_16:
	mad.lo.s64 	%rd41, %rd496, %rd33, %rd25;
	add.s32 	%r14, %r208, -1;
	mul.wide.u32 	%rd416, %r14, 8;
	add.s64 	%rd417, %rd2, %rd416;
	ld.global.u64 	%rd42, [%rd417];
	or.b64  	%rd418, %rd493, %rd42;
	and.b64  	%rd419, %rd418, -4294967296;
	setp.ne.s64 	%p33, %rd419, 0;
	@%p33 bra 	$L__BB37_18;
	cvt.u32.u64 	%r153, %rd42;
	cvt.u32.u64 	%r154, %rd493;
	div.u32 	%r155, %r154, %r153;
	mul.lo.s32 	%r156, %r155, %r153;
	sub.s32 	%r157, %r154, %r156;
	cvt.u64.u32 	%rd497, %r155;
	cvt.u64.u32 	%rd498, %r157;
	bra.uni 	$L__BB37_19;
$L__BB37_18:
	div.s64 	%rd497, %rd493, %rd42;
	mul.lo.s64 	%rd420, %rd497, %rd42;
	sub.s64 	%rd498, %rd493, %rd420;
$L__BB37_19:
	mul.wide.u32 	%rd421, %r14, 8;
	add.s64 	%rd422, %rd1, %rd421;
	ld.global.u64 	%rd49, [%rd422];
	mad.lo.s64 	%rd50, %rd49, %rd498, %rd34;
	or.b64  	%rd423, %rd495, %rd42;
	and.b64  	%rd424, %rd423, -4294967296;
	setp.ne.s64 	%p34, %rd424, 0;
	@%p34 bra 	$L__BB37_21;
	cvt.u32.u64 	%r158, %rd42;
	cvt.u32.u64 	%r159, %rd495;
	div.u32 	%r160, %r159, %r158;
	mul.lo.s32 	%r161, %r160, %r158;
	sub.s32 	%r162, %r159, %r161;
	cvt.u64.u32 	%rd499, %r160;
	cvt.u64.u32 	%rd500, %r162;
	bra.uni 	$L__BB37_22;
$L__BB37_21:
	div.s64 	%rd499, %rd495, %rd42;
	mul.lo.s64 	%rd425, %rd499, %rd42;
	sub.s64 	%rd500, %rd495, %rd425;
$L__BB37_22:
	mad.lo.s64 	%rd57, %rd500, %rd49, %rd41;
	add.s32 	%r163, %r208, -2;
	mul.wide.u32 	%rd426, %r163, 8;
	add.s64 	%rd427, %rd2, %rd426;
	ld.global.u64 	%rd58, [%rd427];
	or.b64  	%rd428, %rd497, %rd58;
	and.b64  	%rd429, %rd428, -4294967296;
	setp.ne.s64 	%p35, %rd429, 0;
	@%p35 bra 	$L__BB37_24;
	cvt.u32.u64 	%r164, %rd58;
	cvt.u32.u64 	%r165, %rd497;
	div.u32 	%r166, %r165, %r164;
	mul.lo.s32 	%r167, %r166, %r164;
	sub.s32 	%r168, %r165, %r167;
	cvt.u64.u32 	%rd510, %r166;
	cvt.u64.u32 	%rd502, %r168;
	bra.uni 	$L__BB37_25;
$L__BB37_24:
	div.s64 	%rd510, %rd497, %rd58;
	mul.lo.s64 	%rd430, %rd510, %rd58;
	sub.s64 	%rd502, %rd497, %rd430;
$L__BB37_25:
	mul.wide.u32 	%rd431, %r163, 8;
	add.s64 	%rd432, %rd1, %rd431;
	ld.global.u64 	%rd65, [%rd432];
	mad.lo.s64 	%rd527, %rd65, %rd502, %rd50;
	or.b64  	%rd433, %rd499, %rd58;
	and.b64  	%rd434, %rd433, -4294967296;
	setp.ne.s64 	%p36, %rd434, 0;
	@%p36 bra 	$L__BB37_27;
	cvt.u32.u64 	%r170, %rd58;
	cvt.u32.u64 	%r171, %rd499;
	div.u32 	%r172, %r171, %r170;
	mul.lo.s32 	%r173, %r172, %r170;
	sub.s32 	%r174, %r171, %r173;
	cvt.u64.u32 	%rd523, %r172;
	cvt.u64.u32 	%rd504, %r174;
	bra.uni 	$L__BB37_28;
$L__BB37_27:
	div.s64 	%rd523, %rd499, %rd58;
	mul.lo.s64 	%rd435, %rd523, %rd58;
	sub.s64 	%rd504, %rd499, %rd435;
$L__BB37_28:
	mad.lo.s64 	%rd528, %rd504, %rd65, %rd57;
	add.s32 	%r208, %r208, -4;
	add.s32 	%r207, %r207, 4;
	setp.ne.s32 	%p37, %r207, 0;
	@%p37 bra 	$L__BB37_4;
	add.s32 	%r210, %r208, 1;
$L__BB37_30:
	and.b32  	%r175, %r7, 3;
	setp.eq.s32 	%p38, %r175, 0;
	@%p38 bra 	$L__BB37_53;
	setp.eq.s32 	%p39, %r175, 1;
	@%p39 bra 	$L__BB37_45;
	mul.wide.u32 	%rd437, %r210, 8;
	add.s64 	%rd438, %rd2, %rd437;
	ld.global.u64 	%rd80, [%rd438];
	or.b64  	%rd439, %rd510, %rd80;
	and.b64  	%rd440, %rd439, -4294967296;
	setp.ne.s64 	%p40, %rd440, 0;
	@%p40 bra 	$L__BB37_34;
	cvt.u32.u64 	%r177, %rd80;
	cvt.u32.u64 	%r178, %rd510;
	div.u32 	%r179, %r178, %r177;
	mul.lo.s32 	%r180, %r179, %r177;
	sub.s32 	%r181, %r178, %r180;
	cvt.u64.u32 	%rd511, %r179;
	cvt.u64.u32 	%rd512, %r181;
	bra.uni 	$L__BB37_35;
$L__BB37_34:
	div.s64 	%rd511, %rd510, %rd80;
	mul.lo.s64 	%rd441, %rd511, %rd80;
	sub.s64 	%rd512, %rd510, %rd441;
$L__BB37_35:
	add.s64 	%rd443, %rd1, %rd437;
	ld.global.u64 	%rd87, [%rd443];
	mad.lo.s64 	%rd88, %rd87, %rd512, %rd527;
	or.b64  	%rd444, %rd523, %rd80;
	and.b64  	%rd445, %rd444, -4294967296;
	setp.ne.s64 	%p41, %rd445, 0;
	@%p41 bra 	$L__BB37_37;
	cvt.u32.u64 	%r182, %rd80;
	cvt.u32.u64 	%r183, %rd523;
	div.u32 	%r184, %r183, %r182;
	mul.lo.s32 	%r185, %r184, %r182;
	sub.s32 	%r186, %r183, %r185;
	cvt.u64.u32 	%rd513, %r184;
	cvt.u64.u32 	%rd514, %r186;
	bra.uni 	$L__BB37_38;
$L__BB37_37:
	div.s64 	%rd513, %rd523, %rd80;
	mul.lo.s64 	%rd446, %rd513, %rd80;
	sub.s64 	%rd514, %rd523, %rd446;
$L__BB37_38:
	mad.lo.s64 	%rd95, %rd514, %rd87, %rd528;
	add.s32 	%r19, %r210, -1;
	mul.wide.u32 	%rd447, %r19, 8;
	add.s64 	%rd448, %rd2, %rd447;
	ld.global.u64 	%rd96, [%rd448];
	or.b64  	%rd449, %rd511, %rd96;
	and.b64  	%rd450, %rd449, -4294967296;
	setp.ne.s64 	%p42, %rd450, 0;
	@%p42 bra 	$L__BB37_40;
	cvt.u32.u64 	%r187, %rd96;
	cvt.u32.u64 	%r188, %rd511;
	div.u32 	%r189, %r188, %r187;
	mul.lo.s32 	%r190, %r189, %r187;
	sub.s32 	%r191, %r188, %r190;
	cvt.u64.u32 	%rd510, %r189;
	cvt.u64.u32 	%rd516, %r191;
	bra.uni 	$L__BB37_41;
$L__BB37_40:
	div.s64 	%rd510, %rd511, %rd96;
	mul.lo.s64 	%rd451, %rd510, %rd96;
	sub.s64 	%rd516, %rd511, %rd451;
$L__BB37_41:
	add.s64 	%rd453, %rd1, %rd447;
	ld.global.u64 	%rd103, [%rd453];
	mad.lo.s64 	%rd527, %rd103, %rd516, %rd88;
	or.b64  	%rd454, %rd513, %rd96;
	and.b64  	%rd455, %rd454, -4294967296;
	setp.ne.s64 	%p43, %rd455, 0;
	@%p43 bra 	$L__BB37_43;
	cvt.u32.u64 	%r192, %rd96;
	cvt.u32.u64 	%r193, %rd513;
	div.u32 	%r194, %r193, %r192;
	mul.lo.s32 	%r195, %r194, %r192;
	sub.s32 	%r196, %r193, %r195;
	cvt.u64.u32 	%rd523, %r194;
	cvt.u64.u32 	%rd518, %r196;
	bra.uni 	$L__BB37_44;
$L__BB37_43:
	div.s64 	%rd523, %rd513, %rd96;
	mul.lo.s64 	%rd456, %rd523, %rd96;
	sub.s64 	%rd518, %rd513, %rd456;
$L__BB37_44:
	mad.lo.s64 	%rd528, %rd518, %rd103, %rd95;
	add.s32 	%r210, %r210, -2;
$L__BB37_45:
	and.b32  	%r197, %r7, 1;
	setp.eq.b32 	%p44, %r197, 1;
	not.pred 	%p45, %p44;
	@%p45 bra 	$L__BB37_53;
	mul.wide.u32 	%rd457, %r210, 8;
	add.s64 	%rd458, %rd2, %rd457;
	ld.global.u64 	%rd118, [%rd458];
	or.b64  	%rd459, %rd510, %rd118;
	and.b64  	%rd460, %rd459, -4294967296;
	setp.ne.s64 	%p46, %rd460, 0;
	@%p46 bra 	$L__BB37_48;
	cvt.u32.u64 	%r198, %rd118;
	cvt.u32.u64 	%r199, %rd510;
	rem.u32 	%r200, %r199, %r198;
	cvt.u64.u32 	%rd525, %r200;
	bra.uni 	$L__BB37_49;
$L__BB37_48:
	rem.s64 	%rd525, %rd510, %rd118;
$L__BB37_49:
	add.s64 	%rd462, %rd1, %rd457;
	ld.global.u64 	%rd122, [%rd462];
	mad.lo.s64 	%rd527, %rd122, %rd525, %rd527;
	or.b64  	%rd463, %rd523, %rd118;
	and.b64  	%rd464, %rd463, -4294967296;
	setp.ne.s64 	%p47, %rd464, 0;
	@%p47 bra 	$L__BB37_51;
	cvt.u32.u64 	%r201, %rd118;
	cvt.u32.u64 	%r202, %rd523;
	rem.u32 	%r203, %r202, %r201;
	cvt.u64.u32 	%rd526, %r203;
	bra.uni 	$L__BB37_52;
$L__BB37_51:
	rem.s64 	%rd526, %rd523, %rd118;
$L__BB37_52:
	mad.lo.s64 	%rd528, %rd526, %rd122, %rd528;
$L__BB37_53:
	ld.param.u64 	%rd484, [uncontiguous_reduce_u8_param_2];
	cvta.to.global.u64 	%rd465, %rd484;
	add.s64 	%rd466, %rd465, %rd527;
	ld.global.u8 	%rs1, [%rd466];
	add.s64 	%rd467, %rd465, %rd528;
	ld.global.u8 	%rs2, [%rd467];
	setp.gt.u16 	%p48, %rs2, %rs1;
	@%p48 bra 	$L__BB37_55;
	st.shared.u8 	[%r5], %rs2;
	st.shared.u64 	[%r6], %rd5;
	bra.uni 	$L__BB37_116;
$L__BB37_55:
	st.shared.u8 	[%r5], %rs1;
	bra.uni 	$L__BB37_116;
$L__BB37_56:
	setp.le.u64 	%p2, %rd263, %rd510;
	@%p2 bra 	$L__BB37_116;
	cvt.u32.u64 	%r22, %rd262;
	add.s32 	%r214, %r22, -1;
	setp.lt.s32 	%p3, %r214, 0;
	mov.b64 	%rd569, 0;
	@%p3 bra 	$L__BB37_115;
	and.b32  	%r24, %r22, 7;
	setp.lt.u32 	%p4, %r214, 7;
	mov.b64 	%rd569, 0;
	@%p4 bra 	$L__BB37_86;
	add.s32 	%r212, %r22, -4;
	and.b32  	%r57, %r22, -8;
	neg.s32 	%r211, %r57;
	mov.b64 	%rd569, 0;
$L__BB37_60:
	.pragma "nounroll";
	add.s32 	%r29, %r212, 3;
	mul.wide.u32 	%rd270, %r29, 8;
	add.s64 	%rd271, %rd2, %rd270;
	ld.global.u64 	%rd132, [%rd271];
	or.b64  	%rd272, %rd510, %rd132;
	and.b64  	%rd273, %rd272, -4294967296;
	setp.ne.s64 	%p5, %rd273, 0;
	@%p5 bra 	$L__BB37_62;
	cvt.u32.u64 	%r58, %rd132;
	cvt.u32.u64 	%r59, %rd510;
	div.u32 	%r60, %r59, %r58;
	mul.lo.s32 	%r61, %r60, %r58;
	sub.s32 	%r62, %r59, %r61;
	cvt.u64.u32 	%rd531, %r60;
	cvt.u64.u32 	%rd532, %r62;
	bra.uni 	$L__BB37_63;
$L__BB37_62:
	div.s64 	%rd531, %rd510, %rd132;
	mul.lo.s64 	%rd274, %rd531, %rd132;
	sub.s64 	%rd532, %rd510, %rd274;
$L__BB37_63:
	add.s64 	%rd276, %rd1, %rd270;
	ld.global.u64 	%rd277, [%rd276];
	mad.lo.s64 	%rd139, %rd277, %rd532, %rd569;
	add.s32 	%r30, %r212, 2;
	mul.wide.u32 	%rd278, %r30, 8;
	add.s64 	%rd279, %rd2, %rd278;
	ld.global.u64 	%rd140, [%rd279];
	or.b64  	%rd280, %rd531, %rd140;
	and.b64  	%rd281, %rd280, -4294967296;
	setp.ne.s64 	%p6, %rd281, 0;
	@%p6 bra 	$L__BB37_65;
	cvt.u32.u64 	%r63, %rd140;
	cvt.u32.u64 	%r64, %rd531;
	div.u32 	%r65, %r64, %r63;
	mul.lo.s32 	%r66, %r65, %r63;
	sub.s32 	%r67, %r64, %r66;
	cvt.u64.u32 	%rd533, %r65;
	cvt.u64.u32 	%rd534, %r67;
	bra.uni 	$L__BB37_66;
$L__BB37_65:
	div.s64 	%rd533, %rd531, %rd140;
	mul.lo.s64 	%rd282, %rd533, %rd140;
	sub.s64 	%rd534, %rd531, %rd282;
$L__BB37_66:
	add.s64 	%rd284, %rd1, %rd278;
	ld.global.u64 	%rd285, [%rd284];
	mad.lo.s64 	%rd147, %rd285, %rd534, %rd139;
	add.s32 	%r31, %r212, 1;
	mul.wide.u32 	%rd286, %r31, 8;
	add.s64 	%rd287, %rd2, %rd286;
	ld.global.u64 	%rd148, [%rd287];
	or.b64  	%rd288, %rd533, %rd148;
	and.b64  	%rd289, %rd288, -4294967296;
	setp.ne.s64 	%p7, %rd289, 0;
	@%p7 bra 	$L__BB37_68;
	cvt.u32.u64 	%r68, %rd148;
	cvt.u32.u64 	%r69, %rd533;
	div.u32 	%r70, %r69, %r68;
	mul.lo.s32 	%r71, %r70, %r68;
	sub.s32 	%r72, %r69, %r71;
	cvt.u64.u32 	%rd535, %r70;
	cvt.u64.u32 	%rd536, %r72;
	bra.uni 	$L__BB37_69;
$L__BB37_68:
	div.s64 	%rd535, %rd533, %rd148;
	mul.lo.s64 	%rd290, %rd535, %rd148;
	sub.s64 	%rd536, %rd533, %rd290;
$L__BB37_69:
	add.s64 	%rd292, %rd1, %rd286;
	ld.global.u64 	%rd293, [%rd292];
	mad.lo.s64 	%rd155, %rd293, %rd536, %rd147;
	add.s32 	%r32, %r212, -4;
	mul.wide.u32 	%rd294, %r212, 8;
	add.s64 	%rd295, %rd2, %rd294;
	ld.global.u64 	%rd156, [%rd295];
	or.b64  	%rd296, %rd535, %rd156;
	and.b64  	%rd297, %rd296, -4294967296;
	setp.ne.s64 	%p8, %rd297, 0;
	@%p8 bra 	$L__BB37_71;
	cvt.u32.u64 	%r73, %rd156;
	cvt.u32.u64 	%r74, %rd535;
	div.u32 	%r75, %r74, %r73;
	mul.lo.s32 	%r76, %r75, %r73;
	sub.s32 	%r77, %r74, %r76;
	cvt.u64.u32 	%rd537, %r75;
	cvt.u64.u32 	%rd538, %r77;
	bra.uni 	$L__BB37_72;
$L__BB37_71:
	div.s64 	%rd537, %rd535, %rd156;
	mul.lo.s64 	%rd298, %rd537, %rd156;
	sub.s64 	%rd538, %rd535, %rd298;
$L__BB37_72:
	add.s64 	%rd300, %rd1, %rd294;
	ld.global.u64 	%rd301, [%rd300];
	mad.lo.s64 	%rd163, %rd301, %rd538, %rd155;
	add.s32 	%r33, %r212, -1;
	mul.wide.u32 	%rd302, %r33, 8;
	add.s64 	%rd303, %rd2, %rd302;
	ld.global.u64 	%rd164, [%rd303];
	or.b64  	%rd304, %rd537, %rd164;
	and.b64  	%rd305, %rd304, -4294967296;
	setp.ne.s64 	%p9, %rd305, 0;
	@%p9 bra 	$L__BB37_74;
	cvt.u32.u64 	%r78, %rd164;
	cvt.u32.u64 	%r79, %rd537;
	div.u32 	%r80, %r79, %r78;
	mul.lo.s32 	%r81, %r80, %r78;
	sub.s32 	%r82, %r79, %r81;
	cvt.u64.u32 	%rd539, %r80;
	cvt.u64.u32 	%rd540, %r82;
	bra.uni 	$L__BB37_75;
$L__BB37_74:
	div.s64 	%rd539, %rd537, %rd164;
	mul.lo.s64 	%rd306, %rd539, %rd164;
	sub.s64 	%rd540, %rd537, %rd306;
$L__BB37_75:
	add.s64 	%rd308, %rd1, %rd302;
	ld.global.u64 	%rd309, [%rd308];
	mad.lo.s64 	%rd171, %rd309, %rd540, %rd163;
	add.s32 	%r34, %r212, -2;
	mul.wide.u32 	%rd310, %r34, 8;
	add.s64 	%rd311, %rd2, %rd310;
	ld.global.u64 	%rd172, [%rd311];
	or.b64  	%rd312, %rd539, %rd172;
	and.b64  	%rd313, %rd312, -4294967296;
	setp.ne.s64 	%p10, %rd313, 0;
	@%p10 bra 	$L__BB37_77;
	cvt.u32.u64 	%r83, %rd172;
	cvt.u32.u64 	%r84, %rd539;
	div.u32 	%r85, %r84, %r83;
	mul.lo.s32 	%r86, %r85, %r83;
	sub.s32 	%r87, %r84, %r86;
	cvt.u64.u32 	%rd541, %r85;
	cvt.u64.u32 	%rd542, %r87;
	bra.uni 	$L__BB37_78;
$L__BB37_77:
	div.s64 	%rd541, %rd539, %rd172;
	mul.lo.s64 	%rd314, %rd541, %rd172;
	sub.s64 	%rd542, %rd539, %rd314;
$L__BB37_78:
	add.s64 	%rd316, %rd1, %rd310;
	ld.global.u64 	%rd317, [%rd316];
	mad.lo.s64 	%rd179, %rd317, %rd542, %rd171;
	add.s32 	%r35, %r212, -3;
	mul.wide.u32 	%rd318, %r35, 8;
	add.s64 	%rd319, %rd2, %rd318;
	ld.global.u64 	%rd180, [%rd319];
	or.b64  	%rd320, %rd541, %rd180;
	and.b64  	%rd321, %rd320, -4294967296;
	setp.ne.s64 	%p11, %rd321, 0;
	@%p11 bra 	$L__BB37_80;
	cvt.u32.u64 	%r88, %rd180;
	cvt.u32.u64 	%r89, %rd541;
	div.u32 	%r90, %r89, %r88;
	mul.lo.s32 	%r91, %r90, %r88;
	sub.s32 	%r92, %r89, %r91;
	cvt.u64.u32 	%rd543, %r90;
	cvt.u64.u32 	%rd544, %r92;
	bra.uni 	$L__BB37_81;
$L__BB37_80:
	div.s64 	%rd543, %rd541, %rd180;
	mul.lo.s64 	%rd322, %rd543, %rd180;
	sub.s64 	%rd544, %rd541, %rd322;
$L__BB37_81:
	add.s64 	%rd324, %rd1, %rd318;
	ld.global.u64 	%rd325, [%rd324];
	mad.lo.s64 	%rd187, %rd325, %rd544, %rd179;
	mul.wide.u32 	%rd326, %r32, 8;
	add.s64 	%rd327, %rd2, %rd326;
	ld.global.u64 	%rd188, [%rd327];
	or.b64  	%rd328, %rd543, %rd188;
	and.b64  	%rd329, %rd328, -4294967296;
	setp.ne.s64 	%p12, %rd329, 0;
	@%p12 bra 	$L__BB37_83;
	cvt.u32.u64 	%r93, %rd188;
	cvt.u32.u64 	%r94, %rd543;
	div.u32 	%r95, %r94, %r93;
	mul.lo.s32 	%r96, %r95, %r93;
	sub.s32 	%r97, %r94, %r96;
	cvt.u64.u32 	%rd510, %r95;
	cvt.u64.u32 	%rd546, %r97;
	bra.uni 	$L__BB37_84;
$L__BB37_83:
	div.s64 	%rd510, %rd543, %rd188;
	mul.lo.s64 	%rd330, %rd510, %rd188;
	sub.s64 	%rd546, %rd543, %rd330;
$L__BB37_84:
	add.s64 	%rd332, %rd1, %rd326;
	ld.global.u64 	%rd333, [%rd332];
	mad.lo.s64 	%rd569, %rd333, %rd546, %rd187;
	add.s32 	%r212, %r212, -8;
	add.s32 	%r211, %r211, 8;
	setp.ne.s32 	%p13, %r211, 0;
	@%p13 bra 	$L__BB37_60;
	add.s32 	%r214, %r212, 3;
$L__BB37_86:
	setp.eq.s32 	%p14, %r24, 0;
	@%p14 bra 	$L__BB37_115;
	and.b32  	%r40, %r22, 3;
	setp.lt.u32 	%p15, %r24, 4;
	@%p15 bra 	$L__BB37_101;
	mul.wide.u32 	%rd335, %r214, 8;
	add.s64 	%rd336, %rd2, %rd335;
	ld.global.u64 	%rd199, [%rd336];
	or.b64  	%rd337, %rd510, %rd199;
	and.b64  	%rd338, %rd337, -4294967296;
	setp.ne.s64 	%p16, %rd338, 0;
	@%p16 bra 	$L__BB37_90;
	cvt.u32.u64 	%r98, %rd199;
	cvt.u32.u64 	%r99, %rd510;
	div.u32 	%r100, %r99, %r98;
	mul.lo.s32 	%r101, %r100, %r98;
	sub.s32 	%r102, %r99, %r101;
	cvt.u64.u32 	%rd550, %r100;
	cvt.u64.u32 	%rd551, %r102;
	bra.uni 	$L__BB37_91;
$L__BB37_90:
	div.s64 	%rd550, %rd510, %rd199;
	mul.lo.s64 	%rd339, %rd550, %rd199;
	sub.s64 	%rd551, %rd510, %rd339;
$L__BB37_91:
	add.s64 	%rd341, %rd1, %rd335;
	ld.global.u64 	%rd342, [%rd341];
	mad.lo.s64 	%rd206, %rd342, %rd551, %rd569;
	add.s32 	%r41, %r214, -1;
	mul.wide.u32 	%rd343, %r41, 8;
	add.s64 	%rd344, %rd2, %rd343;
	ld.global.u64 	%rd207, [%rd344];
	or.b64  	%rd345, %rd550, %rd207;
	and.b64  	%rd346, %rd345, -4294967296;
	setp.ne.s64 	%p17, %rd346, 0;
	@%p17 bra 	$L__BB37_93;
	cvt.u32.u64 	%r103, %rd207;
	cvt.u32.u64 	%r104, %rd550;
	div.u32 	%r105, %r104, %r103;
	mul.lo.s32 	%r106, %r105, %r103;
	sub.s32 	%r107, %r104, %r106;
	cvt.u64.u32 	%rd552, %r105;
	cvt.u64.u32 	%rd553, %r107;
	bra.uni 	$L__BB37_94;
$L__BB37_93:
	div.s64 	%rd552, %rd550, %rd207;
	mul.lo.s64 	%rd347, %rd552, %rd207;
	sub.s64 	%rd553, %rd550, %rd347;
$L__BB37_94:
	add.s64 	%rd349, %rd1, %rd343;
	ld.global.u64 	%rd350, [%rd349];
	mad.lo.s64 	%rd214, %rd350, %rd553, %rd206;
	add.s32 	%r42, %r214, -2;
	mul.wide.u32 	%rd351, %r42, 8;
	add.s64 	%rd352, %rd2, %rd351;
	ld.global.u64 	%rd215, [%rd352];
	or.b64  	%rd353, %rd552, %rd215;
	and.b64  	%rd354, %rd353, -4294967296;
	setp.ne.s64 	%p18, %rd354, 0;
	@%p18 bra 	$L__BB37_96;
	cvt.u32.u64 	%r108, %rd215;
	cvt.u32.u64 	%r109, %rd552;
	div.u32 	%r110, %r109, %r108;
	mul.lo.s32 	%r111, %r110, %r108;
	sub.s32 	%r112, %r109, %r111;
	cvt.u64.u32 	%rd554, %r110;
	cvt.u64.u32 	%rd555, %r112;
	bra.uni 	$L__BB37_97;
$L__BB37_96:
	div.s64 	%rd554, %rd552, %rd215;
	mul.lo.s64 	%rd355, %rd554, %rd215;
	sub.s64 	%rd555, %rd552, %rd355;
$L__BB37_97:
	add.s64 	%rd357, %rd1, %rd351;
	ld.global.u64 	%rd358, [%rd357];
	mad.lo.s64 	%rd222, %rd358, %rd555, %rd214;
	add.s32 	%r43, %r214, -3;
	mul.wide.u32 	%rd359, %r43, 8;
	add.s64 	%rd360, %rd2, %rd359;
	ld.global.u64 	%rd223, [%rd360];
	or.b64  	%rd361, %rd554, %rd223;
	and.b64  	%rd362, %rd361, -4294967296;
	setp.ne.s64 	%p19, %rd362, 0;
	@%p19 bra 	$L__BB37_99;
	cvt.u32.u64 	%r113, %rd223;
	cvt.u32.u64 	%r114, %rd554;
	div.u32 	%r115, %r114, %r113;
	mul.lo.s32 	%r116, %r115, %r113;
	sub.s32 	%r117, %r114, %r116;
	cvt.u64.u32 	%rd510, %r115;
	cvt.u64.u32 	%rd557, %r117;
	bra.uni 	$L__BB37_100;
$L__BB37_99:
	div.s64 	%rd510, %rd554, %rd223;
	mul.lo.s64 	%rd363, %rd510, %rd223;
	sub.s64 	%rd557, %rd554, %rd363;
$L__BB37_100:
	add.s64 	%rd365, %rd1, %rd359;
	ld.global.u64 	%rd366, [%rd365];
	mad.lo.s64 	%rd569, %rd366, %rd557, %rd222;
	add.s32 	%r214, %r214, -4;
$L__BB37_101:
	setp.eq.s32 	%p20, %r40, 0;
	@%p20 bra 	$L__BB37_115;
	setp.eq.s32 	%p21, %r40, 1;
	@%p21 bra 	$L__BB37_110;
	mul.wide.u32 	%rd368, %r214, 8;
	add.s64 	%rd369, %rd2, %rd368;
	ld.global.u64 	%rd234, [%rd369];
	or.b64  	%rd370, %rd510, %rd234;
	and.b64  	%rd371, %rd370, -4294967296;
	setp.ne.s64 	%p22, %rd371, 0;
	@%p22 bra 	$L__BB37_105;
	cvt.u32.u64 	%r118, %rd234;
	cvt.u32.u64 	%r119, %rd510;
	div.u32 	%r120, %r119, %r118;
	mul.lo.s32 	%r121, %r120, %r118;
	sub.s32 	%r122, %r119, %r121;
	cvt.u64.u32 	%rd561, %r120;
	cvt.u64.u32 	%rd562, %r122;
	bra.uni 	$L__BB37_106;
$L__BB37_105:
	div.s64 	%rd561, %rd510, %rd234;
	mul.lo.s64 	%rd372, %rd561, %rd234;
	sub.s64 	%rd562, %rd510, %rd372;
$L__BB37_106:
	add.s64 	%rd374, %rd1, %rd368;
	ld.global.u64 	%rd375, [%rd374];
	mad.lo.s64 	%rd241, %rd375, %rd562, %rd569;
	add.s32 	%r46, %r214, -1;
	mul.wide.u32 	%rd376, %r46, 8;
	add.s64 	%rd377, %rd2, %rd376;
	ld.global.u64 	%rd242, [%rd377];
	or.b64  	%rd378, %rd561, %rd242;
	and.b64  	%rd379, %rd378, -4294967296;
	setp.ne.s64 	%p23, %rd379, 0;
	@%p23 bra 	$L__BB37_108;
	cvt.u32.u64 	%r123, %rd242;
	cvt.u32.u64 	%r124, %rd561;
	div.u32 	%r125, %r124, %r123;
	mul.lo.s32 	%r126, %r125, %r123;
	sub.s32 	%r127, %r124, %r126;
	cvt.u64.u32 	%rd510, %r125;
	cvt.u64.u32 	%rd564, %r127;
	bra.uni 	$L__BB37_109;
$L__BB37_108:
	div.s64 	%rd510, %rd561, %rd242;
	mul.lo.s64 	%rd380, %rd510, %rd242;
	sub.s64 	%rd564, %rd561, %rd380;
$L__BB37_109:
	add.s64 	%rd382, %rd1, %rd376;
	ld.global.u64 	%rd383, [%rd382];
	mad.lo.s64 	%rd569, %rd383, %rd564, %rd241;
	add.s32 	%r214, %r214, -2;
$L__BB37_110:
	and.b32  	%r128, %r22, 1;
	setp.eq.b32 	%p24, %r128, 1;
	not.pred 	%p25, %p24;
	@%p25 bra 	$L__BB37_115;
	mul.wide.u32 	%rd384, %r214, 8;
	add.s64 	%rd385, %rd2, %rd384;
	ld.global.u64 	%rd253, [%rd385];
	or.b64  	%rd386, %rd510, %rd253;
	and.b64  	%rd387, %rd386, -4294967296;
	setp.ne.s64 	%p26, %rd387, 0;
	@%p26 bra 	$L__BB37_113;
	cvt.u32.u64 	%r129, %rd253;
	cvt.u32.u64 	%r130, %rd510;
	rem.u32 	%r131, %r130, %r129;
	cvt.u64.u32 	%rd568, %r131;
	bra.uni 	$L__BB37_114;
$L__BB37_113:
	rem.s64 	%rd568, %rd510, %rd253;
$L__BB37_114:
	add.s64 	%rd389, %rd1, %rd384;
	ld.global.u64 	%rd390, [%rd389];
	mad.lo.s64 	%rd569, %rd390, %rd568, %rd569;
$L__BB37_115:
	add.s64 	%rd391, %rd3, %rd569;
	ld.global.u8 	%rs5, [%rd391];
	st.shared.u8 	[%r5], %rs5;
$L__BB37_116:
	bar.sync 	0;
	setp.lt.u32 	%p49, %r216, 66;
	@%p49 bra 	$L__BB37_120;
$L__BB37_117:
	shr.u32 	%r50, %r216, 1;
	ld.shared.u8 	%rs6, [%r5];
	add.s32 	%r204, %r5, %r50;
	ld.shared.u8 	%rs3, [%r204];
	setp.gt.u16 	%p50, %rs3, %rs6;
	@%p50 bra 	$L__BB37_119;
	st.shared.u8 	[%r5], %rs3;
	shl.b32 	%r205, %r50, 3;
	add.s32 	%r206, %r6, %r205;
	ld.shared.u64 	%rd468, [%r206];
	st.shared.u64 	[%r6], %rd468;
$L__BB37_119:
	bar.sync 	0;
	setp.gt.u32 	%p51, %r216, 131;
	mov.u32 	%r216, %r50;
	@%p51 bra 	$L__BB37_117;
$L__BB37_120:
	setp.gt.u32 	%p52, %r3, 31;
	@%p52 bra 	$L__BB37_135;
	ld.volatile.shared.u8 	%rs7, [%r5];
	ld.volatile.shared.u8 	%rs8, [%r5+32];
	min.u16 	%rs9, %rs7, %rs8;
	ld.volatile.shared.u8 	%rs10, [%r5+32];
	setp.ne.s16 	%p53, %rs9, %rs10;
	@%p53 bra 	$L__BB37_123;
	ld.volatile.shared.u64 	%rd469, [%r6+256];
	st.volatile.shared.u64 	[%r6], %rd469;
	ld.volatile.shared.u8 	%rs11, [%r5+32];
	st.volatile.shared.u8 	[%r5], %rs11;
$L__BB37_123:
	ld.volatile.shared.u8 	%rs12, [%r5];
	ld.volatile.shared.u8 	%rs13, [%r5+16];
	min.u16 	%rs14, %rs12, %rs13;
	ld.volatile.shared.u8 	%rs15, [%r5+16];
	setp.ne.s16 	%p54, %rs14, %rs15;
	@%p54 bra 	$L__BB37_125;
	ld.volatile.shared.u64 	%rd470, [%r6+128];
	st.volatile.shared.u64 	[%r6], %rd470;
	ld.volatile.shared.u8 	%rs16, [%r5+16];
	st.volatile.shared.u8 	[%r5], %rs16;
$L__BB37_125:
	ld.volatile.shared.u8 	%rs17, [%r5];
	ld.volatile.shared.u8 	%rs18, [%r5+8];
	min.u16 	%rs19, %rs17, %rs18;
	ld.volatile.shared.u8 	%rs20, [%r5+8];
	setp.ne.s16 	%p55, %rs19, %rs20;
	@%p55 bra 	$L__BB37_127;
	ld.volatile.shared.u64 	%rd471, [%r6+64];
	st.volatile.shared.u64 	[%r6], %rd471;
	ld.volatile.shared.u8 	%rs21, [%r5+8];
	st.volatile.shared.u8 	[%r5], %rs21;
$L__BB37_127:
	ld.volatile.shared.u8 	%rs22, [%r5];
	ld.volatile.shared.u8 	%rs23, [%r5+4];
	min.u16 	%rs24, %rs22, %rs23;
	ld.volatile.shared.u8 	%rs25, [%r5+4];
	setp.ne.s16 	%p56, %rs24, %rs25;
	@%p56 bra 	$L__BB37_129;
	ld.volatile.shared.u64 	%rd472, [%r6+32];
	st.volatile.shared.u64 	[%r6], %rd472;
	ld.volatile.shared.u8 	%rs26, [%r5+4];
	st.volatile.shared.u8 	[%r5], %rs26;
$L__BB37_129:
	ld.volatile.shared.u8 	%rs27, [%r5];
	ld.volatile.shared.u8 	%rs28, [%r5+2];
	min.u16 	%rs29, %rs27, %rs28;
	ld.volatile.shared.u8 	%rs30, [%r5+2];
	setp.ne.s16 	%p57, %rs29, %rs30;
	@%p57 bra 	$L__BB37_131;
	ld.volatile.shared.u64 	%rd473, [%r6+16];
	st.volatile.shared.u64 	[%r6], %rd473;
	ld.volatile.shared.u8 	%rs31, [%r5+2];
	st.volatile.shared.u8 	[%r5], %rs31;
$L__BB37_131:
	ld.volatile.shared.u8 	%rs32, [%r5];
	ld.volatile.shared.u8 	%rs33, [%r5+1];
	min.u16 	%rs34, %rs32, %rs33;
	ld.volatile.shared.u8 	%rs35, [%r5+1];
	setp.ne.s16 	%p58, %rs34, %rs35;
	@%p58 bra 	$L__BB37_133;
	ld.volatile.shared.u64 	%rd474, [%r6+8];
	st.volatile.shared.u64 	[%r6], %rd474;
	ld.volatile.shared.u8 	%rs36, [%r5+1];
	st.volatile.shared.u8 	[%r5], %rs36;
$L__BB37_133:
	setp.ne.s32 	%p59, %r3, 0;
	@%p59 bra 	$L__BB37_135;
	ld.param.u64 	%rd483, [uncontiguous_reduce_u8_param_1];
	ld.param.u64 	%rd482, [uncontiguous_reduce_u8_param_0];
	ld.shared.u8 	%rs37, [sdata_u8];
	cvt.u64.u32 	%rd475, %r4;
	cvta.to.global.u64 	%rd476, %rd482;
	add.s64 	%rd477, %rd476, %rd475;
	st.global.u8 	[%rd477], %rs37;
	ld.shared.u64 	%rd478, [%r2];
	cvta.to.global.u64 	%rd479, %rd483;
	mul.wide.u32 	%rd480, %r4, 8;
	add.s64 	%rd481, %rd479, %rd480;
	st.global.u64 	[%rd481], %rd478;
$L__BB37_135:
	ret;

}
	// .globl	contiguous_reduce3_u8
.visible .entry contiguous_reduce3_u8(
	.param .u64 .ptr .align 1 contiguous_reduce3_u8_param_0,
	.param .u64 .ptr .align 1 contiguous_reduce3_u8_param_1,
	.param .u64 .ptr .align 1 contiguous_reduce3_u8_param_2,
	.param .u64 .ptr .align 1 contiguous_reduce3_u8_param_3,
	.param .u64 .ptr .align 1 contiguous_reduce3_u8_param_4,
	.param .u64 contiguous_reduce3_u8_param_5,
	.param .u64 contiguous_reduce3_u8_param_6,
	.param .u64 contiguous_reduce3_u8_param_7
)
{
	.reg .pred 	%p<61>;
	.reg .b16 	%rs<38>;
	.reg .b32 	%r<221>;
	.reg .b64 	%rd<579>;

	ld.param.u64 	%rd267, [contiguous_reduce3_u8_param_2];
	ld.param.u64 	%rd268, [contiguous_reduce3_u8_param_3];
	ld.param.u64 	%rd269, [contiguous_reduce3_u8_param_4];
	ld.param.u64 	%rd265, [contiguous_reduce3_u8_param_6];
	cvta.to.global.u64 	%rd1, %rd269;
	cvta.to.global.u64 	%rd2, %rd268;
	cvta.to.global.u64 	%rd578, %rd267;
	mov.u32 	%r220, %ntid.x;
	mov.u32 	%r50, sdata_u8;
	add.s32 	%r2, %r50, %r220;
	mov.u32 	%r3, %tid.x;
	mov.u32 	%r51, %ctaid.x;
	mul.lo.s32 	%r52, %r51, %r220;
	shl.b32 	%r53, %r52, 1;
	add.s32 	%r54, %r53, %r3;
	add.s32 	%r4, %r50, %r3;
	mov.b16 	%rs4, 255;
	st.shared.u8 	[%r4], %rs4;
	cvt.u64.u32 	%rd4, %r54;
	shl.b32 	%r55, %r3, 3;
	add.s32 	%r5, %r2, %r55;
	st.shared.u64 	[%r5], %rd4;
	add.s32 	%r56, %r54, %r220;
	cvt.u64.u32 	%rd5, %r56;
	setp.le.u64 	%p1, %rd265, %rd5;
	@%p1 bra 	$L__BB38_56;
	ld.param.u64 	%rd492, [contiguous_reduce3_u8_param_5];
	mov.u32 	%r133, %ctaid.y;
	cvt.u64.u32 	%rd397, %r133;
	mul.lo.s64 	%rd398, %rd265, %rd397;
	add.s64 	%rd532, %rd398, %rd4;
	add.s64 	%rd530, %rd398, %rd5;
	cvt.u32.u64 	%r6, %rd492;
	add.s32 	%r214, %r6, -1;
	setp.lt.s32 	%p27, %r214, 0;
	mov.b64 	%rd536, 0;
	mov.u64 	%rd537, %rd536;
	@%p27 bra 	$L__BB38_53;
	setp.lt.u32 	%p28, %r214, 3;
	mov.b64 	%rd537, 0;
	mov.u64 	%rd536, %rd537;
	@%p28 bra 	$L__BB38_30;
	add.s32 	%r212, %r6, -2;
	and.b32  	%r134, %r6, -4;
	neg.s32 	%r211, %r134;
	mov.b64 	%rd537, 0;
$L__BB38_4:
	.pragma "nounroll";
	add.s32 	%r12, %r212, 1;
	mul.wide.u32 	%rd402, %r12, 8;
	add.s64 	%rd403, %rd2, %rd402;
	ld.global.u64 	%rd12, [%rd403];
	or.b64  	%rd404, %rd532, %rd12;
	and.b64  	%rd405, %rd404, -4294967296;
	setp.ne.s64 	%p29, %rd405, 0;
	@%p29 bra 	$L__BB38_6;
	cvt.u32.u64 	%r135, %rd12;
	cvt.u32.u64 	%r136, %rd532;
	div.u32 	%r137, %r136, %r135;
	mul.lo.s32 	%r138, %r137, %r135;
	sub.s32 	%r139, %r136, %r138;
	cvt.u64.u32 	%rd498, %r137;
	cvt.u64.u32 	%rd499, %r139;
	bra.uni 	$L__BB38_7;
$L__BB38_6:
	div.s64 	%rd498, %rd532, %rd12;
	mul.lo.s64 	%rd406, %rd498, %rd12;
	sub.s64 	%rd499, %rd532, %rd406;
$L__BB38_7:
	mul.wide.u32 	%rd407, %r12, 8;
	add.s64 	%rd408, %rd1, %rd407;
	ld.global.u64 	%rd19, [%rd408];
	mad.lo.s64 	%rd20, %rd19, %rd499, %rd536;
	or.b64  	%rd409, %rd530, %rd12;
	and.b64  	%rd410, %rd409, -4294967296;
	setp.ne.s64 	%p30, %rd410, 0;
	@%p30 bra 	$L__BB38_9;
	cvt.u32.u64 	%r140, %rd12;
	cvt.u32.u64 	%r141, %rd530;
	div.u32 	%r142, %r141, %r140;
	mul.lo.s32 	%r143, %r142, %r140;
	sub.s32 	%r144, %r141, %r143;
	cvt.u64.u32 	%rd500, %r142;
	cvt.u64.u32 	%rd501, %r144;
	bra.uni 	$L__BB38_10;
$L__BB38_9:
	div.s64 	%rd500, %rd530, %rd12;
	mul.lo.s64 	%rd411, %rd500, %rd12;
	sub.s64 	%rd501, %rd530, %rd411;
$L__BB38_10:
	mad.lo.s64 	%rd27, %rd501, %rd19, %rd537;
	mul.wide.u32 	%rd412, %r212, 8;
	add.s64 	%rd413, %rd2, %rd412;
	ld.global.u64 	%rd28, [%rd413];
	or.b64  	%rd414, %rd498, %rd28;
	and.b64  	%rd415, %rd414, -4294967296;
	setp.ne.s64 	%p31, %rd415, 0;
	@%p31 bra 	$L__BB38_12;
	cvt.u32.u64 	%r145, %rd28;
	cvt.u32.u64 	%r146, %rd498;
	div.u32 	%r147, %r146, %r145;
	mul.lo.s32 	%r148, %r147, %r145;
	sub.s32 	%r149, %r146, %r148;
	cvt.u64.u32 	%rd502, %r147;
	cvt.u64.u32 	%rd503, %r149;
	bra.uni 	$L__BB38_13;
$L__BB38_12:
	div.s64 	%rd502, %rd498, %rd28;
	mul.lo.s64 	%rd416, %rd502, %rd28;
	sub.s64 	%rd503, %rd498, %rd416;
$L__BB38_13:
	mul.wide.u32 	%rd417, %r212, 8;
	add.s64 	%rd418, %rd1, %rd417;
	ld.global.u64 	%rd35, [%rd418];
	mad.lo.s64 	%rd36, %rd35, %rd503, %rd20;
	or.b64  	%rd419, %rd500, %rd28;
	and.b64  	%rd420, %rd419, -4294967296;
	setp.ne.s64 	%p32, %rd420, 0;
	@%p32 bra 	$L__BB38_15;
	cvt.u32.u64 	%r150, %rd28;
	cvt.u32.u64 	%r151, %rd500;
	div.u32 	%r152, %r151, %r150;
	mul.lo.s32 	%r153, %r152, %r150;
	sub.s32 	%r154, %r151, %r153;
	cvt.u64.u32 	%rd504, %r152;
	cvt.u64.u32 	%rd505, %r154;
	bra.uni 	$L__BB38_16;
$L__BB38_15:
	div.s64 	%rd504, %rd500, %rd28;
	mul.lo.s64 	%rd421, %rd504, %rd28;
	sub.s64 	%rd505, %rd500, %rd421;
$L__BB38_16:
	mad.lo.s64 	%rd43, %rd505, %rd35, %rd27;
	add.s32 	%r13, %r212, -1;
	mul.wide.u32 	%rd422, %r13, 8;
	add.s64 	%rd423, %rd2, %rd422;
	ld.global.u64 	%rd44, [%rd423];
	or.b64  	%rd424, %rd502, %rd44;
	and.b64  	%rd425, %rd424, -4294967296;
	setp.ne.s64 	%p33, %rd425, 0;
	@%p33 bra 	$L__BB38_18;
	cvt.u32.u64 	%r155, %rd44;
	cvt.u32.u64 	%r156, %rd502;
	div.u32 	%r157, %r156, %r155;
	mul.lo.s32 	%r158, %r157, %r155;
	sub.s32 	%r159, %r156, %r158;
	cvt.u64.u32 	%rd506, %r157;
	cvt.u64.u32 	%rd507, %r159;
	bra.uni 	$L__BB38_19;
$L__BB38_18:
	div.s64 	%rd506, %rd502, %rd44;
	mul.lo.s64 	%rd426, %rd506, %rd44;
	sub.s64 	%rd507, %rd502, %rd426;
$L__BB38_19:
	mul.wide.u32 	%rd427, %r13, 8;
	add.s64 	%rd428, %rd1, %rd427;
	ld.global.u64 	%rd51, [%rd428];
	mad.lo.s64 	%rd52, %rd51, %rd507, %rd36;
	or.b64  	%rd429, %rd504, %rd44;
	and.b64  	%rd430, %rd429, -4294967296;
	setp.ne.s64 	%p34, %rd430, 0;
	@%p34 bra 	$L__BB38_21;
	cvt.u32.u64 	%r160, %rd44;
	cvt.u32.u64 	%r161, %rd504;
	div.u32 	%r162, %r161, %r160;
	mul.lo.s32 	%r163, %r162, %r160;
	sub.s32 	%r164, %r161, %r163;
	cvt.u64.u32 	%rd508, %r162;
	cvt.u64.u32 	%rd509, %r164;
	bra.uni 	$L__BB38_22;
$L__BB38_21:
	div.s64 	%rd508, %rd504, %rd44;
	mul.lo.s64 	%rd431, %rd508, %rd44;
	sub.s64 	%rd509, %rd504, %rd431;
$L__BB38_22:
	mad.lo.s64 	%rd59, %rd509, %rd51, %rd43;
	add.s32 	%r165, %r212, -2;
	mul.wide.u32 	%rd432, %r165, 8;
	add.s64 	%rd433, %rd2, %rd432;
	ld.global.u64 	%rd60, [%rd433];
	or.b64  	%rd434, %rd506, %rd60;
	and.b64  	%rd435, %rd434, -4294967296;
	setp.ne.s64 	%p35, %rd435, 0;
	@%p35 bra 	$L__BB38_24;
	cvt.u32.u64 	%r166, %rd60;
	cvt.u32.u64 	%r167, %rd506;
	div.u32 	%r168, %r167, %r166;
	mul.lo.s32 	%r169, %r168, %r166;
	sub.s32 	%r170, %r167, %r169;
	cvt.u64.u32 	%rd532, %r168;
	cvt.u64.u32 	%rd511, %r170;
	bra.uni 	$L__BB38_25;
$L__BB38_24:
	div.s64 	%rd532, %rd506, %rd60;
	mul.lo.s64 	%rd436, %rd532, %rd60;
	sub.s64 	%rd511, %rd506, %rd436;
$L__BB38_25:
	add.s32 	%r171, %r212, -2;
	mul.wide.u32 	%rd437, %r171, 8;
	add.s64 	%rd438, %rd1, %rd437;
	ld.global.u64 	%rd67, [%rd438];
	mad.lo.s64 	%rd536, %rd67, %rd511, %rd52;
	or.b64  	%rd439, %rd508, %rd60;
	and.b64  	%rd440, %rd439, -4294967296;
	setp.ne.s64 	%p36, %rd440, 0;
	@%p36 bra 	$L__BB38_27;
	cvt.u32.u64 	%r172, %rd60;
	cvt.u32.u64 	%r173, %rd508;
	div.u32 	%r174, %r173, %r172;
	mul.lo.s32 	%r175, %r174, %r172;
	sub.s32 	%r176, %r173, %r175;
	cvt.u64.u32 	%rd530, %r174;
	cvt.u64.u32 	%rd513, %r176;
	bra.uni 	$L__BB38_28;
$L__BB38_27:
	div.s64 	%rd530, %rd508, %rd60;
	mul.lo.s64 	%rd441, %rd530, %rd60;
	sub.s64 	%rd513, %rd508, %rd441;
$L__BB38_28:
	mad.lo.s64 	%rd537, %rd513, %rd67, %rd59;
	add.s32 	%r212, %r212, -4;
	add.s32 	%r211, %r211, 4;
	setp.ne.s32 	%p37, %r211, 0;
	@%p37 bra 	$L__BB38_4;
	add.s32 	%r214, %r212, 1;
$L__BB38_30:
	and.b32  	%r177, %r6, 3;
	setp.eq.s32 	%p38, %r177, 0;
	@%p38 bra 	$L__BB38_53;
	setp.eq.s32 	%p39, %r177, 1;
	@%p39 bra 	$L__BB38_45;
	mul.wide.u32 	%rd443, %r214, 8;
	add.s64 	%rd444, %rd2, %rd443;
	ld.global.u64 	%rd82, [%rd444];
	or.b64  	%rd445, %rd532, %rd82;
	and.b64  	%rd446, %rd445, -4294967296;
	setp.ne.s64 	%p40, %rd446, 0;
	@%p40 bra 	$L__BB38_34;
	cvt.u32.u64 	%r179, %rd82;
	cvt.u32.u64 	%r180, %rd532;
	div.u32 	%r181, %r180, %r179;
	mul.lo.s32 	%r182, %r181, %r179;
	sub.s32 	%r183, %r180, %r182;
	cvt.u64.u32 	%rd520, %r181;
	cvt.u64.u32 	%rd521, %r183;
	bra.uni 	$L__BB38_35;
$L__BB38_34:
	div.s64 	%rd520, %rd532, %rd82;
	mul.lo.s64 	%rd447, %rd520, %rd82;
	sub.s64 	%rd521, %rd532, %rd447;
$L__BB38_35:
	mul.wide.u32 	%rd448, %r214, 8;
	add.s64 	%rd449, %rd1, %rd448;
	ld.global.u64 	%rd89, [%rd449];
	mad.lo.s64 	%rd90, %rd89, %rd521, %rd536;
	or.b64  	%rd450, %rd530, %rd82;
	and.b64  	%rd451, %rd450, -4294967296;
	setp.ne.s64 	%p41, %rd451, 0;
	@%p41 bra 	$L__BB38_37;
	cvt.u32.u64 	%r184, %rd82;
	cvt.u32.u64 	%r185, %rd530;
	div.u32 	%r186, %r185, %r184;
	mul.lo.s32 	%r187, %r186, %r184;
	sub.s32 	%r188, %r185, %r187;
	cvt.u64.u32 	%rd522, %r186;
	cvt.u64.u32 	%rd523, %r188;
	bra.uni 	$L__BB38_38;
$L__BB38_37:
	div.s64 	%rd522, %rd530, %rd82;
	mul.lo.s64 	%rd452, %rd522, %rd82;
	sub.s64 	%rd523, %rd530, %rd452;
$L__BB38_38:
	mad.lo.s64 	%rd97, %rd523, %rd89, %rd537;
	add.s32 	%r18, %r214, -1;
	mul.wide.u32 	%rd453, %r18, 8;
	add.s64 	%rd454, %rd2, %rd453;
	ld.global.u64 	%rd98, [%rd454];
	or.b64  	%rd455, %rd520, %rd98;
	and.b64  	%rd456, %rd455, -4294967296;
	setp.ne.s64 	%p42, %rd456, 0;
	@%p42 bra 	$L__BB38_40;
	cvt.u32.u64 	%r189, %rd98;
	cvt.u32.u64 	%r190, %rd520;
	div.u32 	%r191, %r190, %r189;
	mul.lo.s32 	%r192, %r191, %r189;
	sub.s32 	%r193, %r190, %r192;
	cvt.u64.u32 	%rd532, %r191;
	cvt.u64.u32 	%rd525, %r193;
	bra.uni 	$L__BB38_41;
$L__BB38_40:
	div.s64 	%rd532, %rd520, %rd98;
	mul.lo.s64 	%rd457, %rd532, %rd98;
	sub.s64 	%rd525, %rd520, %rd457;
$L__BB38_41:
	mul.wide.u32 	%rd458, %r18, 8;
	add.s64 	%rd459, %rd1, %rd458;
	ld.global.u64 	%rd105, [%rd459];
	mad.lo.s64 	%rd536, %rd105, %rd525, %rd90;
	or.b64  	%rd460, %rd522, %rd98;
	and.b64  	%rd461, %rd460, -4294967296;
	setp.ne.s64 	%p43, %rd461, 0;
	@%p43 bra 	$L__BB38_43;
	cvt.u32.u64 	%r194, %rd98;
	cvt.u32.u64 	%r195, %rd522;
	div.u32 	%r196, %r195, %r194;
	mul.lo.s32 	%r197, %r196, %r194;
	sub.s32 	%r198, %r195, %r197;
	cvt.u64.u32 	%rd530, %r196;
	cvt.u64.u32 	%rd527, %r198;
	bra.uni 	$L__BB38_44;
$L__BB38_43:
	div.s64 	%rd530, %rd522, %rd98;
	mul.lo.s64 	%rd462, %rd530, %rd98;
	sub.s64 	%rd527, %rd522, %rd462;
$L__BB38_44:
	mad.lo.s64 	%rd537, %rd527, %rd105, %rd97;
	add.s32 	%r214, %r214, -2;
$L__BB38_45:
	and.b32  	%r199, %r6, 1;
	setp.eq.b32 	%p44, %r199, 1;
	not.pred 	%p45, %p44;
	@%p45 bra 	$L__BB38_53;
	mul.wide.u32 	%rd463, %r214, 8;
	add.s64 	%rd464, %rd2, %rd463;
	ld.global.u64 	%rd120, [%rd464];
	or.b64  	%rd465, %rd532, %rd120;
	and.b64  	%rd466, %rd465, -4294967296;
	setp.ne.s64 	%p46, %rd466, 0;
	@%p46 bra 	$L__BB38_48;
	cvt.u32.u64 	%r200, %rd120;
	cvt.u32.u64 	%r201, %rd532;
	rem.u32 	%r202, %r201, %r200;
	cvt.u64.u32 	%rd534, %r202;
	bra.uni 	$L__BB38_49;
$L__BB38_48:
	rem.s64 	%rd534, %rd532, %rd120;
$L__BB38_49:
	add.s64 	%rd468, %rd1, %rd463;
	ld.global.u64 	%rd124, [%rd468];
	mad.lo.s64 	%rd536, %rd124, %rd534, %rd536;
	or.b64  	%rd469, %rd530, %rd120;
	and.b64  	%rd470, %rd469, -4294967296;
	setp.ne.s64 	%p47, %rd470, 0;
	@%p47 bra 	$L__BB38_51;
	cvt.u32.u64 	%r203, %rd120;
	cvt.u32.u64 	%r204, %rd530;
	rem.u32 	%r205, %r204, %r203;
	cvt.u64.u32 	%rd535, %r205;
	bra.uni 	$L__BB38_52;
$L__BB38_51:
	rem.s64 	%rd535, %rd530, %rd120;
$L__BB38_52:
	mad.lo.s64 	%rd537, %rd535, %rd124, %rd537;
$L__BB38_53:
	add.s64 	%rd471, %rd578, %rd536;
	ld.global.u8 	%rs1, [%rd471];
	add.s64 	%rd472, %rd578, %rd537;
	ld.global.u8 	%rs2, [%rd472];
	setp.gt.u16 	%p48, %rs2, %rs1;
	@%p48 bra 	$L__BB38_55;
	st.shared.u8 	[%r4], %rs2;
	st.shared.u64 	[%r5], %rd5;
	bra.uni 	$L__BB38_116;
$L__BB38_55:
	st.shared.u8 	[%r4], %rs1;
	bra.uni 	$L__BB38_116;
$L__BB38_56:
	setp.le.u64 	%p2, %rd265, %rd4;
	@%p2 bra 	$L__BB38_116;
	ld.param.u64 	%rd491, [contiguous_reduce3_u8_param_5];
	mov.u32 	%r57, %ctaid.y;
	cvt.u64.u32 	%rd270, %r57;
	mad.lo.s64 	%rd569, %rd265, %rd270, %rd4;
	cvt.u32.u64 	%r21, %rd491;
	add.s32 	%r218, %r21, -1;
	setp.lt.s32 	%p3, %r218, 0;
	@%p3 bra 	$L__BB38_115;
	setp.lt.u32 	%p4, %r218, 7;
	@%p4 bra 	$L__BB38_86;
	add.s32 	%r216, %r21, -4;
	and.b32  	%r58, %r21, -8;
	neg.s32 	%r215, %r58;
$L__BB38_60:
	.pragma "nounroll";
	add.s32 	%r27, %r216, 3;
	mul.wide.u32 	%rd272, %r27, 8;
	add.s64 	%rd273, %rd2, %rd272;
	ld.global.u64 	%rd135, [%rd273];
	or.b64  	%rd274, %rd569, %rd135;
	and.b64  	%rd275, %rd274, -4294967296;
	setp.ne.s64 	%p5, %rd275, 0;
	@%p5 bra 	$L__BB38_62;
	cvt.u32.u64 	%r59, %rd135;
	cvt.u32.u64 	%r60, %rd569;
	div.u32 	%r61, %r60, %r59;
	mul.lo.s32 	%r62, %r61, %r59;
	sub.s32 	%r63, %r60, %r62;
	cvt.u64.u32 	%rd540, %r61;
	cvt.u64.u32 	%rd541, %r63;
	bra.uni 	$L__BB38_63;
$L__BB38_62:
	div.s64 	%rd540, %rd569, %rd135;
	mul.lo.s64 	%rd276, %rd540, %rd135;
	sub.s64 	%rd541, %rd569, %rd276;
$L__BB38_63:
	add.s64 	%rd278, %rd1, %rd272;
	ld.global.u64 	%rd279, [%rd278];
	mul.lo.s64 	%rd142, %rd279, %rd541;
	add.s32 	%r28, %r216, 2;
	mul.wide.u32 	%rd280, %r28, 8;
	add.s64 	%rd281, %rd2, %rd280;
	ld.global.u64 	%rd143, [%rd281];
	or.b64  	%rd282, %rd540, %rd143;
	and.b64  	%rd283, %rd282, -4294967296;
	setp.ne.s64 	%p6, %rd283, 0;
	@%p6 bra 	$L__BB38_65;
	cvt.u32.u64 	%r64, %rd143;
	cvt.u32.u64 	%r65, %rd540;
	div.u32 	%r66, %r65, %r64;
	mul.lo.s32 	%r67, %r66, %r64;
	sub.s32 	%r68, %r65, %r67;
	cvt.u64.u32 	%rd542, %r66;
	cvt.u64.u32 	%rd543, %r68;
	bra.uni 	$L__BB38_66;
$L__BB38_65:
	div.s64 	%rd542, %rd540, %rd143;
	mul.lo.s64 	%rd284, %rd542, %rd143;
	sub.s64 	%rd543, %rd540, %rd284;
$L__BB38_66:
	add.s64 	%rd286, %rd1, %rd280;
	ld.global.u64 	%rd287, [%rd286];
	mad.lo.s64 	%rd150, %rd287, %rd543, %rd142;
	add.s32 	%r29, %r216, 1;
	mul.wide.u32 	%rd288, %r29, 8;
	add.s64 	%rd289, %rd2, %rd288;
	ld.global.u64 	%rd151, [%rd289];
	or.b64  	%rd290, %rd542, %rd151;
	and.b64  	%rd291, %rd290, -4294967296;
	setp.ne.s64 	%p7, %rd291, 0;
	@%p7 bra 	$L__BB38_68;
	cvt.u32.u64 	%r69, %rd151;
	cvt.u32.u64 	%r70, %rd542;
	div.u32 	%r71, %r70, %r69;
	mul.lo.s32 	%r72, %r71, %r69;
	sub.s32 	%r73, %r70, %r72;
	cvt.u64.u32 	%rd544, %r71;
	cvt.u64.u32 	%rd545, %r73;
	bra.uni 	$L__BB38_69;
$L__BB38_68:
	div.s64 	%rd544, %rd542, %rd151;
	mul.lo.s64 	%rd292, %rd544, %rd151;
	sub.s64 	%rd545, %rd542, %rd292;
$L__BB38_69:
	add.s64 	%rd294, %rd1, %rd288;
	ld.global.u64 	%rd295, [%rd294];
	mad.lo.s64 	%rd158, %rd295, %rd545, %rd150;
	add.s32 	%r30, %r216, -4;
	mul.wide.u32 	%rd296, %r216, 8;
	add.s64 	%rd297, %rd2, %rd296;
	ld.global.u64 	%rd159, [%rd297];
	or.b64  	%rd298, %rd544, %rd159;
	and.b64  	%rd299, %rd298, -4294967296;
	setp.ne.s64 	%p8, %rd299, 0;
	@%p8 bra 	$L__BB38_71;
	cvt.u32.u64 	%r74, %rd159;
	cvt.u32.u64 	%r75, %rd544;
	div.u32 	%r76, %r75, %r74;
	mul.lo.s32 	%r77, %r76, %r74;
	sub.s32 	%r78, %r75, %r77;
	cvt.u64.u32 	%rd546, %r76;
	cvt.u64.u32 	%rd547, %r78;
	bra.uni 	$L__BB38_72;
$L__BB38_71:
	div.s64 	%rd546, %rd544, %rd159;
	mul.lo.s64 	%rd300, %rd546, %rd159;
	sub.s64 	%rd547, %rd544, %rd300;
$L__BB38_72:
	add.s64 	%rd302, %rd1, %rd296;
	ld.global.u64 	%rd303, [%rd302];
	mad.lo.s64 	%rd166, %rd303, %rd547, %rd158;
	add.s32 	%r31, %r216, -1;
	mul.wide.u32 	%rd304, %r31, 8;
	add.s64 	%rd305, %rd2, %rd304;
	ld.global.u64 	%rd167, [%rd305];
	or.b64  	%rd306, %rd546, %rd167;
	and.b64  	%rd307, %rd306, -4294967296;
	setp.ne.s64 	%p9, %rd307, 0;
	@%p9 bra 	$L__BB38_74;
	cvt.u32.u64 	%r79, %rd167;
	cvt.u32.u64 	%r80, %rd546;
	div.u32 	%r81, %r80, %r79;
	mul.lo.s32 	%r82, %r81, %r79;
	sub.s32 	%r83, %r80, %r82;
	cvt.u64.u32 	%rd548, %r81;
	cvt.u64.u32 	%rd549, %r83;
	bra.uni 	$L__BB38_75;
$L__BB38_74:
	div.s64 	%rd548, %rd546, %rd167;
	mul.lo.s64 	%rd308, %rd548, %rd167;
	sub.s64 	%rd549, %rd546, %rd308;
$L__BB38_75:
	add.s64 	%rd310, %rd1, %rd304;
	ld.global.u64 	%rd311, [%rd310];
	mad.lo.s64 	%rd174, %rd311, %rd549, %rd166;
	add.s32 	%r32, %r216, -2;
	mul.wide.u32 	%rd312, %r32, 8;
	add.s64 	%rd313, %rd2, %rd312;
	ld.global.u64 	%rd175, [%rd313];
	or.b64  	%rd314, %rd548, %rd175;
	and.b64  	%rd315, %rd314, -4294967296;
	setp.ne.s64 	%p10, %rd315, 0;
	@%p10 bra 	$L__BB38_77;
	cvt.u32.u64 	%r84, %rd175;
	cvt.u32.u64 	%r85, %rd548;
	div.u32 	%r86, %r85, %r84;
	mul.lo.s32 	%r87, %r86, %r84;
	sub.s32 	%r88, %r85, %r87;
	cvt.u64.u32 	%rd550, %r86;
	cvt.u64.u32 	%rd551, %r88;
	bra.uni 	$L__BB38_78;
$L__BB38_77:
	div.s64 	%rd550, %rd548, %rd175;
	mul.lo.s64 	%rd316, %rd550, %rd175;
	sub.s64 	%rd551, %rd548, %rd316;
$L__BB38_78:
	add.s64 	%rd318, %rd1, %rd312;
	ld.global.u64 	%rd319, [%rd318];
	mad.lo.s64 	%rd182, %rd319, %rd551, %rd174;
	add.s32 	%r33, %r216, -3;
	mul.wide.u32 	%rd320, %r33, 8;
	add.s64 	%rd321, %rd2, %rd320;
	ld.global.u64 	%rd183, [%rd321];
	or.b64  	%rd322, %rd550, %rd183;
	and.b64  	%rd323, %rd322, -4294967296;
	setp.ne.s64 	%p11, %rd323, 0;
	@%p11 bra 	$L__BB38_80;
	cvt.u32.u64 	%r89, %rd183;
	cvt.u32.u64 	%r90, %rd550;
	div.u32 	%r91, %r90, %r89;
	mul.lo.s32 	%r92, %r91, %r89;
	sub.s32 	%r93, %r90, %r92;
	cvt.u64.u32 	%rd552, %r91;
	cvt.u64.u32 	%rd553, %r93;
	bra.uni 	$L__BB38_81;
$L__BB38_80:
	div.s64 	%rd552, %rd550, %rd183;
	mul.lo.s64 	%rd324, %rd552, %rd183;
	sub.s64 	%rd553, %rd550, %rd324;
$L__BB38_81:
	add.s64 	%rd326, %rd1, %rd320;
	ld.global.u64 	%rd327, [%rd326];
	mad.lo.s64 	%rd190, %rd327, %rd553, %rd182;
	mul.wide.u32 	%rd328, %r30, 8;
	add.s64 	%rd329, %rd2, %rd328;
	ld.global.u64 	%rd191, [%rd329];
	or.b64  	%rd330, %rd552, %rd191;
	and.b64  	%rd331, %rd330, -4294967296;
	setp.ne.s64 	%p12, %rd331, 0;
	@%p12 bra 	$L__BB38_83;
	cvt.u32.u64 	%r94, %rd191;
	cvt.u32.u64 	%r95, %rd552;
	div.u32 	%r96, %r95, %r94;
	mul.lo.s32 	%r97, %r96, %r94;
	sub.s32 	%r98, %r95, %r97;
	cvt.u64.u32 	%rd569, %r96;
	cvt.u64.u32 	%rd555, %r98;
	bra.uni 	$L__BB38_84;
$L__BB38_83:
	div.s64 	%rd569, %rd552, %rd191;
	mul.lo.s64 	%rd332, %rd569, %rd191;
	sub.s64 	%rd555, %rd552, %rd332;
$L__BB38_84:
	add.s64 	%rd334, %rd1, %rd328;
	ld.global.u64 	%rd335, [%rd334];
	mad.lo.s64 	%rd336, %rd335, %rd555, %rd190;
	add.s64 	%rd578, %rd578, %rd336;
	add.s32 	%r216, %r216, -8;
	add.s32 	%r215, %r215, 8;
	setp.ne.s32 	%p13, %r215, 0;
	@%p13 bra 	$L__BB38_60;
	add.s32 	%r218, %r216, 3;
$L__BB38_86:
	and.b32  	%r38, %r21, 7;
	setp.eq.s32 	%p14, %r38, 0;
	@%p14 bra 	$L__BB38_115;
	and.b32  	%r39, %r21, 3;
	setp.lt.u32 	%p15, %r38, 4;
	@%p15 bra 	$L__BB38_101;
	mul.wide.u32 	%rd338, %r218, 8;
	add.s64 	%rd339, %rd2, %rd338;
	ld.global.u64 	%rd202, [%rd339];
	or.b64  	%rd340, %rd569, %rd202;
	and.b64  	%rd341, %rd340, -4294967296;
	setp.ne.s64 	%p16, %rd341, 0;
	@%p16 bra 	$L__BB38_90;
	cvt.u32.u64 	%r99, %rd202;
	cvt.u32.u64 	%r100, %rd569;
	div.u32 	%r101, %r100, %r99;
	mul.lo.s32 	%r102, %r101, %r99;
	sub.s32 	%r103, %r100, %r102;
	cvt.u64.u32 	%rd559, %r101;
	cvt.u64.u32 	%rd560, %r103;
	bra.uni 	$L__BB38_91;
$L__BB38_90:
	div.s64 	%rd559, %rd569, %rd202;
	mul.lo.s64 	%rd342, %rd559, %rd202;
	sub.s64 	%rd560, %rd569, %rd342;
$L__BB38_91:
	add.s64 	%rd344, %rd1, %rd338;
	ld.global.u64 	%rd345, [%rd344];
	mul.lo.s64 	%rd209, %rd345, %rd560;
	add.s32 	%r40, %r218, -1;
	mul.wide.u32 	%rd346, %r40, 8;
	add.s64 	%rd347, %rd2, %rd346;
	ld.global.u64 	%rd210, [%rd347];
	or.b64  	%rd348, %rd559, %rd210;
	and.b64  	%rd349, %rd348, -4294967296;
	setp.ne.s64 	%p17, %rd349, 0;
	@%p17 bra 	$L__BB38_93;
	cvt.u32.u64 	%r104, %rd210;
	cvt.u32.u64 	%r105, %rd559;
	div.u32 	%r106, %r105, %r104;
	mul.lo.s32 	%r107, %r106, %r104;
	sub.s32 	%r108, %r105, %r107;
	cvt.u64.u32 	%rd561, %r106;
	cvt.u64.u32 	%rd562, %r108;
	bra.uni 	$L__BB38_94;
$L__BB38_93:
	div.s64 	%rd561, %rd559, %rd210;
	mul.lo.s64 	%rd350, %rd561, %rd210;
	sub.s64 	%rd562, %rd559, %rd350;
$L__BB38_94:
	add.s64 	%rd352, %rd1, %rd346;
	ld.global.u64 	%rd353, [%rd352];
	mad.lo.s64 	%rd217, %rd353, %rd562, %rd209;
	add.s32 	%r41, %r218, -2;
	mul.wide.u32 	%rd354, %r41, 8;
	add.s64 	%rd355, %rd2, %rd354;
	ld.global.u64 	%rd218, [%rd355];
	or.b64  	%rd356, %rd561, %rd218;
	and.b64  	%rd357, %rd356, -4294967296;
	setp.ne.s64 	%p18, %rd357, 0;
	@%p18 bra 	$L__BB38_96;
	cvt.u32.u64 	%r109, %rd218;
	cvt.u32.u64 	%r110, %rd561;
	div.u32 	%r111, %r110, %r109;
	mul.lo.s32 	%r112, %r111, %r109;
	sub.s32 	%r113, %r110, %r112;
	cvt.u64.u32 	%rd563, %r111;
	cvt.u64.u32 	%rd564, %r113;
	bra.uni 	$L__BB38_97;
$L__BB38_96:
	div.s64 	%rd563, %rd561, %rd218;
	mul.lo.s64 	%rd358, %rd563, %rd218;
	sub.s64 	%rd564, %rd561, %rd358;
$L__BB38_97:
	add.s64 	%rd360, %rd1, %rd354;
	ld.global.u64 	%rd361, [%rd360];
	mad.lo.s64 	%rd225, %rd361, %rd564, %rd217;
	add.s32 	%r42, %r218, -3;
	mul.wide.u32 	%rd362, %r42, 8;
	add.s64 	%rd363, %rd2, %rd362;
	ld.global.u64 	%rd226, [%rd363];
	or.b64  	%rd364, %rd563, %rd226;
	and.b64  	%rd365, %rd364, -4294967296;
	setp.ne.s64 	%p19, %rd365, 0;
	@%p19 bra 	$L__BB38_99;
	cvt.u32.u64 	%r114, %rd226;
	cvt.u32.u64 	%r115, %rd563;
	div.u32 	%r116, %r115, %r114;
	mul.lo.s32 	%r117, %r116, %r114;
	sub.s32 	%r118, %r115, %r117;
	cvt.u64.u32 	%rd569, %r116;
	cvt.u64.u32 	%rd566, %r118;
	bra.uni 	$L__BB38_100;
$L__BB38_99:
	div.s64 	%rd569, %rd563, %rd226;
	mul.lo.s64 	%rd366, %rd569, %rd226;
	sub.s64 	%rd566, %rd563, %rd366;
$L__BB38_100:
	add.s64 	%rd368, %rd1, %rd362;
	ld.global.u64 	%rd369, [%rd368];
	mad.lo.s64 	%rd370, %rd369, %rd566, %rd225;
	add.s64 	%rd578, %rd578, %rd370;
	add.s32 	%r218, %r218, -4;
$L__BB38_101:
	setp.eq.s32 	%p20, %r39, 0;
	@%p20 bra 	$L__BB38_115;
	setp.eq.s32 	%p21, %r39, 1;
	@%p21 bra 	$L__BB38_110;
	mul.wide.u32 	%rd372, %r218, 8;
	add.s64 	%rd373, %rd2, %rd372;
	ld.global.u64 	%rd237, [%rd373];
	or.b64  	%rd374, %rd569, %rd237;
	and.b64  	%rd375, %rd374, -4294967296;
	setp.ne.s64 	%p22, %rd375, 0;
	@%p22 bra 	$L__BB38_105;
	cvt.u32.u64 	%r119, %rd237;
	cvt.u32.u64 	%r120, %rd569;
	div.u32 	%r121, %r120, %r119;
	mul.lo.s32 	%r122, %r121, %r119;
	sub.s32 	%r123, %r120, %r122;
	cvt.u64.u32 	%rd570, %r121;
	cvt.u64.u32 	%rd571, %r123;
	bra.uni 	$L__BB38_106;
$L__BB38_105:
	div.s64 	%rd570, %rd569, %rd237;
	mul.lo.s64 	%rd376, %rd570, %rd237;
	sub.s64 	%rd571, %rd569, %rd376;
$L__BB38_106:
	add.s64 	%rd378, %rd1, %rd372;
	ld.global.u64 	%rd379, [%rd378];
	mul.lo.s64 	%rd244, %rd379, %rd571;
	add.s32 	%r45, %r218, -1;
	mul.wide.u32 	%rd380, %r45, 8;
	add.s64 	%rd381, %rd2, %rd380;
	ld.global.u64 	%rd245, [%rd381];
	or.b64  	%rd382, %rd570, %rd245;
	and.b64  	%rd383, %rd382, -4294967296;
	setp.ne.s64 	%p23, %rd383, 0;
	@%p23 bra 	$L__BB38_108;
	cvt.u32.u64 	%r124, %rd245;
	cvt.u32.u64 	%r125, %rd570;
	div.u32 	%r126, %r125, %r124;
	mul.lo.s32 	%r127, %r126, %r124;
	sub.s32 	%r128, %r125, %r127;
	cvt.u64.u32 	%rd569, %r126;
	cvt.u64.u32 	%rd573, %r128;
	bra.uni 	$L__BB38_109;
$L__BB38_108:
	div.s64 	%rd569, %rd570, %rd245;
	mul.lo.s64 	%rd384, %rd569, %rd245;
	sub.s64 	%rd573, %rd570, %rd384;
$L__BB38_109:
	add.s64 	%rd386, %rd1, %rd380;
	ld.global.u64 	%rd387, [%rd386];
	mad.lo.s64 	%rd388, %rd387, %rd573, %rd244;
	add.s64 	%rd578, %rd578, %rd388;
	add.s32 	%r218, %r218, -2;
$L__BB38_110:
	and.b32  	%r129, %r21, 1;
	setp.eq.b32 	%p24, %r129, 1;
	not.pred 	%p25, %p24;
	@%p25 bra 	$L__BB38_115;
	mul.wide.u32 	%rd389, %r218, 8;
	add.s64 	%rd390, %rd2, %rd389;
	ld.global.u64 	%rd256, [%rd390];
	or.b64  	%rd391, %rd569, %rd256;
	and.b64  	%rd392, %rd391, -4294967296;
	setp.ne.s64 	%p26, %rd392, 0;
	@%p26 bra 	$L__BB38_113;
	cvt.u32.u64 	%r130, %rd256;
	cvt.u32.u64 	%r131, %rd569;
	rem.u32 	%r132, %r131, %r130;
	cvt.u64.u32 	%rd577, %r132;
	bra.uni 	$L__BB38_114;
$L__BB38_113:
	rem.s64 	%rd577, %rd569, %rd256;
$L__BB38_114:
	add.s64 	%rd394, %rd1, %rd389;
	ld.global.u64 	%rd395, [%rd394];
	mad.lo.s64 	%rd578, %rd395, %rd577, %rd578;
$L__BB38_115:
	ld.global.u8 	%rs5, [%rd578];
	st.shared.u8 	[%r4], %rs5;
$L__BB38_116:
	bar.sync 	0;
	setp.lt.u32 	%p49, %r220, 66;
	@%p49 bra 	$L__BB38_121;
$L__BB38_117:
	mov.u32 	%r48, %r220;
	shr.u32 	%r220, %r48, 1;
	setp.ge.u32 	%p50, %r3, %r220;
	@%p50 bra 	$L__BB38_120;
	ld.shared.u8 	%rs6, [%r4];
	add.s32 	%r206, %r4, %r220;
	ld.shared.u8 	%rs3, [%r206];
	setp.gt.u16 	%p51, %rs3, %rs6;
	@%p51 bra 	$L__BB38_120;
	st.shared.u8 	[%r4], %rs3;
	shl.b32 	%r207, %r220, 3;
	add.s32 	%r208, %r5, %r207;
	ld.shared.u64 	%rd473, [%r208];
	st.shared.u64 	[%r5], %rd473;
$L__BB38_120:
	bar.sync 	0;
	setp.gt.u32 	%p52, %r48, 131;
	@%p52 bra 	$L__BB38_117;
$L__BB38_121:
	setp.gt.u32 	%p53, %r3, 31;
	@%p53 bra 	$L__BB38_136;
	ld.volatile.shared.u8 	%rs7, [%r4];
	ld.volatile.shared.u8 	%rs8, [%r4+32];
	min.u16 	%rs9, %rs7, %rs8;
	ld.volatile.shared.u8 	%rs10, [%r4+32];
	setp.ne.s16 	%p54, %rs9, %rs10;
	@%p54 bra 	$L__BB38_124;
	ld.volatile.shared.u64 	%rd474, [%r5+256];
	st.volatile.shared.u64 	[%r5], %rd474;
	ld.volatile.shared.u8 	%rs11, [%r4+32];
	st.volatile.shared.u8 	[%r4], %rs11;
$L__BB38_124:
	ld.volatile.shared.u8 	%rs12, [%r4];
	ld.volatile.shared.u8 	%rs13, [%r4+16];
	min.u16 	%rs14, %rs12, %rs13;
	ld.volatile.shared.u8 	%rs15, [%r4+16];
	setp.ne.s16 	%p55, %rs14, %rs15;
	@%p55 bra 	$L__BB38_126;
	ld.volatile.shared.u64 	%rd475, [%r5+128];
	st.volatile.shared.u64 	[%r5], %rd475;
	ld.volatile.shared.u8 	%rs16, [%r4+16];
	st.volatile.shared.u8 	[%r4], %rs16;
$L__BB38_126:
	ld.volatile.shared.u8 	%rs17, [%r4];
	ld.volatile.shared.u8 	%rs18, [%r4+8];
	min.u16 	%rs19, %rs17, %rs18;
	ld.volatile.shared.u8 	%rs20, [%r4+8];
	setp.ne.s16 	%p56, %rs19, %rs20;
	@%p56 bra 	$L__BB38_128;
	ld.volatile.shared.u64 	%rd476, [%r5+64];
	st.volatile.shared.u64 	[%r5], %rd476;
	ld.volatile.shared.u8 	%rs21, [%r4+8];
	st.volatile.shared.u8 	[%r4], %rs21;
$L__BB38_128:
	ld.volatile.shared.u8 	%rs22, [%r4];
	ld.volatile.shared.u8 	%rs23, [%r4+4];
	min.u16 	%rs24, %rs22, %rs23;
	ld.volatile.shared.u8 	%rs25, [%r4+4];
	setp.ne.s16 	%p57, %rs24, %rs25;
	@%p57 bra 	$L__BB38_130;
	ld.volatile.shared.u64 	%rd477, [%r5+32];
	st.volatile.shared.u64 	[%r5], %rd477;
	ld.volatile.shared.u8 	%rs26, [%r4+4];
	st.volatile.shared.u8 	[%r4], %rs26;
$L__BB38_130:
	ld.volatile.shared.u8 	%rs27, [%r4];
	ld.volatile.shared.u8 	%rs28, [%r4+2];
	min.u16 	%rs29, %rs27, %rs28;
	ld.volatile.shared.u8 	%rs30, [%r4+2];
	setp.ne.s16 	%p58, %rs29, %rs30;
	@%p58 bra 	$L__BB38_132;
	ld.volatile.shared.u64 	%rd478, [%r5+16];
	st.volatile.shared.u64 	[%r5], %rd478;
	ld.volatile.shared.u8 	%rs31, [%r4+2];
	st.volatile.shared.u8 	[%r4], %rs31;
$L__BB38_132:
	ld.volatile.shared.u8 	%rs32, [%r4];
	ld.volatile.shared.u8 	%rs33, [%r4+1];
	min.u16 	%rs34, %rs32, %rs33;
	ld.volatile.shared.u8 	%rs35, [%r4+1];
	setp.ne.s16 	%p59, %rs34, %rs35;
	@%p59 bra 	$L__BB38_134;
	ld.volatile.shared.u64 	%rd479, [%r5+8];
	st.volatile.shared.u64 	[%r5], %rd479;
	ld.volatile.shared.u8 	%rs36, [%r4+1];
	st.volatile.shared.u8 	[%r4], %rs36;
$L__BB38_134:
	setp.ne.s32 	%p60, %r3, 0;
	@%p60 bra 	$L__BB38_136;
	ld.param.u64 	%rd493, [contiguous_reduce3_u8_param_7];
	ld.param.u64 	%rd490, [contiguous_reduce3_u8_param_1];
	ld.param.u64 	%rd489, [contiguous_reduce3_u8_param_0];
	ld.shared.u8 	%rs37, [sdata_u8];
	mov.u32 	%r209, %ctaid.x;
	cvt.u64.u32 	%rd480, %r209;
	mov.u32 	%r210, %ctaid.y;
	cvt.u64.u32 	%rd481, %r210;
	mad.lo.s64 	%rd482, %rd493, %rd481, %rd480;
	cvta.to.global.u64 	%rd483, %rd489;
	add.s64 	%rd484, %rd483, %rd482;
	st.global.u8 	[%rd484], %rs37;
	ld.shared.u64 	%rd485, [%r2];
	cvta.to.global.u64 	%rd486, %rd490;
	shl.b64 	%rd487, %rd482, 3;
	add.s64 	%rd488, %rd486, %rd487;
	st.global.u64 	[%rd488], %rd485;
$L__BB38_136:
	ret;

}
	// .globl	contiguous_reduce33_u8
.visible .entry contiguous_reduce33_u8(
	.param .u64 .ptr .align 1 contiguous_reduce33_u8_param_0,
	.param .u64 .ptr .align 1 contiguous_reduce33_u8_param_1,
	.param .u64 .ptr .align 1 contiguous_reduce33_u8_param_2,
	.param .u64 .ptr .align 1 contiguous_reduce33_u8_param_3,
	.param .u64 contiguous_reduce33_u8_param_4,
	.param .u64 contiguous_reduce33_u8_param_5
)
{
	.reg .pred 	%p<16>;
	.reg .b16 	%rs<38>;
	.reg .b32 	%r<22>;
	.reg .b64 	%rd<47>;

	ld.param.u64 	%rd7, [contiguous_reduce33_u8_param_0];
	ld.param.u64 	%rd8, [contiguous_reduce33_u8_param_1];
	ld.param.u64 	%rd11, [contiguous_reduce33_u8_param_2];
	ld.param.u64 	%rd12, [contiguous_reduce33_u8_param_3];
	ld.param.u64 	%rd9, [contiguous_reduce33_u8_param_4];
	ld.param.u64 	%rd10, [contiguous_reduce33_u8_param_5];
	cvta.to.global.u64 	%rd1, %rd12;
	cvta.to.global.u64 	%rd2, %rd11;
	mov.u32 	%r21, %ntid.x;
	mov.u32 	%r10, sdata_u8;
	add.s32 	%r2, %r10, %r21;
	mov.u32 	%r3, %tid.x;
	mov.u32 	%r4, %ctaid.x;
	mul.lo.s32 	%r11, %r4, %r21;
	shl.b32 	%r12, %r11, 1;
	add.s32 	%r5, %r12, %r3;
	add.s32 	%r6, %r10, %r3;
	mov.b16 	%rs4, 255;
	st.shared.u8 	[%r6], %rs4;
	shl.b32 	%r13, %r3, 3;
	add.s32 	%r7, %r2, %r13;
	mov.b64 	%rd13, 9223372036854775807;
	st.shared.u64 	[%r7], %rd13;
	add.s32 	%r14, %r5, %r21;
	cvt.u64.u32 	%rd3, %r14;
	setp.le.u64 	%p1, %rd9, %rd3;
	@%p1 bra 	$L__BB39_4;
	cvt.u64.u32 	%rd20, %r5;
	mov.u32 	%r16, %ctaid.y;
	cvt.u64.u32 	%rd21, %r16;
	mul.lo.s64 	%rd22, %rd9, %rd21;
	add.s64 	%rd4, %rd22, %rd20;
	add.s64 	%rd23, %rd2, %rd4;
	ld.global.u8 	%rs1, [%rd23];
	add.s64 	%rd5, %rd22, %rd3;
	add.s64 	%rd24, %rd2, %rd5;
	ld.global.u8 	%rs2, [%rd24];
	setp.gt.u16 	%p3, %rs2, %rs1;
	@%p3 bra 	$L__BB39_3;
	st.shared.u8 	[%r6], %rs1;
	shl.b64 	%rd25, %rd4, 3;
	add.s64 	%rd26, %rd1, %rd25;
	ld.global.u64 	%rd27, [%rd26];
	st.shared.u64 	[%r7], %rd27;
	bra.uni 	$L__BB39_6;
$L__BB39_3:
	st.shared.u8 	[%r6], %rs2;
	shl.b64 	%rd28, %rd5, 3;
	add.s64 	%rd29, %rd1, %rd28;
	ld.global.u64 	%rd30, [%rd29];
	st.shared.u64 	[%r7], %rd30;
	bra.uni 	$L__BB39_6;
$L__BB39_4:
	cvt.u64.u32 	%rd6, %r5;
	setp.le.u64 	%p2, %rd9, %rd6;
	@%p2 bra 	$L__BB39_6;
	mov.u32 	%r15, %ctaid.y;
	cvt.u64.u32 	%rd14, %r15;
	mad.lo.s64 	%rd15, %rd9, %rd14, %rd6;
	add.s64 	%rd16, %rd2, %rd15;
	ld.global.u8 	%rs5, [%rd16];
	st.shared.u8 	[%r6], %rs5;
	shl.b64 	%rd17, %rd15, 3;
	add.s64 	%rd18, %rd1, %rd17;
	ld.global.u64 	%rd19, [%rd18];
	st.shared.u64 	[%r7], %rd19;
$L__BB39_6:
	bar.sync 	0;
	setp.lt.u32 	%p4, %r21, 66;
	@%p4 bra 	$L__BB39_11;
$L__BB39_7:
	mov.u32 	%r8, %r21;
	shr.u32 	%r21, %r8, 1;
	setp.ge.u32 	%p5, %r3, %r21;
	@%p5 bra 	$L__BB39_10;
	ld.shared.u8 	%rs6, [%r6];
	add.s32 	%r17, %r6, %r21;
	ld.shared.u8 	%rs3, [%r17];
	setp.gt.u16 	%p6, %rs3, %rs6;
	@%p6 bra 	$L__BB39_10;
	st.shared.u8 	[%r6], %rs3;
	shl.b32 	%r18, %r21, 3;
	add.s32 	%r19, %r7, %r18;
	ld.shared.u64 	%rd31, [%r19];
	st.shared.u64 	[%r7], %rd31;
$L__BB39_10:
	bar.sync 	0;
	setp.gt.u32 	%p7, %r8, 131;
	@%p7 bra 	$L__BB39_7;
$L__BB39_11:
	setp.gt.u32 	%p8, %r3, 31;
	@%p8 bra 	$L__BB39_26;
	ld.volatile.shared.u8 	%rs7, [%r6];
	ld.volatile.shared.u8 	%rs8, [%r6+32];
	min.u16 	%rs9, %rs7, %rs8;
	ld.volatile.shared.u8 	%rs10, [%r6+32];
	setp.ne.s16 	%p9, %rs9, %rs10;
	@%p9 bra 	$L__BB39_14;
	ld.volatile.shared.u64 	%rd32, [%r7+256];
	st.volatile.shared.u64 	[%r7], %rd32;
	ld.volatile.shared.u8 	%rs11, [%r6+32];
	st.volatile.shared.u8 	[%r6], %rs11;
$L__BB39_14:
	ld.volatile.shared.u8 	%rs12, [%r6];
	ld.volatile.shared.u8 	%rs13, [%r6+16];
	min.u16 	%rs14, %rs12, %rs13;
	ld.volatile.shared.u8 	%rs15, [%r6+16];
	setp.ne.s16 	%p10, %rs14, %rs15;
	@%p10 bra 	$L__BB39_16;
	ld.volatile.shared.u64 	%rd33, [%r7+128];
	st.volatile.shared.u64 	[%r7], %rd33;
	ld.volatile.shared.u8 	%rs16, [%r6+16];
	st.volatile.shared.u8 	[%r6], %rs16;
$L__BB39_16:
	ld.volatile.shared.u8 	%rs17, [%r6];
	ld.volatile.shared.u8 	%rs18, [%r6+8];
	min.u16 	%rs19, %rs17, %rs18;
	ld.volatile.shared.u8 	%rs20, [%r6+8];
	setp.ne.s16 	%p11, %rs19, %rs20;
	@%p11 bra 	$L__BB39_18;
	ld.volatile.shared.u64 	%rd34, [%r7+64];
	st.volatile.shared.u64 	[%r7], %rd34;
	ld.volatile.shared.u8 	%rs21, [%r6+8];
	st.volatile.shared.u8 	[%r6], %rs21;
$L__BB39_18:
	ld.volatile.shared.u8 	%rs22, [%r6];
	ld.volatile.shared.u8 	%rs23, [%r6+4];
	min.u16 	%rs24, %rs22, %rs23;
	ld.volatile.shared.u8 	%rs25, [%r6+4];
	setp.ne.s16 	%p12, %rs24, %rs25;
	@%p12 bra 	$L__BB39_20;
	ld.volatile.shared.u64 	%rd35, [%r7+32];
	st.volatile.shared.u64 	[%r7], %rd35;
	ld.volatile.shared.u8 	%rs26, [%r6+4];
	st.volatile.shared.u8 	[%r6], %rs26;
$L__BB39_20:
	ld.volatile.shared.u8 	%rs27, [%r6];
	ld.volatile.shared.u8 	%rs28, [%r6+2];
	min.u16 	%rs29, %rs27, %rs28;
	ld.volatile.shared.u8 	%rs30, [%r6+2];
	setp.ne.s16 	%p13, %rs29, %rs30;
	@%p13 bra 	$L__BB39_22;
	ld.volatile.shared.u64 	%rd36, [%r7+16];
	st.volatile.shared.u64 	[%r7], %rd36;
	ld.volatile.shared.u8 	%rs31, [%r6+2];
	st.volatile.shared.u8 	[%r6], %rs31;
$L__BB39_22:
	ld.volatile.shared.u8 	%rs32, [%r6];
	ld.volatile.shared.u8 	%rs33, [%r6+1];
	min.u16 	%rs34, %rs32, %rs33;
	ld.volatile.shared.u8 	%rs35, [%r6+1];
	setp.ne.s16 	%p14, %rs34, %rs35;
	@%p14 bra 	$L__BB39_24;
	ld.volatile.shared.u64 	%rd37, [%r7+8];
	st.volatile.shared.u64 	[%r7], %rd37;
	ld.volatile.shared.u8 	%rs36, [%r6+1];
	st.volatile.shared.u8 	[%r6], %rs36;
$L__BB39_24:
	setp.ne.s32 	%p15, %r3, 0;
	@%p15 bra 	$L__BB39_26;
	ld.shared.u8 	%rs37, [sdata_u8];
	cvt.u64.u32 	%rd38, %r4;
	mov.u32 	%r20, %ctaid.y;
	cvt.u64.u32 	%rd39, %r20;
	mad.lo.s64 	%rd40, %rd10, %rd39, %rd38;
	cvta.to.global.u64 	%rd41, %rd7;
	add.s64 	%rd42, %rd41, %rd40;
	st.global.u8 	[%rd42], %rs37;
	ld.shared.u64 	%rd43, [%r2];
	cvta.to.global.u64 	%rd44, %rd8;
	shl.b64 	%rd45, %rd40, 3;
	add.s64 	%rd46, %rd44, %rd45;
	st.global.u64 	[%rd46], %rd43;
$L__BB39_26:
	ret;

}
	// .globl	contiguous_reduce4_u8
.visible .entry contiguous_reduce4_u8(
	.param .u64 .ptr .align 1 contiguous_reduce4_u8_param_0,
	.param .u64 .ptr .align 1 contiguous_reduce4_u8_param_1,
	.param .u64 .ptr .align 1 contiguous_reduce4_u8_param_2,
	.param .u64 .ptr .align 1 contiguous_reduce4_u8_param_3,
	.param .u64 .ptr .align 1 contiguous_reduce4_u8_param_4,
	.param .u64 contiguous_reduce4_u8_param_5,
	.param .u64 contiguous_reduce4_u8_param_6,
	.param .u64 contiguous_reduce4_u8_param_7
)
{
	.reg .pred 	%p<39>;
	.reg .b16 	%rs<23>;
	.reg .b32 	%r<201>;
	.reg .b64 	%rd<320>;

	ld.param.u64 	%rd147, [contiguous_reduce4_u8_param_3];
	ld.param.u64 	%rd148, [contiguous_reduce4_u8_param_4];
	ld.param.u64 	%rd145, [contiguous_reduce4_u8_param_5];
	ld.param.u64 	%rd146, [contiguous_reduce4_u8_param_6];
	ld.param.u64 	%rd149, [contiguous_reduce4_u8_param_7];
	cvta.to.global.u64 	%rd1, %rd148;
	cvta.to.global.u64 	%rd2, %rd147;
	mov.u32 	%r1, %ntid.x;
	mov.u32 	%r2, %ntid.y;
	mov.u32 	%r194, sdata_u8;
	mad.lo.s32 	%r3, %r1, %r2, %r194;
	mov.u32 	%r4, %tid.y;
	mov.u32 	%r5, %tid.x;
	mad.lo.s32 	%r78, %r4, %r1, %r5;
	mov.u32 	%r79, %ctaid.x;
	mad.lo.s32 	%r80, %r79, %r1, %r5;
	mov.u32 	%r6, %ctaid.y;
	mad.lo.s32 	%r81, %r6, %r2, %r4;
	add.s32 	%r8, %r194, %r78;
	mov.b16 	%rs13, 255;
	st.shared.u8 	[%r8], %rs13;
	cvt.u64.u32 	%rd151, %r81;
	cvt.u64.u32 	%rd3, %r80;
	mad.lo.s64 	%rd152, %rd146, %rd151, %rd3;
	shl.b32 	%r82, %r78, 3;
	add.s32 	%r83, %r3, %r82;
	st.shared.u64 	[%r83], %rd152;
	setp.le.u64 	%p1, %rd146, %rd3;
	setp.le.u64 	%p2, %rd149, %rd151;
	or.pred  	%p3, %p1, %p2;
	@%p3 bra 	$L__BB40_79;
	cvt.u32.u64 	%r84, %rd3;
	cvt.u32.u64 	%r85, %rd146;
	mad.lo.s32 	%r190, %r81, %r85, %r84;
	cvt.u32.u64 	%r10, %rd145;
	add.s32 	%r189, %r10, -1;
	setp.lt.s32 	%p4, %r189, 0;
	mov.b64 	%rd319, 0;
	@%p4 bra 	$L__BB40_59;
	setp.lt.u32 	%p5, %r189, 7;
	mov.b64 	%rd319, 0;
	@%p5 bra 	$L__BB40_30;
	add.s32 	%r185, %r10, -4;
	and.b32  	%r86, %r10, -8;
	neg.s32 	%r184, %r86;
	mov.b64 	%rd319, 0;
$L__BB40_4:
	.pragma "nounroll";
	add.s32 	%r17, %r185, 3;
	cvt.u64.u32 	%rd5, %r190;
	mul.wide.u32 	%rd157, %r17, 8;
	add.s64 	%rd158, %rd2, %rd157;
	ld.global.u64 	%rd6, [%rd158];
	and.b64  	%rd159, %rd6, -4294967296;
	setp.ne.s64 	%p6, %rd159, 0;
	@%p6 bra 	$L__BB40_6;
	cvt.u32.u64 	%r87, %rd6;
	cvt.u32.u64 	%r88, %rd5;
	div.u32 	%r89, %r88, %r87;
	mul.lo.s32 	%r90, %r89, %r87;
	sub.s32 	%r91, %r88, %r90;
	cvt.u64.u32 	%rd284, %r89;
	cvt.u64.u32 	%rd285, %r91;
	bra.uni 	$L__BB40_7;
$L__BB40_6:
	div.s64 	%rd284, %rd5, %rd6;
	mul.lo.s64 	%rd160, %rd284, %rd6;
	sub.s64 	%rd285, %rd5, %rd160;
$L__BB40_7:
	add.s64 	%rd162, %rd1, %rd157;
	ld.global.u64 	%rd163, [%rd162];
	mad.lo.s64 	%rd13, %rd163, %rd285, %rd319;
	add.s32 	%r18, %r185, 2;
	and.b64  	%rd14, %rd284, 4294967295;
	mul.wide.u32 	%rd164, %r18, 8;
	add.s64 	%rd165, %rd2, %rd164;
	ld.global.u64 	%rd15, [%rd165];
	and.b64  	%rd166, %rd15, -4294967296;
	setp.ne.s64 	%p7, %rd166, 0;
	@%p7 bra 	$L__BB40_9;
	cvt.u32.u64 	%r92, %rd15;
	cvt.u32.u64 	%r93, %rd14;
	div.u32 	%r94, %r93, %r92;
	mul.lo.s32 	%r95, %r94, %r92;
	sub.s32 	%r96, %r93, %r95;
	cvt.u64.u32 	%rd286, %r94;
	cvt.u64.u32 	%rd287, %r96;
	bra.uni 	$L__BB40_10;
$L__BB40_9:
	div.s64 	%rd286, %rd14, %rd15;
	mul.lo.s64 	%rd167, %rd286, %rd15;
	sub.s64 	%rd287, %rd14, %rd167;
$L__BB40_10:
	add.s64 	%rd169, %rd1, %rd164;
	ld.global.u64 	%rd170, [%rd169];
	mad.lo.s64 	%rd22, %rd170, %rd287, %rd13;
	add.s32 	%r19, %r185, 1;
	and.b64  	%rd23, %rd286, 4294967295;
	mul.wide.u32 	%rd171, %r19, 8;
	add.s64 	%rd172, %rd2, %rd171;
	ld.global.u64 	%rd24, [%rd172];
	and.b64  	%rd173, %rd24, -4294967296;
	setp.ne.s64 	%p8, %rd173, 0;
	@%p8 bra 	$L__BB40_12;
	cvt.u32.u64 	%r97, %rd24;
	cvt.u32.u64 	%r98, %rd23;
	div.u32 	%r99, %r98, %r97;
	mul.lo.s32 	%r100, %r99, %r97;
	sub.s32 	%r101, %r98, %r100;
	cvt.u64.u32 	%rd288, %r99;
	cvt.u64.u32 	%rd289, %r101;
	bra.uni 	$L__BB40_13;
$L__BB40_12:
	div.s64 	%rd288, %rd23, %rd24;
	mul.lo.s64 	%rd174, %rd288, %rd24;
	sub.s64 	%rd289, %rd23, %rd174;
$L__BB40_13:
	add.s64 	%rd176, %rd1, %rd171;
	ld.global.u64 	%rd177, [%rd176];
	mad.lo.s64 	%rd31, %rd177, %rd289, %rd22;
	add.s32 	%r20, %r185, -4;
	and.b64  	%rd32, %rd288, 4294967295;
	mul.wide.u32 	%rd178, %r185, 8;
	add.s64 	%rd179, %rd2, %rd178;
	ld.global.u64 	%rd33, [%rd179];
	and.b64  	%rd180, %rd33, -4294967296;
	setp.ne.s64 	%p9, %rd180, 0;
	@%p9 bra 	$L__BB40_15;
	cvt.u32.u64 	%r102, %rd33;
	cvt.u32.u64 	%r103, %rd32;
	div.u32 	%r104, %r103, %r102;
	mul.lo.s32 	%r105, %r104, %r102;
	sub.s32 	%r106, %r103, %r105;
	cvt.u64.u32 	%rd290, %r104;
	cvt.u64.u32 	%rd291, %r106;
	bra.uni 	$L__BB40_16;
$L__BB40_15:
	div.s64 	%rd290, %rd32, %rd33;
	mul.lo.s64 	%rd181, %rd290, %rd33;
	sub.s64 	%rd291, %rd32, %rd181;
$L__BB40_16:
	add.s64 	%rd183, %rd1, %rd178;
	ld.global.u64 	%rd184, [%rd183];
	mad.lo.s64 	%rd40, %rd184, %rd291, %rd31;
	add.s32 	%r21, %r185, -1;
	and.b64  	%rd41, %rd290, 4294967295;
	mul.wide.u32 	%rd185, %r21, 8;
	add.s64 	%rd186, %rd2, %rd185;
	ld.global.u64 	%rd42, [%rd186];
	and.b64  	%rd187, %rd42, -4294967296;
	setp.ne.s64 	%p10, %rd187, 0;
	@%p10 bra 	$L__BB40_18;
	cvt.u32.u64 	%r107, %rd42;
	cvt.u32.u64 	%r108, %rd41;
	div.u32 	%r109, %r108, %r107;
	mul.lo.s32 	%r110, %r109, %r107;
	sub.s32 	%r111, %r108, %r110;
	cvt.u64.u32 	%rd292, %r109;
	cvt.u64.u32 	%rd293, %r111;
	bra.uni 	$L__BB40_19;
$L__BB40_18:
	div.s64 	%rd292, %rd41, %rd42;
	mul.lo.s64 	%rd188, %rd292, %rd42;
	sub.s64 	%rd293, %rd41, %rd188;
$L__BB40_19:
	add.s64 	%rd190, %rd1, %rd185;
	ld.global.u64 	%rd191, [%rd190];
	mad.lo.s64 	%rd49, %rd191, %rd293, %rd40;
	add.s32 	%r22, %r185, -2;
	and.b64  	%rd50, %rd292, 4294967295;
	mul.wide.u32 	%rd192, %r22, 8;
	add.s64 	%rd193, %rd2, %rd192;
	ld.global.u64 	%rd51, [%rd193];
	and.b64  	%rd194, %rd51, -4294967296;
	setp.ne.s64 	%p11, %rd194, 0;
	@%p11 bra 	$L__BB40_21;
	cvt.u32.u64 	%r112, %rd51;
	cvt.u32.u64 	%r113, %rd50;
	div.u32 	%r114, %r113, %r112;
	mul.lo.s32 	%r115, %r114, %r112;
	sub.s32 	%r116, %r113, %r115;
	cvt.u64.u32 	%rd294, %r114;
	cvt.u64.u32 	%rd295, %r116;
	bra.uni 	$L__BB40_22;
$L__BB40_21:
	div.s64 	%rd294, %rd50, %rd51;
	mul.lo.s64 	%rd195, %rd294, %rd51;
	sub.s64 	%rd295, %rd50, %rd195;
$L__BB40_22:
	add.s64 	%rd197, %rd1, %rd192;
	ld.global.u64 	%rd198, [%rd197];
	mad.lo.s64 	%rd58, %rd198, %rd295, %rd49;
	add.s32 	%r23, %r185, -3;
	and.b64  	%rd59, %rd294, 4294967295;
	mul.wide.u32 	%rd199, %r23, 8;
	add.s64 	%rd200, %rd2, %rd199;
	ld.global.u64 	%rd60, [%rd200];
	and.b64  	%rd201, %rd60, -4294967296;
	setp.ne.s64 	%p12, %rd201, 0;
	@%p12 bra 	$L__BB40_24;
	cvt.u32.u64 	%r117, %rd60;
	cvt.u32.u64 	%r118, %rd59;
	div.u32 	%r119, %r118, %r117;
	mul.lo.s32 	%r120, %r119, %r117;
	sub.s32 	%r121, %r118, %r120;
	cvt.u64.u32 	%rd296, %r119;
	cvt.u64.u32 	%rd297, %r121;
	bra.uni 	$L__BB40_25;
$L__BB40_24:
	div.s64 	%rd296, %rd59, %rd60;
	mul.lo.s64 	%rd202, %rd296, %rd60;
	sub.s64 	%rd297, %rd59, %rd202;
$L__BB40_25:
	add.s64 	%rd204, %rd1, %rd199;
	ld.global.u64 	%rd205, [%rd204];
	mad.lo.s64 	%rd67, %rd205, %rd297, %rd58;
	and.b64  	%rd68, %rd296, 4294967295;
	mul.wide.u32 	%rd206, %r20, 8;
	add.s64 	%rd207, %rd2, %rd206;
	ld.global.u64 	%rd69, [%rd207];
	and.b64  	%rd208, %rd69, -4294967296;
	setp.ne.s64 	%p13, %rd208, 0;
	@%p13 bra 	$L__BB40_27;
	cvt.u32.u64 	%r122, %rd69;
	cvt.u32.u64 	%r123, %rd68;
	div.u32 	%r124, %r123, %r122;
	mul.lo.s32 	%r125, %r124, %r122;
	sub.s32 	%r126, %r123, %r125;
	cvt.u64.u32 	%rd298, %r124;
	cvt.u64.u32 	%rd299, %r126;
	bra.uni 	$L__BB40_28;
$L__BB40_27:
	div.s64 	%rd298, %rd68, %rd69;
	mul.lo.s64 	%rd209, %rd298, %rd69;
	sub.s64 	%rd299, %rd68, %rd209;
$L__BB40_28:
	add.s64 	%rd211, %rd1, %rd206;
	ld.global.u64 	%rd212, [%rd211];
	mad.lo.s64 	%rd319, %rd212, %rd299, %rd67;
	cvt.u32.u64 	%r190, %rd298;
	add.s32 	%r185, %r185, -8;
	add.s32 	%r184, %r184, 8;
	setp.ne.s32 	%p14, %r184, 0;
	@%p14 bra 	$L__BB40_4;
	add.s32 	%r189, %r185, 3;
$L__BB40_30:
	and.b32  	%r30, %r10, 7;
	setp.eq.s32 	%p15, %r30, 0;
	@%p15 bra 	$L__BB40_59;
	setp.lt.u32 	%p16, %r30, 4;
	@%p16 bra 	$L__BB40_45;
	mul.wide.u32 	%rd214, %r189, 8;
	add.s64 	%rd215, %rd2, %rd214;
	ld.global.u64 	%rd79, [%rd215];
	and.b64  	%rd216, %rd79, -4294967296;
	setp.ne.s64 	%p17, %rd216, 0;
	@%p17 bra 	$L__BB40_34;
	cvt.u32.u64 	%r127, %rd79;
	div.u32 	%r128, %r190, %r127;
	mul.lo.s32 	%r129, %r128, %r127;
	sub.s32 	%r130, %r190, %r129;
	cvt.u64.u32 	%rd302, %r128;
	cvt.u64.u32 	%rd303, %r130;
	bra.uni 	$L__BB40_35;
$L__BB40_34:
	cvt.u64.u32 	%rd217, %r190;
	div.s64 	%rd302, %rd217, %rd79;
	mul.lo.s64 	%rd218, %rd302, %rd79;
	sub.s64 	%rd303, %rd217, %rd218;
$L__BB40_35:
	add.s64 	%rd220, %rd1, %rd214;
	ld.global.u64 	%rd221, [%rd220];
	mad.lo.s64 	%rd86, %rd221, %rd303, %rd319;
	add.s32 	%r31, %r189, -1;
	and.b64  	%rd87, %rd302, 4294967295;
	mul.wide.u32 	%rd222, %r31, 8;
	add.s64 	%rd223, %rd2, %rd222;
	ld.global.u64 	%rd88, [%rd223];
	and.b64  	%rd224, %rd88, -4294967296;
	setp.ne.s64 	%p18, %rd224, 0;
	@%p18 bra 	$L__BB40_37;
	cvt.u32.u64 	%r131, %rd88;
	cvt.u32.u64 	%r132, %rd87;
	div.u32 	%r133, %r132, %r131;
	mul.lo.s32 	%r134, %r133, %r131;
	sub.s32 	%r135, %r132, %r134;
	cvt.u64.u32 	%rd304, %r133;
	cvt.u64.u32 	%rd305, %r135;
	bra.uni 	$L__BB40_38;
$L__BB40_37:
	div.s64 	%rd304, %rd87, %rd88;
	mul.lo.s64 	%rd225, %rd304, %rd88;
	sub.s64 	%rd305, %rd87, %rd225;
$L__BB40_38:
	add.s64 	%rd227, %rd1, %rd222;
	ld.global.u64 	%rd228, [%rd227];
	mad.lo.s64 	%rd95, %rd228, %rd305, %rd86;
	add.s32 	%r32, %r189, -2;
	and.b64  	%rd96, %rd304, 4294967295;
	mul.wide.u32 	%rd229, %r32, 8;
	add.s64 	%rd230, %rd2, %rd229;
	ld.global.u64 	%rd97, [%rd230];
	and.b64  	%rd231, %rd97, -4294967296;
	setp.ne.s64 	%p19, %rd231, 0;
	@%p19 bra 	$L__BB40_40;
	cvt.u32.u64 	%r136, %rd97;
	cvt.u32.u64 	%r137, %rd96;
	div.u32 	%r138, %r137, %r136;
	mul.lo.s32 	%r139, %r138, %r136;
	sub.s32 	%r140, %r137, %r139;
	cvt.u64.u32 	%rd306, %r138;
	cvt.u64.u32 	%rd307, %r140;
	bra.uni 	$L__BB40_41;
$L__BB40_40:
	div.s64 	%rd306, %rd96, %rd97;
	mul.lo.s64 	%rd232, %rd306, %rd97;
	sub.s64 	%rd307, %rd96, %rd232;
$L__BB40_41:
	add.s64 	%rd234, %rd1, %rd229;
	ld.global.u64 	%rd235, [%rd234];
	mad.lo.s64 	%rd104, %rd235, %rd307, %rd95;
	add.s32 	%r33, %r189, -3;
	and.b64  	%rd105, %rd306, 4294967295;
	mul.wide.u32 	%rd236, %r33, 8;
	add.s64 	%rd237, %rd2, %rd236;
	ld.global.u64 	%rd106, [%rd237];
	and.b64  	%rd238, %rd106, -4294967296;
	setp.ne.s64 	%p20, %rd238, 0;
	@%p20 bra 	$L__BB40_43;
	cvt.u32.u64 	%r141, %rd106;
	cvt.u32.u64 	%r142, %rd105;
	div.u32 	%r143, %r142, %r141;
	mul.lo.s32 	%r144, %r143, %r141;
	sub.s32 	%r145, %r142, %r144;
	cvt.u64.u32 	%rd308, %r143;
	cvt.u64.u32 	%rd309, %r145;
	bra.uni 	$L__BB40_44;
$L__BB40_43:
	div.s64 	%rd308, %rd105, %rd106;
	mul.lo.s64 	%rd239, %rd308, %rd106;
	sub.s64 	%rd309, %rd105, %rd239;
$L__BB40_44:
	add.s64 	%rd241, %rd1, %rd236;
	ld.global.u64 	%rd242, [%rd241];
	mad.lo.s64 	%rd319, %rd242, %rd309, %rd104;
	cvt.u32.u64 	%r190, %rd308;
	add.s32 	%r189, %r189, -4;
$L__BB40_45:
	and.b32  	%r38, %r10, 3;
	setp.eq.s32 	%p21, %r38, 0;
	@%p21 bra 	$L__BB40_59;
	setp.eq.s32 	%p22, %r38, 1;
	@%p22 bra 	$L__BB40_54;
	mul.wide.u32 	%rd244, %r189, 8;
	add.s64 	%rd245, %rd2, %rd244;
	ld.global.u64 	%rd116, [%rd245];
	and.b64  	%rd246, %rd116, -4294967296;
	setp.ne.s64 	%p23, %rd246, 0;
	@%p23 bra 	$L__BB40_49;
	cvt.u32.u64 	%r146, %rd116;
	div.u32 	%r147, %r190, %r146;
	mul.lo.s32 	%r148, %r147, %r146;
	sub.s32 	%r149, %r190, %r148;
	cvt.u64.u32 	%rd312, %r147;
	cvt.u64.u32 	%rd313, %r149;
	bra.uni 	$L__BB40_50;
$L__BB40_49:
	cvt.u64.u32 	%rd247, %r190;
	div.s64 	%rd312, %rd247, %rd116;
	mul.lo.s64 	%rd248, %rd312, %rd116;
	sub.s64 	%rd313, %rd247, %rd248;
$L__BB40_50:
	add.s64 	%rd250, %rd1, %rd244;
	ld.global.u64 	%rd251, [%rd250];
	mad.lo.s64 	%rd123, %rd251, %rd313, %rd319;
	add.s32 	%r39, %r189, -1;
	and.b64  	%rd124, %rd312, 4294967295;
	mul.wide.u32 	%rd252, %r39, 8;
	add.s64 	%rd253, %rd2, %rd252;
	ld.global.u64 	%rd125, [%rd253];
	and.b64  	%rd254, %rd125, -4294967296;
	setp.ne.s64 	%p24, %rd254, 0;
	@%p24 bra 	$L__BB40_52;
	cvt.u32.u64 	%r150, %rd125;
	cvt.u32.u64 	%r151, %rd124;
	div.u32 	%r152, %r151, %r150;
	mul.lo.s32 	%r153, %r152, %r150;
	sub.s32 	%r154, %r151, %r153;
	cvt.u64.u32 	%rd314, %r152;
	cvt.u64.u32 	%rd315, %r154;
	bra.uni 	$L__BB40_53;
$L__BB40_52:
	div.s64 	%rd314, %rd124, %rd125;
	mul.lo.s64 	%rd255, %rd314, %rd125;
	sub.s64 	%rd315, %rd124, %rd255;
$L__BB40_53:
	add.s64 	%rd257, %rd1, %rd252;
	ld.global.u64 	%rd258, [%rd257];
	mad.lo.s64 	%rd319, %rd258, %rd315, %rd123;
	cvt.u32.u64 	%r190, %rd314;
	add.s32 	%r189, %r189, -2;
$L__BB40_54:
	and.b32  	%r155, %r10, 1;
	setp.eq.b32 	%p25, %r155, 1;
	not.pred 	%p26, %p25;
	@%p26 bra 	$L__BB40_59;
	cvt.u64.u32 	%rd135, %r190;
	mul.wide.u32 	%rd259, %r189, 8;
	add.s64 	%rd260, %rd2, %rd259;
	ld.global.u64 	%rd136, [%rd260];
	and.b64  	%rd261, %rd136, -4294967296;
	setp.ne.s64 	%p27, %rd261, 0;
	@%p27 bra 	$L__BB40_57;
	cvt.u32.u64 	%r156, %rd136;
	cvt.u32.u64 	%r157, %rd135;
	rem.u32 	%r158, %r157, %r156;
	cvt.u64.u32 	%rd318, %r158;
	bra.uni 	$L__BB40_58;
$L__BB40_57:
	rem.s64 	%rd318, %rd135, %rd136;
$L__BB40_58:
	add.s64 	%rd263, %rd1, %rd259;
	ld.global.u64 	%rd264, [%rd263];
	mad.lo.s64 	%rd319, %rd264, %rd318, %rd319;
$L__BB40_59:
	ld.param.u64 	%rd282, [contiguous_reduce4_u8_param_2];
	cvta.to.global.u64 	%rd265, %rd282;
	add.s64 	%rd266, %rd265, %rd319;
	ld.global.u8 	%rs14, [%rd266];
	st.shared.u8 	[%r8], %rs14;
	bar.sync 	0;
	setp.ne.s32 	%p28, %r4, 0;
	@%p28 bra 	$L__BB40_79;
	setp.lt.u32 	%p29, %r2, 2;
	add.s32 	%r44, %r194, %r5;
	shl.b32 	%r160, %r5, 3;
	add.s32 	%r45, %r3, %r160;
	@%p29 bra 	$L__BB40_78;
	add.s32 	%r46, %r2, -1;
	add.s32 	%r162, %r2, -2;
	and.b32  	%r47, %r46, 3;
	setp.lt.u32 	%p30, %r162, 3;
	mov.b32 	%r197, 1;
	@%p30 bra 	$L__BB40_73;
	and.b32  	%r165, %r46, -4;
	neg.s32 	%r196, %r165;
	add.s32 	%r166, %r2, 8;
	mad.lo.s32 	%r49, %r1, %r166, %r160;
	shl.b32 	%r50, %r1, 5;
	shl.b32 	%r51, %r1, 2;
	shl.b32 	%r52, %r1, 1;
	mul.lo.s32 	%r53, %r1, 3;
	add.s32 	%r168, %r2, 16;
	mad.lo.s32 	%r54, %r1, %r168, %r160;
	add.s32 	%r169, %r2, 24;
	mad.lo.s32 	%r55, %r1, %r169, %r160;
	add.s32 	%r170, %r2, 32;
	mad.lo.s32 	%r56, %r1, %r170, %r160;
	mov.b32 	%r195, 0;
	mov.u32 	%r193, %r44;
$L__BB40_63:
	ld.shared.u8 	%rs21, [%r44];
	add.s32 	%r171, %r193, %r1;
	ld.shared.u8 	%rs2, [%r171];
	setp.gt.u16 	%p31, %rs2, %rs21;
	@%p31 bra 	$L__BB40_65;
	st.shared.u8 	[%r44], %rs2;
	add.s32 	%r172, %r194, %r49;
	ld.shared.u64 	%rd267, [%r172];
	st.shared.u64 	[%r45], %rd267;
	ld.shared.u8 	%rs21, [%r44];
$L__BB40_65:
	add.s32 	%r173, %r193, %r52;
	ld.shared.u8 	%rs5, [%r173];
	setp.gt.u16 	%p32, %rs5, %rs21;
	@%p32 bra 	$L__BB40_67;
	st.shared.u8 	[%r44], %rs5;
	add.s32 	%r174, %r194, %r54;
	ld.shared.u64 	%rd268, [%r174];
	st.shared.u64 	[%r45], %rd268;
	ld.shared.u8 	%rs21, [%r44];
$L__BB40_67:
	add.s32 	%r175, %r193, %r53;
	ld.shared.u8 	%rs8, [%r175];
	setp.gt.u16 	%p33, %rs8, %rs21;
	@%p33 bra 	$L__BB40_69;
	st.shared.u8 	[%r44], %rs8;
	add.s32 	%r176, %r194, %r55;
	ld.shared.u64 	%rd269, [%r176];
	st.shared.u64 	[%r45], %rd269;
	ld.shared.u8 	%rs21, [%r44];
$L__BB40_69:
	add.s32 	%r193, %r193, %r51;
	ld.shared.u8 	%rs11, [%r193];
	setp.gt.u16 	%p34, %rs11, %rs21;
	@%p34 bra 	$L__BB40_71;
	st.shared.u8 	[%r44], %rs11;
	add.s32 	%r177, %r194, %r56;
	ld.shared.u64 	%rd270, [%r177];
	st.shared.u64 	[%r45], %rd270;
$L__BB40_71:
	add.s32 	%r196, %r196, 4;
	add.s32 	%r195, %r195, 4;
	add.s32 	%r194, %r194, %r50;
	setp.ne.s32 	%p35, %r196, 0;
	@%p35 bra 	$L__BB40_63;
	add.s32 	%r197, %r195, 1;
$L__BB40_73:
	setp.eq.s32 	%p36, %r47, 0;
	@%p36 bra 	$L__BB40_78;
	shl.b32 	%r178, %r197, 3;
	add.s32 	%r179, %r2, %r178;
	mad.lo.s32 	%r181, %r1, %r179, %r160;
	mov.u32 	%r182, sdata_u8;
	add.s32 	%r200, %r182, %r181;
	shl.b32 	%r68, %r1, 3;
	mad.lo.s32 	%r183, %r1, %r197, %r5;
	add.s32 	%r199, %r182, %r183;
	neg.s32 	%r198, %r47;
$L__BB40_75:
	.pragma "nounroll";
	ld.shared.u8 	%rs18, [%r44];
	ld.shared.u8 	%rs12, [%r199];
	setp.gt.u16 	%p37, %rs12, %rs18;
	@%p37 bra 	$L__BB40_77;
	st.shared.u8 	[%r44], %rs12;
	ld.shared.u64 	%rd271, [%r200];
	st.shared.u64 	[%r45], %rd271;
$L__BB40_77:
	add.s32 	%r200, %r200, %r68;
	add.s32 	%r199, %r199, %r1;
	add.s32 	%r198, %r198, 1;
	setp.ne.s32 	%p38, %r198, 0;
	@%p38 bra 	$L__BB40_75;
$L__BB40_78:
	ld.param.u64 	%rd281, [contiguous_reduce4_u8_param_1];
	ld.param.u64 	%rd280, [contiguous_reduce4_u8_param_0];
	ld.shared.u64 	%rd272, [%r45];
	cvt.u64.u32 	%rd273, %r6;
	mad.lo.s64 	%rd274, %rd146, %rd273, %rd3;
	cvta.to.global.u64 	%rd275, %rd281;
	shl.b64 	%rd276, %rd274, 3;
	add.s64 	%rd277, %rd275, %rd276;
	st.global.u64 	[%rd277], %rd272;
	ld.shared.u8 	%rs19, [%r44];
	cvta.to.global.u64 	%rd278, %rd280;
	add.s64 	%rd279, %rd278, %rd274;
	st.global.u8 	[%rd279], %rs19;
$L__BB40_79:
	ret;

}
	// .globl	contiguous_reduce44_u8
.visible .entry contiguous_reduce44_u8(
	.param .u64 .ptr .align 1 contiguous_reduce44_u8_param_0,
	.param .u64 .ptr .align 1 contiguous_reduce44_u8_param_1,
	.param .u64 .ptr .align 1 contiguous_reduce44_u8_param_2,
	.param .u64 .ptr .align 1 contiguous_reduce44_u8_param_3,
	.param .u64 contiguous_reduce44_u8_param_4,
	.param .u64 contiguous_reduce44_u8_param_5,
	.param .u64 contiguous_reduce44_u8_param_6
)
{
	.reg .pred 	%p<15>;
	.reg .b16 	%rs<23>;
	.reg .b32 	%r<86>;
	.reg .b64 	%rd<30>;

	ld.param.u64 	%rd2, [contiguous_reduce44_u8_param_0];
	ld.param.u64 	%rd3, [contiguous_reduce44_u8_param_1];
	ld.param.u64 	%rd4, [contiguous_reduce44_u8_param_2];
	ld.param.u64 	%rd5, [contiguous_reduce44_u8_param_3];
	ld.param.u64 	%rd6, [contiguous_reduce44_u8_param_5];
	ld.param.u64 	%rd7, [contiguous_reduce44_u8_param_6];
	mov.u32 	%r1, %ntid.x;
	mov.u32 	%r2, %ntid.y;
	mov.u32 	%r3, %tid.y;
	mov.u32 	%r4, %tid.x;
	mad.lo.s32 	%r5, %r3, %r1, %r4;
	mov.u32 	%r43, %ctaid.x;
	mad.lo.s32 	%r44, %r43, %r1, %r4;
	mov.u32 	%r6, %ctaid.y;
	mad.lo.s32 	%r45, %r6, %r2, %r3;
	mov.u32 	%r79, sdata_u8;
	add.s32 	%r8, %r79, %r5;
	mov.b16 	%rs13, 255;
	st.shared.u8 	[%r8], %rs13;
	cvt.u64.u32 	%rd1, %r44;
	setp.le.u64 	%p1, %rd6, %rd1;
	cvt.u64.u32 	%rd9, %r45;
	setp.le.u64 	%p2, %rd7, %rd9;
	or.pred  	%p3, %p1, %p2;
	@%p3 bra 	$L__BB41_21;
	mad.lo.s32 	%r9, %r1, %r2, %r79;
	cvt.u32.u64 	%r48, %rd1;
	cvta.to.global.u64 	%rd10, %rd4;
	cvta.to.global.u64 	%rd11, %rd5;
	cvt.u32.u64 	%r49, %rd6;
	mad.lo.s32 	%r50, %r45, %r49, %r48;
	cvt.u64.u32 	%rd12, %r50;
	add.s64 	%rd13, %rd10, %rd12;
	ld.global.u8 	%rs14, [%rd13];
	st.shared.u8 	[%r8], %rs14;
	mul.wide.u32 	%rd14, %r50, 8;
	add.s64 	%rd15, %rd11, %rd14;
	ld.global.u64 	%rd16, [%rd15];
	shl.b32 	%r51, %r5, 3;
	add.s32 	%r52, %r9, %r51;
	st.shared.u64 	[%r52], %rd16;
	bar.sync 	0;
	setp.ne.s32 	%p4, %r3, 0;
	@%p4 bra 	$L__BB41_21;
	setp.lt.u32 	%p5, %r2, 2;
	add.s32 	%r10, %r79, %r4;
	shl.b32 	%r54, %r4, 3;
	add.s32 	%r11, %r9, %r54;
	@%p5 bra 	$L__BB41_20;
	add.s32 	%r12, %r2, -1;
	add.s32 	%r56, %r2, -2;
	and.b32  	%r13, %r12, 3;
	setp.lt.u32 	%p6, %r56, 3;
	mov.b32 	%r82, 1;
	@%p6 bra 	$L__BB41_15;
	and.b32  	%r59, %r12, -4;
	neg.s32 	%r81, %r59;
	add.s32 	%r60, %r2, 8;
	mad.lo.s32 	%r15, %r1, %r60, %r54;
	shl.b32 	%r16, %r1, 5;
	shl.b32 	%r17, %r1, 2;
	shl.b32 	%r18, %r1, 1;
	mul.lo.s32 	%r19, %r1, 3;
	add.s32 	%r62, %r2, 16;
	mad.lo.s32 	%r20, %r1, %r62, %r54;
	add.s32 	%r63, %r2, 24;
	mad.lo.s32 	%r21, %r1, %r63, %r54;
	add.s32 	%r64, %r2, 32;
	mad.lo.s32 	%r22, %r1, %r64, %r54;
	mov.b32 	%r80, 0;
	mov.u32 	%r78, %r10;
$L__BB41_5:
	ld.shared.u8 	%rs21, [%r10];
	add.s32 	%r65, %r78, %r1;
	ld.shared.u8 	%rs2, [%r65];
	setp.gt.u16 	%p7, %rs2, %rs21;
	@%p7 bra 	$L__BB41_7;
	st.shared.u8 	[%r10], %rs2;
	add.s32 	%r66, %r79, %r15;
	ld.shared.u64 	%rd17, [%r66];
	st.shared.u64 	[%r11], %rd17;
	ld.shared.u8 	%rs21, [%r10];
$L__BB41_7:
	add.s32 	%r67, %r78, %r18;
	ld.shared.u8 	%rs5, [%r67];
	setp.gt.u16 	%p8, %rs5, %rs21;
	@%p8 bra 	$L__BB41_9;
	st.shared.u8 	[%r10], %rs5;
	add.s32 	%r68, %r79, %r20;
	ld.shared.u64 	%rd18, [%r68];
	st.shared.u64 	[%r11], %rd18;
	ld.shared.u8 	%rs21, [%r10];
$L__BB41_9:
	add.s32 	%r69, %r78, %r19;
	ld.shared.u8 	%rs8, [%r69];
	setp.gt.u16 	%p9, %rs8, %rs21;
	@%p9 bra 	$L__BB41_11;
	st.shared.u8 	[%r10], %rs8;
	add.s32 	%r70, %r79, %r21;
	ld.shared.u64 	%rd19, [%r70];
	st.shared.u64 	[%r11], %rd19;
	ld.shared.u8 	%rs21, [%r10];
$L__BB41_11:
	add.s32 	%r78, %r78, %r17;
	ld.shared.u8 	%rs11, [%r78];
	setp.gt.u16 	%p10, %rs11, %rs21;
	@%p10 bra 	$L__BB41_13;
	st.shared.u8 	[%r10], %rs11;
	add.s32 	%r71, %r79, %r22;
	ld.shared.u64 	%rd20, [%r71];
	st.shared.u64 	[%r11], %rd20;
$L__BB41_13:
	add.s32 	%r81, %r81, 4;
	add.s32 	%r80, %r80, 4;
	add.s32 	%r79, %r79, %r16;
	setp.ne.s32 	%p11, %r81, 0;
	@%p11 bra 	$L__BB41_5;
	add.s32 	%r82, %r80, 1;
$L__BB41_15:
	setp.eq.s32 	%p12, %r13, 0;
	@%p12 bra 	$L__BB41_20;
	shl.b32 	%r72, %r82, 3;
	add.s32 	%r73, %r2, %r72;
	mad.lo.s32 	%r75, %r1, %r73, %r54;
	mov.u32 	%r76, sdata_u8;
	add.s32 	%r85, %r76, %r75;
	shl.b32 	%r34, %r1, 3;
	mad.lo.s32 	%r77, %r1, %r82, %r4;
	add.s32 	%r84, %r76, %r77;
	neg.s32 	%r83, %r13;
$L__BB41_17:
	.pragma "nounroll";
	ld.shared.u8 	%rs18, [%r10];
	ld.shared.u8 	%rs12, [%r84];
	setp.gt.u16 	%p13, %rs12, %rs18;
	@%p13 bra 	$L__BB41_19;
	st.shared.u8 	[%r10], %rs12;
	ld.shared.u64 	%rd21, [%r85];
	st.shared.u64 	[%r11], %rd21;
$L__BB41_19:
	add.s32 	%r85, %r85, %r34;
	add.s32 	%r84, %r84, %r1;
	add.s32 	%r83, %r83, 1;
	setp.ne.s32 	%p14, %r83, 0;
	@%p14 bra 	$L__BB41_17;
$L__BB41_20:
	ld.shared.u64 	%rd22, [%r11];
	cvt.u64.u32 	%rd23, %r6;
	mad.lo.s64 	%rd24, %rd6, %rd23, %rd1;
	cvta.to.global.u64 	%rd25, %rd3;
	shl.b64 	%rd26, %rd24, 3;
	add.s64 	%rd27, %rd25, %rd26;
	st.global.u64 	[%rd27], %rd22;
	ld.shared.u8 	%rs19, [%r10];
	cvta.to.global.u64 	%rd28, %rd2;
	add.s64 	%rd29, %rd28, %rd24;
	st.global.u8 	[%rd29], %rs19;
$L__BB41_21:
	ret;

}
	// .globl	contiguous_reduce_u16
.visible .entry contiguous_reduce_u16(
	.param .u64 .ptr .align 1 contiguous_reduce_u16_param_0,
	.param .u64 .ptr .align 1 contiguous_reduce_u16_param_1,
	.param .u64 .ptr .align 1 contiguous_reduce_u16_param_2,
	.param .u64 contiguous_reduce_u16_param_3
)
{
	.reg .pred 	%p<16>;
	.reg .b16 	%rs<38>;
	.reg .b32 	%r<22>;
	.reg .b64 	%rd<28>;

	ld.param.u64 	%rd4, [contiguous_reduce_u16_param_0];
	ld.param.u64 	%rd5, [contiguous_reduce_u16_param_1];
	ld.param.u64 	%rd7, [contiguous_reduce_u16_param_2];
	ld.param.u64 	%rd6, [contiguous_reduce_u16_param_3];
	cvta.to.global.u64 	%rd1, %rd7;
	mov.u32 	%r21, %ntid.x;
	shl.b32 	%r9, %r21, 1;
	mov.u32 	%r10, sdata_u16;
	add.s32 	%r2, %r10, %r9;
	mov.u32 	%r3, %tid.x;
	mov.u32 	%r4, %ctaid.x;
	mul.lo.s32 	%r11, %r4, %r21;
	shl.b32 	%r12, %r11, 1;
	add.s32 	%r13, %r12, %r3;
	cvt.u64.u32 	%rd2, %r13;
	shl.b32 	%r14, %r3, 3;
	add.s32 	%r5, %r2, %r14;
	st.shared.u64 	[%r5], %rd2;
	shl.b32 	%r15, %r3, 1;
	add.s32 	%r6, %r10, %r15;
	mov.b16 	%rs4, -1;
	st.shared.u16 	[%r6], %rs4;
	add.s32 	%r16, %r13, %r21;
	cvt.u64.u32 	%rd3, %r16;
	setp.le.u64 	%p1, %rd6, %rd3;
	@%p1 bra 	$L__BB42_4;
	shl.b64 	%rd10, %rd2, 1;
	add.s64 	%rd11, %rd1, %rd10;
	ld.global.u16 	%rs1, [%rd11];
	shl.b64 	%rd12, %rd3, 1;
	add.s64 	%rd13, %rd1, %rd12;
	ld.global.u16 	%rs2, [%rd13];
	setp.gt.u16 	%p3, %rs2, %rs1;
	@%p3 bra 	$L__BB42_3;
	st.shared.u16 	[%r6], %rs2;
	st.shared.u64 	[%r5], %rd3;
	bra.uni 	$L__BB42_6;
$L__BB42_3:
	st.shared.u16 	[%r6], %rs1;
	bra.uni 	$L__BB42_6;
$L__BB42_4:
	setp.le.u64 	%p2, %rd6, %rd2;
	@%p2 bra 	$L__BB42_6;
	shl.b64 	%rd8, %rd2, 1;
	add.s64 	%rd9, %rd1, %rd8;
	ld.global.u16 	%rs5, [%rd9];
	st.shared.u16 	[%r6], %rs5;
$L__BB42_6:
	bar.sync 	0;
	setp.lt.u32 	%p4, %r21, 66;
	@%p4 bra 	$L__BB42_11;
$L__BB42_7:
	mov.u32 	%r7, %r21;
	shr.u32 	%r21, %r7, 1;
	setp.ge.u32 	%p5, %r3, %r21;
	@%p5 bra 	$L__BB42_10;
	ld.shared.u16 	%rs6, [%r6];
	and.b32  	%r17, %r7, 2046;
	add.s32 	%r18, %r6, %r17;
	ld.shared.u16 	%rs3, [%r18];
	setp.gt.u16 	%p6, %rs3, %rs6;
	@%p6 bra 	$L__BB42_10;
	st.shared.u16 	[%r6], %rs3;
	shl.b32 	%r19, %r21, 3;
	add.s32 	%r20, %r5, %r19;
	ld.shared.u64 	%rd14, [%r20];
	st.shared.u64 	[%r5], %rd14;
$L__BB42_10:
	bar.sync 	0;
	setp.gt.u32 	%p7, %r7, 131;
	@%p7 bra 	$L__BB42_7;
$L__BB42_11:
	setp.gt.u32 	%p8, %r3, 31;
	@%p8 bra 	$L__BB42_26;
	ld.volatile.shared.u16 	%rs7, [%r6];
	ld.volatile.shared.u16 	%rs8, [%r6+64];
	min.u16 	%rs9, %rs7, %rs8;
	ld.volatile.shared.u16 	%rs10, [%r6+64];
	setp.ne.s16 	%p9, %rs9, %rs10;
	@%p9 bra 	$L__BB42_14;
	ld.volatile.shared.u64 	%rd15, [%r5+256];
	st.volatile.shared.u64 	[%r5], %rd15;
	ld.volatile.shared.u16 	%rs11, [%r6+64];
	st.volatile.shared.u16 	[%r6], %rs11;
$L__BB42_14:
	ld.volatile.shared.u16 	%rs12, [%r6];
	ld.volatile.shared.u16 	%rs13, [%r6+32];
	min.u16 	%rs14, %rs12, %rs13;
	ld.volatile.shared.u16 	%rs15, [%r6+32];
	setp.ne.s16 	%p10, %rs14, %rs15;
	@%p10 bra 	$L__BB42_16;
	ld.volatile.shared.u64 	%rd16, [%r5+128];
	st.volatile.shared.u64 	[%r5], %rd16;
	ld.volatile.shared.u16 	%rs16, [%r6+32];
	st.volatile.shared.u16 	[%r6], %rs16;
$L__BB42_16:
	ld.volatile.shared.u16 	%rs17, [%r6];
	ld.volatile.shared.u16 	%rs18, [%r6+16];
	min.u16 	%rs19, %rs17, %rs18;
	ld.volatile.shared.u16 	%rs20, [%r6+16];
	setp.ne.s16 	%p11, %rs19, %rs20;
	@%p11 bra 	$L__BB42_18;
	ld.volatile.shared.u64 	%rd17, [%r5+64];
	st.volatile.shared.u64 	[%r5], %rd17;
	ld.volatile.shared.u16 	%rs21, [%r6+16];
	st.volatile.shared.u16 	[%r6], %rs21;
$L__BB42_18:
	ld.volatile.shared.u16 	%rs22, [%r6];
	ld.volatile.shared.u16 	%rs23, [%r6+8];
	min.u16 	%rs24, %rs22, %rs23;
	ld.volatile.shared.u16 	%rs25, [%r6+8];
	setp.ne.s16 	%p12, %rs24, %rs25;
	@%p12 bra 	$L__BB42_20;
	ld.volatile.shared.u64 	%rd18, [%r5+32];
	st.volatile.shared.u64 	[%r5], %rd18;
	ld.volatile.shared.u16 	%rs26, [%r6+8];
	st.volatile.shared.u16 	[%r6], %rs26;
$L__BB42_20:
	ld.volatile.shared.u16 	%rs27, [%r6];
	ld.volatile.shared.u16 	%rs28, [%r6+4];
	min.u16 	%rs29, %rs27, %rs28;
	ld.volatile.shared.u16 	%rs30, [%r6+4];
	setp.ne.s16 	%p13, %rs29, %rs30;
	@%p13 bra 	$L__BB42_22;
	ld.volatile.shared.u64 	%rd19, [%r5+16];
	st.volatile.shared.u64 	[%r5], %rd19;
	ld.volatile.shared.u16 	%rs31, [%r6+4];
	st.volatile.shared.u16 	[%r6], %rs31;
$L__BB42_22:
	ld.volatile.shared.u16 	%rs32, [%r6];
	ld.volatile.shared.u16 	%rs33, [%r6+2];
	min.u16 	%rs34, %rs32, %rs33;
	ld.volatile.shared.u16 	%rs35, [%r6+2];
	setp.ne.s16 	%p14, %rs34, %rs35;
	@%p14 bra 	$L__BB42_24;
	ld.volatile.shared.u64 	%rd20, [%r5+8];
	st.volatile.shared.u64 	[%r5], %rd20;
	ld.volatile.shared.u16 	%rs36, [%r6+2];
	st.volatile.shared.u16 	[%r6], %rs36;
$L__BB42_24:
	setp.ne.s32 	%p15, %r3, 0;
	@%p15 bra 	$L__BB42_26;
	ld.shared.u16 	%rs37, [sdata_u16];
	cvta.to.global.u64 	%rd21, %rd4;
	mul.wide.u32 	%rd22, %r4, 2;
	add.s64 	%rd23, %rd21, %rd22;
	st.global.u16 	[%rd23], %rs37;
	ld.shared.u64 	%rd24, [%r2];
	cvta.to.global.u64 	%rd25, %rd5;
	mul.wide.u32 	%rd26, %r4, 8;
	add.s64 	%rd27, %rd25, %rd26;
	st.global.u64 	[%rd27], %rd24;
$L__BB42_26:
	ret;

}
	// .globl	contiguous_reduce2_u16
.visible .entry contiguous_reduce2_u16(
	.param .u64 .ptr .align 1 contiguous_reduce2_u16_param_0,
	.param .u64 .ptr .align 1 contiguous_reduce2_u16_param_1,
	.param .u64 .ptr .align 1 contiguous_reduce2_u16_param_2,
	.param .u64 .ptr .align 1 contiguous_reduce2_u16_param_3,
	.param .u64 contiguous_reduce2_u16_param_4
)
{
	.reg .pred 	%p<16>;
	.reg .b16 	%rs<38>;
	.reg .b32 	%r<22>;
	.reg .b64 	%rd<40>;

	ld.param.u64 	%rd5, [contiguous_reduce2_u16_param_0];
	ld.param.u64 	%rd6, [contiguous_reduce2_u16_param_1];
	ld.param.u64 	%rd8, [contiguous_reduce2_u16_param_2];
	ld.param.u64 	%rd9, [contiguous_reduce2_u16_param_3];
	ld.param.u64 	%rd7, [contiguous_reduce2_u16_param_4];
	cvta.to.global.u64 	%rd1, %rd9;
	cvta.to.global.u64 	%rd2, %rd8;
	mov.u32 	%r21, %ntid.x;
	shl.b32 	%r10, %r21, 1;
	mov.u32 	%r11, sdata_u16;
	add.s32 	%r2, %r11, %r10;
	mov.u32 	%r3, %tid.x;
	mov.u32 	%r4, %ctaid.x;
	mul.lo.s32 	%r12, %r4, %r21;
	shl.b32 	%r13, %r12, 1;
	add.s32 	%r5, %r13, %r3;
	shl.b32 	%r14, %r3, 3;
	add.s32 	%r6, %r2, %r14;
	mov.b64 	%rd10, 9223372036854775807;
	st.shared.u64 	[%r6], %rd10;
	shl.b32 	%r15, %r3, 1;
	add.s32 	%r7, %r11, %r15;
	mov.b16 	%rs4, -1;
	st.shared.u16 	[%r7], %rs4;
	add.s32 	%r16, %r5, %r21;
	cvt.u64.u32 	%rd3, %r16;
	setp.le.u64 	%p1, %rd7, %rd3;
	@%p1 bra 	$L__BB43_4;
	mul.wide.u32 	%rd16, %r5, 2;
	add.s64 	%rd17, %rd2, %rd16;
	ld.global.u16 	%rs1, [%rd17];
	shl.b64 	%rd18, %rd3, 1;
	add.s64 	%rd19, %rd2, %rd18;
	ld.global.u16 	%rs2, [%rd19];
	setp.gt.u16 	%p3, %rs2, %rs1;
	@%p3 bra 	$L__BB43_3;
	st.shared.u16 	[%r7], %rs2;
	shl.b64 	%rd20, %rd3, 3;
	add.s64 	%rd21, %rd1, %rd20;
	ld.global.u64 	%rd22, [%rd21];
	st.shared.u64 	[%r6], %rd22;
	bra.uni 	$L__BB43_6;
$L__BB43_3:
	st.shared.u16 	[%r7], %rs1;
	mul.wide.u32 	%rd23, %r5, 8;
	add.s64 	%rd24, %rd1, %rd23;
	ld.global.u64 	%rd25, [%rd24];
	st.shared.u64 	[%r6], %rd25;
	bra.uni 	$L__BB43_6;
$L__BB43_4:
	cvt.u64.u32 	%rd4, %r5;
	setp.le.u64 	%p2, %rd7, %rd4;
	@%p2 bra 	$L__BB43_6;
	shl.b64 	%rd11, %rd4, 1;
	add.s64 	%rd12, %rd2, %rd11;
	ld.global.u16 	%rs5, [%rd12];
	st.shared.u16 	[%r7], %rs5;
	shl.b64 	%rd13, %rd4, 3;
	add.s64 	%rd14, %rd1, %rd13;
	ld.global.u64 	%rd15, [%rd14];
	st.shared.u64 	[%r6], %rd15;
$L__BB43_6:
	bar.sync 	0;
	setp.lt.u32 	%p4, %r21, 66;
	@%p4 bra 	$L__BB43_11;
$L__BB43_7:
	mov.u32 	%r8, %r21;
	shr.u32 	%r21, %r8, 1;
	setp.ge.u32 	%p5, %r3, %r21;
	@%p5 bra 	$L__BB43_10;
	ld.shared.u16 	%rs6, [%r7];
	and.b32  	%r17, %r8, 2046;
	add.s32 	%r18, %r7, %r17;
	ld.shared.u16 	%rs3, [%r18];
	setp.gt.u16 	%p6, %rs3, %rs6;
	@%p6 bra 	$L__BB43_10;
	st.shared.u16 	[%r7], %rs3;
	shl.b32 	%r19, %r21, 3;
	add.s32 	%r20, %r6, %r19;
	ld.shared.u64 	%rd26, [%r20];
	st.shared.u64 	[%r6], %rd26;
$L__BB43_10:
	bar.sync 	0;
	setp.gt.u32 	%p7, %r8, 131;
	@%p7 bra 	$L__BB43_7;
$L__BB43_11:
	setp.gt.u32 	%p8, %r3, 31;
	@%p8 bra 	$L__BB43_26;
	ld.volatile.shared.u16 	%rs7, [%r7];
	ld.volatile.shared.u16 	%rs8, [%r7+64];
	min.u16 	%rs9, %rs7, %rs8;
	ld.volatile.shared.u16 	%rs10, [%r7+64];
	setp.ne.s16 	%p9, %rs9, %rs10;
	@%p9 bra 	$L__BB43_14;
	ld.volatile.shared.u64 	%rd27, [%r6+256];
	st.volatile.shared.u64 	[%r6], %rd27;
	ld.volatile.shared.u16 	%rs11, [%r7+64];
	st.volatile.shared.u16 	[%r7], %rs11;
$L__BB43_14:
	ld.volatile.shared.u16 	%rs12, [%r7];
	ld.volatile.shared.u16 	%rs13, [%r7+32];
	min.u16 	%rs14, %rs12, %rs13;
	ld.volatile.shared.u16 	%rs15, [%r7+32];
	setp.ne.s16 	%p10, %rs14, %rs15;
	@%p10 bra 	$L__BB43_16;
	ld.volatile.shared.u64 	%rd28, [%r6+128];
	st.volatile.shared.u64 	[%r6], %rd28;
	ld.volatile.shared.u16 	%rs16, [%r7+32];
	st.volatile.shared.u16 	[%r7], %rs16;
$L__BB43_16:
	ld.volatile.shared.u16 	%rs17, [%r7];
	ld.volatile.shared.u16 	%rs18, [%r7+16];
	min.u16 	%rs19, %rs17, %rs18;
	ld.volatile.shared.u16 	%rs20, [%r7+16];
	setp.ne.s16 	%p11, %rs19, %rs20;
	@%p11 bra 	$L__BB43_18;
	ld.volatile.shared.u64 	%rd29, [%r6+64];
	st.volatile.shared.u64 	[%r6], %rd29;
	ld.volatile.shared.u16 	%rs21, [%r7+16];
	st.volatile.shared.u16 	[%r7], %rs21;
$L__BB43_18:
	ld.volatile.shared.u16 	%rs22, [%r7];
	ld.volatile.shared.u16 	%rs23, [%r7+8];
	min.u16 	%rs24, %rs22, %rs23;
	ld.volatile.shared.u16 	%rs25, [%r7+8];
	setp.ne.s16 	%p12, %rs24, %rs25;
	@%p12 bra 	$L__BB43_20;
	ld.volatile.shared.u64 	%rd30, [%r6+32];
	st.volatile.shared.u64 	[%r6], %rd30;
	ld.volatile.shared.u16 	%rs26, [%r7+8];
	st.volatile.shared.u16 	[%r7], %rs26;
$L__BB43_20:
	ld.volatile.shared.u16 	%rs27, [%r7];
	ld.volatile.shared.u16 	%rs28, [%r7+4];
	min.u16 	%rs29, %rs27, %rs28;
	ld.volatile.shared.u16 	%rs30, [%r7+4];
	setp.ne.s16 	%p13, %rs29, %rs30;
	@%p13 bra 	$L__BB43_22;
	ld.volatile.shared.u64 	%rd31, [%r6+16];
	st.volatile.shared.u64 	[%r6], %rd31;
	ld.volatile.shared.u16 	%rs31, [%r7+4];
	st.volatile.shared.u16 	[%r7], %rs31;
$L__BB43_22:
	ld.volatile.shared.u16 	%rs32, [%r7];
	ld.volatile.shared.u16 	%rs33, [%r7+2];
	min.u16 	%rs34, %rs32, %rs33;
	ld.volatile.shared.u16 	%rs35, [%r7+2];
	setp.ne.s16 	%p14, %rs34, %rs35;
	@%p14 bra 	$L__BB43_24;
	ld.volatile.shared.u64 	%rd32, [%r6+8];
	st.volatile.shared.u64 	[%r6], %rd32;
	ld.volatile.shared.u16 	%rs36, [%r7+2];
	st.volatile.shared.u16 	[%r7], %rs36;
$L__BB43_24:
	setp.ne.s32 	%p15, %r3, 0;
	@%p15 bra 	$L__BB43_26;
	ld.shared.u16 	%rs37, [sdata_u16];
	cvta.to.global.u64 	%rd33, %rd5;
	mul.wide.u32 	%rd34, %r4, 2;
	add.s64 	%rd35, %rd33, %rd34;
	st.global.u16 	[%rd35], %rs37;
	ld.shared.u64 	%rd36, [%r2];
	cvta.to.global.u64 	%rd37, %rd6;
	mul.wide.u32 	%rd38, %r4, 8;
	add.s64 	%rd39, %rd37, %rd38;
	st.global.u64 	[%rd39], %rd36;
$L__BB43_26:
	ret;

}
	// .globl	uncontiguous_reduce_u16
.visible .entry uncontiguous_reduce_u16(
	.param .u64 .ptr .align 1 uncontiguous_reduce_u16_param_0,
	.param .u64 .ptr .align 1 uncontiguous_reduce_u16_param_1,
	.param .u64 .ptr .align 1 uncontiguous_reduce_u16_param_2,
	.param .u64 .ptr .align 1 uncontiguous_reduce_u16_param_3,
	.param .u64 .ptr .align 1 uncontiguous_reduce_u16_param_4,
	.param .u64 uncontiguous_reduce_u16_param_5,
	.param .u64 uncontiguous_reduce_u16_param_6
)
{
	.reg .pred 	%p<60>;
	.reg .b16 	%rs<38>;
	.reg .b32 	%r<220>;
	.reg .b64 	%rd<573>;

	ld.param.u64 	%rd261, [uncontiguous_reduce_u16_param_2];
	ld.param.u64 	%rd264, [uncontiguous_reduce_u16_param_3];
	ld.param.u64 	%rd265, [uncontiguous_reduce_u16_param_4];
	ld.param.u64 	%rd262, [uncontiguous_reduce_u16_param_5];
	ld.param.u64 	%rd263, [uncontiguous_reduce_u16_param_6];
	cvta.to.global.u64 	%rd1, %rd265;
	cvta.to.global.u64 	%rd2, %rd264;
	cvta.to.global.u64 	%rd3, %rd261;
	mov.u32 	%r219, %ntid.x;
	shl.b32 	%r51, %r219, 1;
	mov.u32 	%r52, sdata_u16;
	add.s32 	%r2, %r52, %r51;
	mov.u32 	%r3, %tid.x;
	mov.u32 	%r4, %ctaid.x;
	mul.lo.s32 	%r53, %r4, %r219;
	shl.b32 	%r54, %r53, 1;
	add.s32 	%r55, %r54, %r3;
	shl.b32 	%r56, %r3, 1;
	add.s32 	%r5, %r52, %r56;
	mov.b16 	%rs4, -1;
	st.shared.u16 	[%r5], %rs4;
	cvt.u64.u32 	%rd513, %r55;
	shl.b32 	%r57, %r3, 3;
	add.s32 	%r6, %r2, %r57;
	st.shared.u64 	[%r6], %rd513;
	add.s32 	%r58, %r55, %r219;
	cvt.u64.u32 	%rd5, %r58;
	setp.le.u64 	%p1, %rd263, %rd5;
	@%p1 bra 	$L__BB44_56;
	cvt.u32.u64 	%r7, %rd262;
	add.s32 	%r213, %r7, -1;
	setp.lt.s32 	%p27, %r213, 0;
	mov.b64 	%rd530, 0;
	mov.u64 	%rd531, %rd530;
	@%p27 bra 	$L__BB44_53;
	setp.lt.u32 	%p28, %r213, 3;
	mov.b64 	%rd531, 0;
	mov.u64 	%rd530, %rd531;
	mov.u64 	%rd526, %rd5;
	@%p28 bra 	$L__BB44_30;
	add.s32 	%r211, %r7, -2;
	and.b32  	%r134, %r7, -4;
	neg.s32 	%r210, %r134;
	mov.b64 	%rd531, 0;
	mov.u64 	%rd526, %rd5;
$L__BB44_4:
	.pragma "nounroll";
	add.s32 	%r13, %r211, 1;
	mul.wide.u32 	%rd397, %r13, 8;
	add.s64 	%rd398, %rd2, %rd397;
	ld.global.u64 	%rd10, [%rd398];
	or.b64  	%rd399, %rd513, %rd10;
	and.b64  	%rd400, %rd399, -4294967296;
	setp.ne.s64 	%p29, %rd400, 0;
	@%p29 bra 	$L__BB44_6;
	cvt.u32.u64 	%r135, %rd10;
	cvt.u32.u64 	%r136, %rd513;
	div.u32 	%r137, %r136, %r135;
	mul.lo.s32 	%r138, %r137, %r135;
	sub.s32 	%r139, %r136, %r138;
	cvt.u64.u32 	%rd492, %r137;
	cvt.u64.u32 	%rd493, %r139;
	bra.uni 	$L__BB44_7;
$L__BB44_6:
	div.s64 	%rd492, %rd513, %rd10;
	mul.lo.s64 	%rd401, %rd492, %rd10;
	sub.s64 	%rd493, %rd513, %rd401;
$L__BB44_7:
	mul.wide.u32 	%rd402, %r13, 8;
	add.s64 	%rd403, %rd1, %rd402;
	ld.global.u64 	%rd17, [%rd403];
	mad.lo.s64 	%rd18, %rd17, %rd493, %rd530;
	or.b64  	%rd404, %rd526, %rd10;
	and.b64  	%rd405, %rd404, -4294967296;
	setp.ne.s64 	%p30, %rd405, 0;
	@%p30 bra 	$L__BB44_9;
	cvt.u32.u64 	%r140, %rd10;
	cvt.u32.u64 	%r141, %rd526;
	div.u32 	%r142, %r141, %r140;
	mul.lo.s32 	%r143, %r142, %r140;
	sub.s32 	%r144, %r141, %r143;
	cvt.u64.u32 	%rd494, %r142;
	cvt.u64.u32 	%rd495, %r144;
	bra.uni 	$L__BB44_10;
$L__BB44_9:
	div.s64 	%rd494, %rd526, %rd10;
	mul.lo.s64 	%rd406, %rd494, %rd10;
	sub.s64 	%rd495, %rd526, %rd406;
$L__BB44_10:
	mad.lo.s64 	%rd25, %rd495, %rd17, %rd531;
	mul.wide.u32 	%rd407, %r211, 8;
	add.s64 	%rd408, %rd2, %rd407;
	ld.global.u64 	%rd26, [%rd408];
	or.b64  	%rd409, %rd492, %rd26;
	and.b64  	%rd410, %rd409, -4294967296;
	setp.ne.s64 	%p31, %rd410, 0;
	@%p31 bra 	$L__BB44_12;
	cvt.u32.u64 	%r145, %rd26;
	cvt.u32.u64 	%r146, %rd492;
	div.u32 	%r147, %r146, %r145;
	mul.lo.s32 	%r148, %r147, %r145;
	sub.s32 	%r149, %r146, %r148;
	cvt.u64.u32 	%rd496, %r147;
	cvt.u64.u32 	%rd497, %r149;
	bra.uni 	$L__BB44_13;
$L__BB44_12:
	div.s64 	%rd496, %rd492, %rd26;
	mul.lo.s64 	%rd411, %rd496, %rd26;
	sub.s64 	%rd497, %rd492, %rd411;
$L__BB44_13:
	mul.wide.u32 	%rd412, %r211, 8;
	add.s64 	%rd413, %rd1, %rd412;
	ld.global.u64 	%rd33, [%rd413];
	mad.lo.s64 	%rd34, %rd33, %rd497, %rd18;
	or.b64  	%rd414, %rd494, %rd26;
	and.b64  	%rd415, %rd414, -4294967296;
	setp.ne.s64 	%p32, %rd415, 0;
	@%p32 bra 	$L__BB44_15;
	cvt.u32.u64 	%r150, %rd26;
	cvt.u32.u64 	%r151, %rd494;
	div.u32 	%r152, %r151, %r150;
	mul.lo.s32 	%r153, %r152, %r150;
	sub.s32 	%r154, %r151, %r153;
	cvt.u64.u32 	%rd498, %r152;
	cvt.u64.u32 	%rd499, %r154;
	bra.uni 	$L__BB44_16;
$L__BB44_15:
	div.s64 	%rd498, %rd494, %rd26;
	mul.lo.s64 	%rd416, %rd498, %rd26;
	sub.s64 	%rd499, %rd494, %rd416;
$L__BB44_16:
	mad.lo.s64 	%rd41, %rd499, %rd33, %rd25;
	add.s32 	%r14, %r211, -1;
	mul.wide.u32 	%rd417, %r14, 8;
	add.s64 	%rd418, %rd2, %rd417;
	ld.global.u64 	%rd42, [%rd418];
	or.b64  	%rd419, %rd496, %rd42;
	and.b64  	%rd420, %rd419, -4294967296;
	setp.ne.s64 	%p33, %rd420, 0;
	@%p33 bra 	$L__BB44_18;
	cvt.u32.u64 	%r155, %rd42;
	cvt.u32.u64 	%r156, %rd496;
	div.u32 	%r157, %r156, %r155;
	mul.lo.s32 	%r158, %r157, %r155;
	sub.s32 	%r159, %r156, %r158;
	cvt.u64.u32 	%rd500, %r157;
	cvt.u64.u32 	%rd501, %r159;
	bra.uni 	$L__BB44_19;
$L__BB44_18:
	div.s64 	%rd500, %rd496, %rd42;
	mul.lo.s64 	%rd421, %rd500, %rd42;
	sub.s64 	%rd501, %rd496, %rd421;
$L__BB44_19:
	mul.wide.u32 	%rd422, %r14, 8;
	add.s64 	%rd423, %rd1, %rd422;
	ld.global.u64 	%rd49, [%rd423];
	mad.lo.s64 	%rd50, %rd49, %rd501, %rd34;
	or.b64  	%rd424, %rd498, %rd42;
	and.b64  	%rd425, %rd424, -4294967296;
	setp.ne.s64 	%p34, %rd425, 0;
	@%p34 bra 	$L__BB44_21;
	cvt.u32.u64 	%r160, %rd42;
	cvt.u32.u64 	%r161, %rd498;
	div.u32 	%r162, %r161, %r160;
	mul.lo.s32 	%r163, %r162, %r160;
	sub.s32 	%r164, %r161, %r163;
	cvt.u64.u32 	%rd502, %r162;
	cvt.u64.u32 	%rd503, %r164;
	bra.uni 	$L__BB44_22;
$L__BB44_21:
	div.s64 	%rd502, %rd498, %rd42;
	mul.lo.s64 	%rd426, %rd502, %rd42;
	sub.s64 	%rd503, %rd498, %rd426;
$L__BB44_22:
	mad.lo.s64 	%rd57, %rd503, %rd49, %rd41;
	add.s32 	%r165, %r211, -2;
	mul.wide.u32 	%rd427, %r165, 8;
	add.s64 	%rd428, %rd2, %rd427;
	ld.global.u64 	%rd58, [%rd428];
	or.b64  	%rd429, %rd500, %rd58;
	and.b64  	%rd430, %rd429, -4294967296;
	setp.ne.s64 	%p35, %rd430, 0;
	@%p35 bra 	$L__BB44_24;
	cvt.u32.u64 	%r166, %rd58;
	cvt.u32.u64 	%r167, %rd500;
	div.u32 	%r168, %r167, %r166;
	mul.lo.s32 	%r169, %r168, %r166;
	sub.s32 	%r170, %r167, %r169;
	cvt.u64.u32 	%rd513, %r168;
	cvt.u64.u32 	%rd505, %r170;
	bra.uni 	$L__BB44_25;
$L__BB44_24:
	div.s64 	%rd513, %rd500, %rd58;
	mul.lo.s64 	%rd431, %rd513, %rd58;
	sub.s64 	%rd505, %rd500, %rd431;
$L__BB44_25:
	mul.wide.u32 	%rd432, %r165, 8;
	add.s64 	%rd433, %rd1, %rd432;
	ld.global.u64 	%rd65, [%rd433];
	mad.lo.s64 	%rd530, %rd65, %rd505, %rd50;
	or.b64  	%rd434, %rd502, %rd58;
	and.b64  	%rd435, %rd434, -4294967296;
	setp.ne.s64 	%p36, %rd435, 0;
	@%p36 bra 	$L__BB44_27;
	cvt.u32.u64 	%r172, %rd58;
	cvt.u32.u64 	%r173, %rd502;
	div.u32 	%r174, %r173, %r172;
	mul.lo.s32 	%r175, %r174, %r172;
	sub.s32 	%r176, %r173, %r175;
	cvt.u64.u32 	%rd526, %r174;
	cvt.u64.u32 	%rd507, %r176;
	bra.uni 	$L__BB44_28;
$L__BB44_27:
	div.s64 	%rd526, %rd502, %rd58;
	mul.lo.s64 	%rd436, %rd526, %rd58;
	sub.s64 	%rd507, %rd502, %rd436;
$L__BB44_28:
	mad.lo.s64 	%rd531, %rd507, %rd65, %rd57;
	add.s32 	%r211, %r211, -4;
	add.s32 	%r210, %r210, 4;
	setp.ne.s32 	%p37, %r210, 0;
	@%p37 bra 	$L__BB44_4;
	add.s32 	%r213, %r211, 1;
$L__BB44_30:
	and.b32  	%r177, %r7, 3;
	setp.eq.s32 	%p38, %r177, 0;
	@%p38 bra 	$L__BB44_53;
	setp.eq.s32 	%p39, %r177, 1;
	@%p39 bra 	$L__BB44_45;
	mul.wide.u32 	%rd438, %r213, 8;
	add.s64 	%rd439, %rd2, %rd438;
	ld.global.u64 	%rd80, [%rd439];
	or.b64  	%rd440, %rd513, %rd80;
	and.b64  	%rd441, %rd440, -4294967296;
	setp.ne.s64 	%p40, %rd441, 0;
	@%p40 bra 	$L__BB44_34;
	cvt.u32.u64 	%r179, %rd80;
	cvt.u32.u64 	%r180, %rd513;
	div.u32 	%r181, %r180, %r179;
	mul.lo.s32 	%r182, %r181, %r179;
	sub.s32 	%r183, %r180, %r182;
	cvt.u64.u32 	%rd514, %r181;
	cvt.u64.u32 	%rd515, %r183;
	bra.uni 	$L__BB44_35;
$L__BB44_34:
	div.s64 	%rd514, %rd513, %rd80;
	mul.lo.s64 	%rd442, %rd514, %rd80;
	sub.s64 	%rd515, %rd513, %rd442;
$L__BB44_35:
	add.s64 	%rd444, %rd1, %rd438;
	ld.global.u64 	%rd87, [%rd444];
	mad.lo.s64 	%rd88, %rd87, %rd515, %rd530;
	or.b64  	%rd445, %rd526, %rd80;
	and.b64  	%rd446, %rd445, -4294967296;
	setp.ne.s64 	%p41, %rd446, 0;
	@%p41 bra 	$L__BB44_37;
	cvt.u32.u64 	%r184, %rd80;
	cvt.u32.u64 	%r185, %rd526;
	div.u32 	%r186, %r185, %r184;
	mul.lo.s32 	%r187, %r186, %r184;
	sub.s32 	%r188, %r185, %r187;
	cvt.u64.u32 	%rd516, %r186;
	cvt.u64.u32 	%rd517, %r188;
	bra.uni 	$L__BB44_38;
$L__BB44_37:
	div.s64 	%rd516, %rd526, %rd80;
	mul.lo.s64 	%rd447, %rd516, %rd80;
	sub.s64 	%rd517, %rd526, %rd447;
$L__BB44_38:
	mad.lo.s64 	%rd95, %rd517, %rd87, %rd531;
	add.s32 	%r19, %r213, -1;
	mul.wide.u32 	%rd448, %r19, 8;
	add.s64 	%rd449, %rd2, %rd448;
	ld.global.u64 	%rd96, [%rd449];
	or.b64  	%rd450, %rd514, %rd96;
	and.b64  	%rd451, %rd450, -4294967296;
	setp.ne.s64 	%p42, %rd451, 0;
	@%p42 bra 	$L__BB44_40;
	cvt.u32.u64 	%r189, %rd96;
	cvt.u32.u64 	%r190, %rd514;
	div.u32 	%r191, %r190, %r189;
	mul.lo.s32 	%r192, %r191, %r189;
	sub.s32 	%r193, %r190, %r192;
	cvt.u64.u32 	%rd513, %r191;
	cvt.u64.u32 	%rd519, %r193;
	bra.uni 	$L__BB44_41;
$L__BB44_40:
	div.s64 	%rd513, %rd514, %rd96;
	mul.lo.s64 	%rd452, %rd513, %rd96;
	sub.s64 	%rd519, %rd514, %rd452;
$L__BB44_41:
	add.s64 	%rd454, %rd1, %rd448;
	ld.global.u64 	%rd103, [%rd454];
	mad.lo.s64 	%rd530, %rd103, %rd519, %rd88;
	or.b64  	%rd455, %rd516, %rd96;
	and.b64  	%rd456, %rd455, -4294967296;
	setp.ne.s64 	%p43, %rd456, 0;
	@%p43 bra 	$L__BB44_43;
	cvt.u32.u64 	%r194, %rd96;
	cvt.u32.u64 	%r195, %rd516;
	div.u32 	%r196, %r195, %r194;
	mul.lo.s32 	%r197, %r196, %r194;
	sub.s32 	%r198, %r195, %r197;
	cvt.u64.u32 	%rd526, %r196;
	cvt.u64.u32 	%rd521, %r198;
	bra.uni 	$L__BB44_44;
$L__BB44_43:
	div.s64 	%rd526, %rd516, %rd96;
	mul.lo.s64 	%rd457, %rd526, %rd96;
	sub.s64 	%rd521, %rd516, %rd457;
$L__BB44_44:
	mad.lo.s64 	%rd531, %rd521, %rd103, %rd95;
	add.s32 	%r213, %r213, -2;
$L__BB44_45:
	and.b32  	%r199, %r7, 1;
	setp.eq.b32 	%p44, %r199, 1;
	not.pred 	%p45, %p44;
	@%p45 bra 	$L__BB44_53;
	mul.wide.u32 	%rd458, %r213, 8;
	add.s64 	%rd459, %rd2, %rd458;
	ld.global.u64 	%rd118, [%rd459];
	or.b64  	%rd460, %rd513, %rd118;
	and.b64  	%rd461, %rd460, -4294967296;
	setp.ne.s64 	%p46, %rd461, 0;
	@%p46 bra 	$L__BB44_48;
	cvt.u32.u64 	%r200, %rd118;
	cvt.u32.u64 	%r201, %rd513;
	rem.u32 	%r202, %r201, %r200;
	cvt.u64.u32 	%rd528, %r202;
	bra.uni 	$L__BB44_49;
$L__BB44_48:
	rem.s64 	%rd528, %rd513, %rd118;
$L__BB44_49:
	add.s64 	%rd463, %rd1, %rd458;
	ld.global.u64 	%rd122, [%rd463];
	mad.lo.s64 	%rd530, %rd122, %rd528, %rd530;
	or.b64  	%rd464, %rd526, %rd118;
	and.b64  	%rd465, %rd464, -4294967296;
	setp.ne.s64 	%p47, %rd465, 0;
	@%p47 bra 	$L__BB44_51;
	cvt.u32.u64 	%r203, %rd118;
	cvt.u32.u64 	%r204, %rd526;
	rem.u32 	%r205, %r204, %r203;
	cvt.u64.u32 	%rd529, %r205;
	bra.uni 	$L__BB44_52;
$L__BB44_51:
	rem.s64 	%rd529, %rd526, %rd118;
$L__BB44_52:
	mad.lo.s64 	%rd531, %rd529, %rd122, %rd531;
$L__BB44_53:
	ld.param.u64 	%rd487, [uncontiguous_reduce_u16_param_2];
	cvta.to.global.u64 	%rd466, %rd487;
	shl.b64 	%rd467, %rd530, 1;
	add.s64 	%rd468, %rd466, %rd467;
	ld.global.u16 	%rs1, [%rd468];
	shl.b64 	%rd469, %rd531, 1;
	add.s64 	%rd470, %rd466, %rd469;
	ld.global.u16 	%rs2, [%rd470];
	setp.gt.u16 	%p48, %rs2, %rs1;
	@%p48 bra 	$L__BB44_55;
	st.shared.u16 	[%r5], %rs2;
	st.shared.u64 	[%r6], %rd5;
	bra.uni 	$L__BB44_116;
$L__BB44_55:
	st.shared.u16 	[%r5], %rs1;
	bra.uni 	$L__BB44_116;
$L__BB44_56:
	setp.le.u64 	%p2, %rd263, %rd513;
	@%p2 bra 	$L__BB44_116;
	cvt.u32.u64 	%r22, %rd262;
	add.s32 	%r217, %r22, -1;
	setp.lt.s32 	%p3, %r217, 0;
	mov.b64 	%rd572, 0;
	@%p3 bra 	$L__BB44_115;
	and.b32  	%r24, %r22, 7;
	setp.lt.u32 	%p4, %r217, 7;
	mov.b64 	%rd572, 0;
	@%p4 bra 	$L__BB44_86;
	add.s32 	%r215, %r22, -4;
	and.b32  	%r59, %r22, -8;
	neg.s32 	%r214, %r59;
	mov.b64 	%rd572, 0;
$L__BB44_60:
	.pragma "nounroll";
	add.s32 	%r29, %r215, 3;
	mul.wide.u32 	%rd270, %r29, 8;
	add.s64 	%rd271, %rd2, %rd270;
	ld.global.u64 	%rd132, [%rd271];
	or.b64  	%rd272, %rd513, %rd132;
	and.b64  	%rd273, %rd272, -4294967296;
	setp.ne.s64 	%p5, %rd273, 0;
	@%p5 bra 	$L__BB44_62;
	cvt.u32.u64 	%r60, %rd132;
	cvt.u32.u64 	%r61, %rd513;
	div.u32 	%r62, %r61, %r60;
	mul.lo.s32 	%r63, %r62, %r60;
	sub.s32 	%r64, %r61, %r63;
	cvt.u64.u32 	%rd534, %r62;
	cvt.u64.u32 	%rd535, %r64;
	bra.uni 	$L__BB44_63;
$L__BB44_62:
	div.s64 	%rd534, %rd513, %rd132;
	mul.lo.s64 	%rd274, %rd534, %rd132;
	sub.s64 	%rd535, %rd513, %rd274;
$L__BB44_63:
	add.s64 	%rd276, %rd1, %rd270;
	ld.global.u64 	%rd277, [%rd276];
	mad.lo.s64 	%rd139, %rd277, %rd535, %rd572;
	add.s32 	%r30, %r215, 2;
	mul.wide.u32 	%rd278, %r30, 8;
	add.s64 	%rd279, %rd2, %rd278;
	ld.global.u64 	%rd140, [%rd279];
	or.b64  	%rd280, %rd534, %rd140;
	and.b64  	%rd281, %rd280, -4294967296;
	setp.ne.s64 	%p6, %rd281, 0;
	@%p6 bra 	$L__BB44_65;
	cvt.u32.u64 	%r65, %rd140;
	cvt.u32.u64 	%r66, %rd534;
	div.u32 	%r67, %r66, %r65;
	mul.lo.s32 	%r68, %r67, %r65;
	sub.s32 	%r69, %r66, %r68;
	cvt.u64.u32 	%rd536, %r67;
	cvt.u64.u32 	%rd537, %r69;
	bra.uni 	$L__BB44_66;
$L__BB44_65:
	div.s64 	%rd536, %rd534, %rd140;
	mul.lo.s64 	%rd282, %rd536, %rd140;
	sub.s64 	%rd537, %rd534, %rd282;
$L__BB44_66:
	add.s64 	%rd284, %rd1, %rd278;
	ld.global.u64 	%rd285, [%rd284];
	mad.lo.s64 	%rd147, %rd285, %rd537, %rd139;
	add.s32 	%r31, %r215, 1;
	mul.wide.u32 	%rd286, %r31, 8;
	add.s64 	%rd287, %rd2, %rd286;
	ld.global.u64 	%rd148, [%rd287];
	or.b64  	%rd288, %rd536, %rd148;
	and.b64  	%rd289, %rd288, -4294967296;
	setp.ne.s64 	%p7, %rd289, 0;
	@%p7 bra 	$L__BB44_68;
	cvt.u32.u64 	%r70, %rd148;
	cvt.u32.u64 	%r71, %rd536;
	div.u32 	%r72, %r71, %r70;
	mul.lo.s32 	%r73, %r72, %r70;
	sub.s32 	%r74, %r71, %r73;
	cvt.u64.u32 	%rd538, %r72;
	cvt.u64.u32 	%rd539, %r74;
	bra.uni 	$L__BB44_69;
$L__BB44_68:
	div.s64 	%rd538, %rd536, %rd148;
	mul.lo.s64 	%rd290, %rd538, %rd148;
	sub.s64 	%rd539, %rd536, %rd290;
$L__BB44_69:
	add.s64 	%rd292, %rd1, %rd286;
	ld.global.u64 	%rd293, [%rd292];
	mad.lo.s64 	%rd155, %rd293, %rd539, %rd147;
	add.s32 	%r32, %r215, -4;
	mul.wide.u32 	%rd294, %r215, 8;
	add.s64 	%rd295, %rd2, %rd294;
	ld.global.u64 	%rd156, [%rd295];
	or.b64  	%rd296, %rd538, %rd156;
	and.b64  	%rd297, %rd296, -4294967296;
	setp.ne.s64 	%p8, %rd297, 0;
	@%p8 bra 	$L__BB44_71;
	cvt.u32.u64 	%r75, %rd156;
	cvt.u32.u64 	%r76, %rd538;
	div.u32 	%r77, %r76, %r75;
	mul.lo.s32 	%r78, %r77, %r75;
	sub.s32 	%r79, %r76, %r78;
	cvt.u64.u32 	%rd540, %r77;
	cvt.u64.u32 	%rd541, %r79;
	bra.uni 	$L__BB44_72;
$L__BB44_71:
	div.s64 	%rd540, %rd538, %rd156;
	mul.lo.s64 	%rd298, %rd540, %rd156;
	sub.s64 	%rd541, %rd538, %rd298;
$L__BB44_72:
	add.s64 	%rd300, %rd1, %rd294;
	ld.global.u64 	%rd301, [%rd300];
	mad.lo.s64 	%rd163, %rd301, %rd541, %rd155;
	add.s32 	%r33, %r215, -1;
	mul.wide.u32 	%rd302, %r33, 8;
	add.s64 	%rd303, %rd2, %rd302;
	ld.global.u64 	%rd164, [%rd303];
	or.b64  	%rd304, %rd540, %rd164;
	and.b64  	%rd305, %rd304, -4294967296;
	setp.ne.s64 	%p9, %rd305, 0;
	@%p9 bra 	$L__BB44_74;
	cvt.u32.u64 	%r80, %rd164;
	cvt.u32.u64 	%r81, %rd540;
	div.u32 	%r82, %r81, %r80;
	mul.lo.s32 	%r83, %r82, %r80;
	sub.s32 	%r84, %r81, %r83;
	cvt.u64.u32 	%rd542, %r82;
	cvt.u64.u32 	%rd543, %r84;
	bra.uni 	$L__BB44_75;
$L__BB44_74:
	div.s64 	%rd542, %rd540, %rd164;
	mul.lo.s64 	%rd306, %rd542, %rd164;
	sub.s64 	%rd543, %rd540, %rd306;
$L__BB44_75:
	add.s64 	%rd308, %rd1, %rd302;
	ld.global.u64 	%rd309, [%rd308];
	mad.lo.s64 	%rd171, %rd309, %rd543, %rd163;
	add.s32 	%r34, %r215, -2;
	mul.wide.u32 	%rd310, %r34, 8;
	add.s64 	%rd311, %rd2, %rd310;
	ld.global.u64 	%rd172, [%rd311];
	or.b64  	%rd312, %rd542, %rd172;
	and.b64  	%rd313, %rd312, -4294967296;
	setp.ne.s64 	%p10, %rd313, 0;
	@%p10 bra 	$L__BB44_77;
	cvt.u32.u64 	%r85, %rd172;
	cvt.u32.u64 	%r86, %rd542;
	div.u32 	%r87, %r86, %r85;
	mul.lo.s32 	%r88, %r87, %r85;
	sub.s32 	%r89, %r86, %r88;
	cvt.u64.u32 	%rd544, %r87;
	cvt.u64.u32 	%rd545, %r89;
	bra.uni 	$L__BB44_78;
$L__BB44_77:
	div.s64 	%rd544, %rd542, %rd172;
	mul.lo.s64 	%rd314, %rd544, %rd172;
	sub.s64 	%rd545, %rd542, %rd314;
$L__BB44_78:
	add.s64 	%rd316, %rd1, %rd310;
	ld.global.u64 	%rd317, [%rd316];
	mad.lo.s64 	%rd179, %rd317, %rd545, %rd171;
	add.s32 	%r35, %r215, -3;
	mul.wide.u32 	%rd318, %r35, 8;
	add.s64 	%rd319, %rd2, %rd318;
	ld.global.u64 	%rd180, [%rd319];
	or.b64  	%rd320, %rd544, %rd180;
	and.b64  	%rd321, %rd320, -4294967296;
	setp.ne.s64 	%p11, %rd321, 0;
	@%p11 bra 	$L__BB44_80;
	cvt.u32.u64 	%r90, %rd180;
	cvt.u32.u64 	%r91, %rd544;
	div.u32 	%r92, %r91, %r90;
	mul.lo.s32 	%r93, %r92, %r90;
	sub.s32 	%r94, %r91, %r93;
	cvt.u64.u32 	%rd546, %r92;
	cvt.u64.u32 	%rd547, %r94;
	bra.uni 	$L__BB44_81;
$L__BB44_80:
	div.s64 	%rd546, %rd544, %rd180;
	mul.lo.s64 	%rd322, %rd546, %rd180;
	sub.s64 	%rd547, %rd544, %rd322;
$L__BB44_81:
	add.s64 	%rd324, %rd1, %rd318;
	ld.global.u64 	%rd325, [%rd324];
	mad.lo.s64 	%rd187, %rd325, %rd547, %rd179;
	mul.wide.u32 	%rd326, %r32, 8;
	add.s64 	%rd327, %rd2, %rd326;
	ld.global.u64 	%rd188, [%rd327];
	or.b64  	%rd328, %rd546, %rd188;
	and.b64  	%rd329, %rd328, -4294967296;
	setp.ne.s64 	%p12, %rd329, 0;
	@%p12 bra 	$L__BB44_83;
	cvt.u32.u64 	%r95, %rd188;
	cvt.u32.u64 	%r96, %rd546;
	div.u32 	%r97, %r96, %r95;
	mul.lo.s32 	%r98, %r97, %r95;
	sub.s32 	%r99, %r96, %r98;
	cvt.u64.u32 	%rd513, %r97;
	cvt.u64.u32 	%rd549, %r99;
	bra.uni 	$L__BB44_84;
$L__BB44_83:
	div.s64 	%rd513, %rd546, %rd188;
	mul.lo.s64 	%rd330, %rd513, %rd188;
	sub.s64 	%rd549, %rd546, %rd330;
$L__BB44_84:
	add.s64 	%rd332, %rd1, %rd326;
	ld.global.u64 	%rd333, [%rd332];
	mad.lo.s64 	%rd572, %rd333, %rd549, %rd187;
	add.s32 	%r215, %r215, -8;
	add.s32 	%r214, %r214, 8;
	setp.ne.s32 	%p13, %r214, 0;
	@%p13 bra 	$L__BB44_60;
	add.s32 	%r217, %r215, 3;
$L__BB44_86:
	setp.eq.s32 	%p14, %r24, 0;
	@%p14 bra 	$L__BB44_115;
	and.b32  	%r40, %r22, 3;
	setp.lt.u32 	%p15, %r24, 4;
	@%p15 bra 	$L__BB44_101;
	mul.wide.u32 	%rd335, %r217, 8;
	add.s64 	%rd336, %rd2, %rd335;
	ld.global.u64 	%rd199, [%rd336];
	or.b64  	%rd337, %rd513, %rd199;
	and.b64  	%rd338, %rd337, -4294967296;
	setp.ne.s64 	%p16, %rd338, 0;
	@%p16 bra 	$L__BB44_90;
	cvt.u32.u64 	%r100, %rd199;
	cvt.u32.u64 	%r101, %rd513;
	div.u32 	%r102, %r101, %r100;
	mul.lo.s32 	%r103, %r102, %r100;
	sub.s32 	%r104, %r101, %r103;
	cvt.u64.u32 	%rd553, %r102;
	cvt.u64.u32 	%rd554, %r104;
	bra.uni 	$L__BB44_91;
$L__BB44_90:
	div.s64 	%rd553, %rd513, %rd199;
	mul.lo.s64 	%rd339, %rd553, %rd199;
	sub.s64 	%rd554, %rd513, %rd339;
$L__BB44_91:
	add.s64 	%rd341, %rd1, %rd335;
	ld.global.u64 	%rd342, [%rd341];
	mad.lo.s64 	%rd206, %rd342, %rd554, %rd572;
	add.s32 	%r41, %r217, -1;
	mul.wide.u32 	%rd343, %r41, 8;
	add.s64 	%rd344, %rd2, %rd343;
	ld.global.u64 	%rd207, [%rd344];
	or.b64  	%rd345, %rd553, %rd207;
	and.b64  	%rd346, %rd345, -4294967296;
	setp.ne.s64 	%p17, %rd346, 0;
	@%p17 bra 	$L__BB44_93;
	cvt.u32.u64 	%r105, %rd207;
	cvt.u32.u64 	%r106, %rd553;
	div.u32 	%r107, %r106, %r105;
	mul.lo.s32 	%r108, %r107, %r105;
	sub.s32 	%r109, %r106, %r108;
	cvt.u64.u32 	%rd555, %r107;
	cvt.u64.u32 	%rd556, %r109;
	bra.uni 	$L__BB44_94;
$L__BB44_93:
	div.s64 	%rd555, %rd553, %rd207;
	mul.lo.s64 	%rd347, %rd555, %rd207;
	sub.s64 	%rd556, %rd553, %rd347;
$L__BB44_94:
	add.s64 	%rd349, %rd1, %rd343;
	ld.global.u64 	%rd350, [%rd349];
	mad.lo.s64 	%rd214, %rd350, %rd556, %rd206;
	add.s32 	%r42, %r217, -2;
	mul.wide.u32 	%rd351, %r42, 8;
	add.s64 	%rd352, %rd2, %rd351;
	ld.global.u64 	%rd215, [%rd352];
	or.b64  	%rd353, %rd555, %rd215;
	and.b64  	%rd354, %rd353, -4294967296;
	setp.ne.s64 	%p18, %rd354, 0;
	@%p18 bra 	$L__BB44_96;
	cvt.u32.u64 	%r110, %rd215;
	cvt.u32.u64 	%r111, %rd555;
	div.u32 	%r112, %r111, %r110;
	mul.lo.s32 	%r113, %r112, %r110;
	sub.s32 	%r114, %r111, %r113;
	cvt.u64.u32 	%rd557, %r112;
	cvt.u64.u32 	%rd558, %r114;
	bra.uni 	$L__BB44_97;
$L__BB44_96:
	div.s64 	%rd557, %rd555, %rd215;
	mul.lo.s64 	%rd355, %rd557, %rd215;
	sub.s64 	%rd558, %rd555, %rd355;
$L__BB44_97:
	add.s64 	%rd357, %rd1, %rd351;
	ld.global.u64 	%rd358, [%rd357];
	mad.lo.s64 	%rd222, %rd358, %rd558, %rd214;
	add.s32 	%r43, %r217, -3;
	mul.wide.u32 	%rd359, %r43, 8;
	add.s64 	%rd360, %rd2, %rd359;
	ld.global.u64 	%rd223, [%rd360];
	or.b64  	%rd361, %rd557, %rd223;
	and.b64  	%rd362, %rd361, -4294967296;
	setp.ne.s64 	%p19, %rd362, 0;
	@%p19 bra 	$L__BB44_99;
	cvt.u32.u64 	%r115, %rd223;
	cvt.u32.u64 	%r116, %rd557;
	div.u32 	%r117, %r116, %r115;
	mul.lo.s32 	%r118, %r117, %r115;
	sub.s32 	%r119, %r116, %r118;
	cvt.u64.u32 	%rd513, %r117;
	cvt.u64.u32 	%rd560, %r119;
	bra.uni 	$L__BB44_100;
$L__BB44_99:
	div.s64 	%rd513, %rd557, %rd223;
	mul.lo.s64 	%rd363, %rd513, %rd223;
	sub.s64 	%rd560, %rd557, %rd363;
$L__BB44_100:
	add.s64 	%rd365, %rd1, %rd359;
	ld.global.u64 	%rd366, [%rd365];
	mad.lo.s64 	%rd572, %rd366, %rd560, %rd222;
	add.s32 	%r217, %r217, -4;
$L__BB44_101:
	setp.eq.s32 	%p20, %r40, 0;
	@%p20 bra 	$L__BB44_115;
	setp.eq.s32 	%p21, %r40, 1;
	@%p21 bra 	$L__BB44_110;
	mul.wide.u32 	%rd368, %r217, 8;
	add.s64 	%rd369, %rd2, %rd368;
	ld.global.u64 	%rd234, [%rd369];
	or.b64  	%rd370, %rd513, %rd234;
	and.b64  	%rd371, %rd370, -4294967296;
	setp.ne.s64 	%p22, %rd371, 0;
	@%p22 bra 	$L__BB44_105;
	cvt.u32.u64 	%r120, %rd234;
	cvt.u32.u64 	%r121, %rd513;
	div.u32 	%r122, %r121, %r120;
	mul.lo.s32 	%r123, %r122, %r120;
	sub.s32 	%r124, %r121, %r123;
	cvt.u64.u32 	%rd564, %r122;
	cvt.u64.u32 	%rd565, %r124;
	bra.uni 	$L__BB44_106;
$L__BB44_105:
	div.s64 	%rd564, %rd513, %rd234;
	mul.lo.s64 	%rd372, %rd564, %rd234;
	sub.s64 	%rd565, %rd513, %rd372;
$L__BB44_106:
	add.s64 	%rd374, %rd1, %rd368;
	ld.global.u64 	%rd375, [%rd374];
	mad.lo.s64 	%rd241, %rd375, %rd565, %rd572;
	add.s32 	%r46, %r217, -1;
	mul.wide.u32 	%rd376, %r46, 8;
	add.s64 	%rd377, %rd2, %rd376;
	ld.global.u64 	%rd242, [%rd377];
	or.b64  	%rd378, %rd564, %rd242;
	and.b64  	%rd379, %rd378, -4294967296;
	setp.ne.s64 	%p23, %rd379, 0;
	@%p23 bra 	$L__BB44_108;
	cvt.u32.u64 	%r125, %rd242;
	cvt.u32.u64 	%r126, %rd564;
	div.u32 	%r127, %r126, %r125;
	mul.lo.s32 	%r128, %r127, %r125;
	sub.s32 	%r129, %r126, %r128;
	cvt.u64.u32 	%rd513, %r127;
	cvt.u64.u32 	%rd567, %r129;
	bra.uni 	$L__BB44_109;
$L__BB44_108:
	div.s64 	%rd513, %rd564, %rd242;
	mul.lo.s64 	%rd380, %rd513, %rd242;
	sub.s64 	%rd567, %rd564, %rd380;
$L__BB44_109:
	add.s64 	%rd382, %rd1, %rd376;
	ld.global.u64 	%rd383, [%rd382];
	mad.lo.s64 	%rd572, %rd383, %rd567, %rd241;
	add.s32 	%r217, %r217, -2;
$L__BB44_110:
	and.b32  	%r130, %r22, 1;
	setp.eq.b32 	%p24, %r130, 1;
	not.pred 	%p25, %p24;
	@%p25 bra 	$L__BB44_115;
	mul.wide.u32 	%rd384, %r217, 8;
	add.s64 	%rd385, %rd2, %rd384;
	ld.global.u64 	%rd253, [%rd385];
	or.b64  	%rd386, %rd513, %rd253;
	and.b64  	%rd387, %rd386, -4294967296;
	setp.ne.s64 	%p26, %rd387, 0;
	@%p26 bra 	$L__BB44_113;
	cvt.u32.u64 	%r131, %rd253;
	cvt.u32.u64 	%r132, %rd513;
	rem.u32 	%r133, %r132, %r131;
	cvt.u64.u32 	%rd571, %r133;
	bra.uni 	$L__BB44_114;
$L__BB44_113:
	rem.s64 	%rd571, %rd513, %rd253;
$L__BB44_114:
	add.s64 	%rd389, %rd1, %rd384;
	ld.global.u64 	%rd390, [%rd389];
	mad.lo.s64 	%rd572, %rd390, %rd571, %rd572;
$L__BB44_115:
	shl.b64 	%rd391, %rd572, 1;
	add.s64 	%rd392, %rd3, %rd391;
	ld.global.u16 	%rs5, [%rd392];
	st.shared.u16 	[%r5], %rs5;
$L__BB44_116:
	bar.sync 	0;
	setp.lt.u32 	%p49, %r219, 66;
	@%p49 bra 	$L__BB44_120;
$L__BB44_117:
	shr.u32 	%r50, %r219, 1;
	ld.shared.u16 	%rs6, [%r5];
	and.b32  	%r206, %r219, 2046;
	add.s32 	%r207, %r5, %r206;
	ld.shared.u16 	%rs3, [%r207];
	setp.gt.u16 	%p50, %rs3, %rs6;
	@%p50 bra 	$L__BB44_119;
	st.shared.u16 	[%r5], %rs3;
	shl.b32 	%r208, %r50, 3;
	add.s32 	%r209, %r6, %r208;
	ld.shared.u64 	%rd471, [%r209];
	st.shared.u64 	[%r6], %rd471;
$L__BB44_119:
	bar.sync 	0;
	setp.gt.u32 	%p51, %r219, 131;
	mov.u32 	%r219, %r50;
	@%p51 bra 	$L__BB44_117;
$L__BB44_120:
	setp.gt.u32 	%p52, %r3, 31;
	@%p52 bra 	$L__BB44_135;
	ld.volatile.shared.u16 	%rs7, [%r5];
	ld.volatile.shared.u16 	%rs8, [%r5+64];
	min.u16 	%rs9, %rs7, %rs8;
	ld.volatile.shared.u16 	%rs10, [%r5+64];
	setp.ne.s16 	%p53, %rs9, %rs10;
	@%p53 bra 	$L__BB44_123;
	ld.volatile.shared.u64 	%rd472, [%r6+256];
	st.volatile.shared.u64 	[%r6], %rd472;
	ld.volatile.shared.u16 	%rs11, [%r5+64];
	st.volatile.shared.u16 	[%r5], %rs11;
$L__BB44_123:
	ld.volatile.shared.u16 	%rs12, [%r5];
	ld.volatile.shared.u16 	%rs13, [%r5+32];
	min.u16 	%rs14, %rs12, %rs13;
	ld.volatile.shared.u16 	%rs15, [%r5+32];
	setp.ne.s16 	%p54, %rs14, %rs15;
	@%p54 bra 	$L__BB44_125;
	ld.volatile.shared.u64 	%rd473, [%r6+128];
	st.volatile.shared.u64 	[%r6], %rd473;
	ld.volatile.shared.u16 	%rs16, [%r5+32];
	st.volatile.shared.u16 	[%r5], %rs16;
$L__BB44_125:
	ld.volatile.shared.u16 	%rs17, [%r5];
	ld.volatile.shared.u16 	%rs18, [%r5+16];
	min.u16 	%rs19, %rs17, %rs18;
	ld.volatile.shared.u16 	%rs20, [%r5+16];
	setp.ne.s16 	%p55, %rs19, %rs20;
	@%p55 bra 	$L__BB44_127;
	ld.volatile.shared.u64 	%rd474, [%r6+64];
	st.volatile.shared.u64 	[%r6], %rd474;
	ld.volatile.shared.u16 	%rs21, [%r5+16];
	st.volatile.shared.u16 	[%r5], %rs21;
$L__BB44_127:
	ld.volatile.shared.u16 	%rs22, [%r5];
	ld.volatile.shared.u16 	%rs23, [%r5+8];
	min.u16 	%rs24, %rs22, %rs23;
	ld.volatile.shared.u16 	%rs25, [%r5+8];
	setp.ne.s16 	%p56, %rs24, %rs25;
	@%p56 bra 	$L__BB44_129;
	ld.volatile.shared.u64 	%rd475, [%r6+32];
	st.volatile.shared.u64 	[%r6], %rd475;
	ld.volatile.shared.u16 	%rs26, [%r5+8];
	st.volatile.shared.u16 	[%r5], %rs26;
$L__BB44_129:
	ld.volatile.shared.u16 	%rs27, [%r5];
	ld.volatile.shared.u16 	%rs28, [%r5+4];
	min.u16 	%rs29, %rs27, %rs28;
	ld.volatile.shared.u16 	%rs30, [%r5+4];
	setp.ne.s16 	%p57, %rs29, %rs30;
	@%p57 bra 	$L__BB44_131;
	ld.volatile.shared.u64 	%rd476, [%r6+16];
	st.volatile.shared.u64 	[%r6], %rd476;
	ld.volatile.shared.u16 	%rs31, [%r5+4];
	st.volatile.shared.u16 	[%r5], %rs31;
$L__BB44_131:
	ld.volatile.shared.u16 	%rs32, [%r5];
	ld.volatile.shared.u16 	%rs33, [%r5+2];
	min.u16 	%rs34, %rs32, %rs33;
	ld.volatile.shared.u16 	%rs35, [%r5+2];
	setp.ne.s16 	%p58, %rs34, %rs35;
	@%p58 bra 	$L__BB44_133;
	ld.volatile.shared.u64 	%rd477, [%r6+8];
	st.volatile.shared.u64 	[%r6], %rd477;
	ld.volatile.shared.u16 	%rs36, [%r5+2];
	st.volatile.shared.u16 	[%r5], %rs36;
$L__BB44_133:
	setp.ne.s32 	%p59, %r3, 0;
	@%p59 bra 	$L__BB44_135;
	ld.param.u64 	%rd486, [uncontiguous_reduce_u16_param_1];
	ld.param.u64 	%rd485, [uncontiguous_reduce_u16_param_0];
	ld.shared.u16 	%rs37, [sdata_u16];
	cvta.to.global.u64 	%rd478, %rd485;
	mul.wide.u32 	%rd479, %r4, 2;
	add.s64 	%rd480, %rd478, %rd479;
	st.global.u16 	[%rd480], %rs37;
	ld.shared.u64 	%rd481, [%r2];
	cvta.to.global.u64 	%rd482, %rd486;
	mul.wide.u32 	%rd483, %r4, 8;
	add.s64 	%rd484, %rd482, %rd483;
	st.global.u64 	[%rd484], %rd481;
$L__BB44_135:
	ret;

}
	// .globl	contiguous_reduce3_u16
.visible .entry contiguous_reduce3_u16(
	.param .u64 .ptr .align 1 contiguous_reduce3_u16_param_0,
	.param .u64 .ptr .align 1 contiguous_reduce3_u16_param_1,
	.param .u64 .ptr .align 1 contiguous_reduce3_u16_param_2,
	.param .u64 .ptr .align 1 contiguous_reduce3_u16_param_3,
	.param .u64 .ptr .align 1 contiguous_reduce3_u16_param_4,
	.param .u64 contiguous_reduce3_u16_param_5,
	.param .u64 contiguous_reduce3_u16_param_6,
	.param .u64 contiguous_reduce3_u16_param_7
)
{
	.reg .pred 	%p<61>;
	.reg .b16 	%rs<38>;
	.reg .b32 	%r<224>;
	.reg .b64 	%rd<587>;

	ld.param.u64 	%rd267, [contiguous_reduce3_u16_param_2];
	ld.param.u64 	%rd268, [contiguous_reduce3_u16_param_3];
	ld.param.u64 	%rd269, [contiguous_reduce3_u16_param_4];
	ld.param.u64 	%rd265, [contiguous_reduce3_u16_param_6];
	cvta.to.global.u64 	%rd1, %rd269;
	cvta.to.global.u64 	%rd2, %rd268;
	cvta.to.global.u64 	%rd586, %rd267;
	mov.u32 	%r223, %ntid.x;
	shl.b32 	%r50, %r223, 1;
	mov.u32 	%r51, sdata_u16;
	add.s32 	%r2, %r51, %r50;
	mov.u32 	%r3, %tid.x;
	mov.u32 	%r52, %ctaid.x;
	mul.lo.s32 	%r53, %r52, %r223;
	shl.b32 	%r54, %r53, 1;
	add.s32 	%r55, %r54, %r3;
	shl.b32 	%r56, %r3, 1;
	add.s32 	%r4, %r51, %r56;
	mov.b16 	%rs4, -1;
	st.shared.u16 	[%r4], %rs4;
	cvt.u64.u32 	%rd4, %r55;
	shl.b32 	%r57, %r3, 3;
	add.s32 	%r5, %r2, %r57;
	st.shared.u64 	[%r5], %rd4;
	add.s32 	%r58, %r55, %r223;
	cvt.u64.u32 	%rd5, %r58;
	setp.le.u64 	%p1, %rd265, %rd5;
	@%p1 bra 	$L__BB45_56;
	ld.param.u64 	%rd500, [contiguous_reduce3_u16_param_5];
	mov.u32 	%r135, %ctaid.y;
	cvt.u64.u32 	%rd402, %r135;
	mul.lo.s64 	%rd403, %rd265, %rd402;
	add.s64 	%rd540, %rd403, %rd4;
	add.s64 	%rd538, %rd403, %rd5;
	cvt.u32.u64 	%r6, %rd500;
	add.s32 	%r217, %r6, -1;
	setp.lt.s32 	%p27, %r217, 0;
	mov.b64 	%rd544, 0;
	mov.u64 	%rd545, %rd544;
	@%p27 bra 	$L__BB45_53;
	setp.lt.u32 	%p28, %r217, 3;
	mov.b64 	%rd545, 0;
	mov.u64 	%rd544, %rd545;
	@%p28 bra 	$L__BB45_30;
	add.s32 	%r215, %r6, -2;
	and.b32  	%r136, %r6, -4;
	neg.s32 	%r214, %r136;
	mov.b64 	%rd545, 0;
$L__BB45_4:
	.pragma "nounroll";
	add.s32 	%r12, %r215, 1;
	mul.wide.u32 	%rd407, %r12, 8;
	add.s64 	%rd408, %rd2, %rd407;
	ld.global.u64 	%rd12, [%rd408];
	or.b64  	%rd409, %rd540, %rd12;
	and.b64  	%rd410, %rd409, -4294967296;
	setp.ne.s64 	%p29, %rd410, 0;
	@%p29 bra 	$L__BB45_6;
	cvt.u32.u64 	%r137, %rd12;
	cvt.u32.u64 	%r138, %rd540;
	div.u32 	%r139, %r138, %r137;
	mul.lo.s32 	%r140, %r139, %r137;
	sub.s32 	%r141, %r138, %r140;
	cvt.u64.u32 	%rd506, %r139;
	cvt.u64.u32 	%rd507, %r141;
	bra.uni 	$L__BB45_7;
$L__BB45_6:
	div.s64 	%rd506, %rd540, %rd12;
	mul.lo.s64 	%rd411, %rd506, %rd12;
	sub.s64 	%rd507, %rd540, %rd411;
$L__BB45_7:
	mul.wide.u32 	%rd412, %r12, 8;
	add.s64 	%rd413, %rd1, %rd412;
	ld.global.u64 	%rd19, [%rd413];
	mad.lo.s64 	%rd20, %rd19, %rd507, %rd544;
	or.b64  	%rd414, %rd538, %rd12;
	and.b64  	%rd415, %rd414, -4294967296;
	setp.ne.s64 	%p30, %rd415, 0;
	@%p30 bra 	$L__BB45_9;
	cvt.u32.u64 	%r142, %rd12;
	cvt.u32.u64 	%r143, %rd538;
	div.u32 	%r144, %r143, %r142;
	mul.lo.s32 	%r145, %r144, %r142;
	sub.s32 	%r146, %r143, %r145;
	cvt.u64.u32 	%rd508, %r144;
	cvt.u64.u32 	%rd509, %r146;
	bra.uni 	$L__BB45_10;
$L__BB45_9:
	div.s64 	%rd508, %rd538, %rd12;
	mul.lo.s64 	%rd416, %rd508, %rd12;
	sub.s64 	%rd509, %rd538, %rd416;
$L__BB45_10:
	mad.lo.s64 	%rd27, %rd509, %rd19, %rd545;
	mul.wide.u32 	%rd417, %r215, 8;
	add.s64 	%rd418, %rd2, %rd417;
	ld.global.u64 	%rd28, [%rd418];
	or.b64  	%rd419, %rd506, %rd28;
	and.b64  	%rd420, %rd419, -4294967296;
	setp.ne.s64 	%p31, %rd420, 0;
	@%p31 bra 	$L__BB45_12;
	cvt.u32.u64 	%r147, %rd28;
	cvt.u32.u64 	%r148, %rd506;
	div.u32 	%r149, %r148, %r147;
	mul.lo.s32 	%r150, %r149, %r147;
	sub.s32 	%r151, %r148, %r150;
	cvt.u64.u32 	%rd510, %r149;
	cvt.u64.u32 	%rd511, %r151;
	bra.uni 	$L__BB45_13;
$L__BB45_12:
	div.s64 	%rd510, %rd506, %rd28;
	mul.lo.s64 	%rd421, %rd510, %rd28;
	sub.s64 	%rd511, %rd506, %rd421;
$L__BB45_13:
	mul.wide.u32 	%rd422, %r215, 8;
	add.s64 	%rd423, %rd1, %rd422;
	ld.global.u64 	%rd35, [%rd423];
	mad.lo.s64 	%rd36, %rd35, %rd511, %rd20;
	or.b64  	%rd424, %rd508, %rd28;
	and.b64  	%rd425, %rd424, -4294967296;
	setp.ne.s64 	%p32, %rd425, 0;
	@%p32 bra 	$L__BB45_15;
	cvt.u32.u64 	%r152, %rd28;
	cvt.u32.u64 	%r153, %rd508;
	div.u32 	%r154, %r153, %r152;
	mul.lo.s32 	%r155, %r154, %r152;
	sub.s32 	%r156, %r153, %r155;
	cvt.u64.u32 	%rd512, %r154;
	cvt.u64.u32 	%rd513, %r156;
	bra.uni 	$L__BB45_16;
$L__BB45_15:
	div.s64 	%rd512, %rd508, %rd28;
	mul.lo.s64 	%rd426, %rd512, %rd28;
	sub.s64 	%rd513, %rd508, %rd426;
$L__BB45_16:
	mad.lo.s64 	%rd43, %rd513, %rd35, %rd27;
	add.s32 	%r13, %r215, -1;
	mul.wide.u32 	%rd427, %r13, 8;
	add.s64 	%rd428, %rd2, %rd427;
	ld.global.u64 	%rd44, [%rd428];
	or.b64  	%rd429, %rd510, %rd44;
	and.b64  	%rd430, %rd429, -4294967296;
	setp.ne.s64 	%p33, %rd430, 0;
	@%p33 bra 	$L__BB45_18;
	cvt.u32.u64 	%r157, %rd44;
	cvt.u32.u64 	%r158, %rd510;
	div.u32 	%r159, %r158, %r157;
	mul.lo.s32 	%r160, %r159, %r157;
	sub.s32 	%r161, %r158, %r160;
	cvt.u64.u32 	%rd514, %r159;
	cvt.u64.u32 	%rd515, %r161;
	bra.uni 	$L__BB45_19;
$L__BB45_18:
	div.s64 	%rd514, %rd510, %rd44;
	mul.lo.s64 	%rd431, %rd514, %rd44;
	sub.s64 	%rd515, %rd510, %rd431;
$L__BB45_19:
	mul.wide.u32 	%rd432, %r13, 8;
	add.s64 	%rd433, %rd1, %rd432;
	ld.global.u64 	%rd51, [%rd433];
	mad.lo.s64 	%rd52, %rd51, %rd515, %rd36;
	or.b64  	%rd434, %rd512, %rd44;
	and.b64  	%rd435, %rd434, -4294967296;
	setp.ne.s64 	%p34, %rd435, 0;
	@%p34 bra 	$L__BB45_21;
	cvt.u32.u64 	%r162, %rd44;
	cvt.u32.u64 	%r163, %rd512;
	div.u32 	%r164, %r163, %r162;
	mul.lo.s32 	%r165, %r164, %r162;
	sub.s32 	%r166, %r163, %r165;
	cvt.u64.u32 	%rd516, %r164;
	cvt.u64.u32 	%rd517, %r166;
	bra.uni 	$L__BB45_22;
$L__BB45_21:
	div.s64 	%rd516, %rd512, %rd44;
	mul.lo.s64 	%rd436, %rd516, %rd44;
	sub.s64 	%rd517, %rd512, %rd436;
$L__BB45_22:
	mad.lo.s64 	%rd59, %rd517, %rd51, %rd43;
	add.s32 	%r167, %r215, -2;
	mul.wide.u32 	%rd437, %r167, 8;
	add.s64 	%rd438, %rd2, %rd437;
	ld.global.u64 	%rd60, [%rd438];
	or.b64  	%rd439, %rd514, %rd60;
	and.b64  	%rd440, %rd439, -4294967296;
	setp.ne.s64 	%p35, %rd440, 0;
	@%p35 bra 	$L__BB45_24;
	cvt.u32.u64 	%r168, %rd60;
	cvt.u32.u64 	%r169, %rd514;
	div.u32 	%r170, %r169, %r168;
	mul.lo.s32 	%r171, %r170, %r168;
	sub.s32 	%r172, %r169, %r171;
	cvt.u64.u32 	%rd540, %r170;
	cvt.u64.u32 	%rd519, %r172;
	bra.uni 	$L__BB45_25;
$L__BB45_24:
	div.s64 	%rd540, %rd514, %rd60;
	mul.lo.s64 	%rd441, %rd540, %rd60;
	sub.s64 	%rd519, %rd514, %rd441;
$L__BB45_25:
	add.s32 	%r173, %r215, -2;
	mul.wide.u32 	%rd442, %r173, 8;
	add.s64 	%rd443, %rd1, %rd442;
	ld.global.u64 	%rd67, [%rd443];
	mad.lo.s64 	%rd544, %rd67, %rd519, %rd52;
	or.b64  	%rd444, %rd516, %rd60;
	and.b64  	%rd445, %rd444, -4294967296;
	setp.ne.s64 	%p36, %rd445, 0;
	@%p36 bra 	$L__BB45_27;
	cvt.u32.u64 	%r174, %rd60;
	cvt.u32.u64 	%r175, %rd516;
	div.u32 	%r176, %r175, %r174;
	mul.lo.s32 	%r177, %r176, %r174;
	sub.s32 	%r178, %r175, %r177;
	cvt.u64.u32 	%rd538, %r176;
	cvt.u64.u32 	%rd521, %r178;
	bra.uni 	$L__BB45_28;
$L__BB45_27:
	div.s64 	%rd538, %rd516, %rd60;
	mul.lo.s64 	%rd446, %rd538, %rd60;
	sub.s64 	%rd521, %rd516, %rd446;
$L__BB45_28:
	mad.lo.s64 	%rd545, %rd521, %rd67, %rd59;
	add.s32 	%r215, %r215, -4;
	add.s32 	%r214, %r214, 4;
	setp.ne.s32 	%p37, %r214, 0;
	@%p37 bra 	$L__BB45_4;
	add.s32 	%r217, %r215, 1;
$L__BB45_30:
	and.b32  	%r179, %r6, 3;
	setp.eq.s32 	%p38, %r179, 0;
	@%p38 bra 	$L__BB45_53;
	setp.eq.s32 	%p39, %r179, 1;
	@%p39 bra 	$L__BB45_45;
	mul.wide.u32 	%rd448, %r217, 8;
	add.s64 	%rd449, %rd2, %rd448;
	ld.global.u64 	%rd82, [%rd449];
	or.b64  	%rd450, %rd540, %rd82;
	and.b64  	%rd451, %rd450, -4294967296;
	setp.ne.s64 	%p40, %rd451, 0;
	@%p40 bra 	$L__BB45_34;
	cvt.u32.u64 	%r181, %rd82;
	cvt.u32.u64 	%r182, %rd540;
	div.u32 	%r183, %r182, %r181;
	mul.lo.s32 	%r184, %r183, %r181;
	sub.s32 	%r185, %r182, %r184;
	cvt.u64.u32 	%rd528, %r183;
	cvt.u64.u32 	%rd529, %r185;
	bra.uni 	$L__BB45_35;
$L__BB45_34:
	div.s64 	%rd528, %rd540, %rd82;
	mul.lo.s64 	%rd452, %rd528, %rd82;
	sub.s64 	%rd529, %rd540, %rd452;
$L__BB45_35:
	mul.wide.u32 	%rd453, %r217, 8;
	add.s64 	%rd454, %rd1, %rd453;
	ld.global.u64 	%rd89, [%rd454];
	mad.lo.s64 	%rd90, %rd89, %rd529, %rd544;
	or.b64  	%rd455, %rd538, %rd82;
	and.b64  	%rd456, %rd455, -4294967296;
	setp.ne.s64 	%p41, %rd456, 0;
	@%p41 bra 	$L__BB45_37;
	cvt.u32.u64 	%r186, %rd82;
	cvt.u32.u64 	%r187, %rd538;
	div.u32 	%r188, %r187, %r186;
	mul.lo.s32 	%r189, %r188, %r186;
	sub.s32 	%r190, %r187, %r189;
	cvt.u64.u32 	%rd530, %r188;
	cvt.u64.u32 	%rd531, %r190;
	bra.uni 	$L__BB45_38;
$L__BB45_37:
	div.s64 	%rd530, %rd538, %rd82;
	mul.lo.s64 	%rd457, %rd530, %rd82;
	sub.s64 	%rd531, %rd538, %rd457;
$L__BB45_38:
	mad.lo.s64 	%rd97, %rd531, %rd89, %rd545;
	add.s32 	%r18, %r217, -1;
	mul.wide.u32 	%rd458, %r18, 8;
	add.s64 	%rd459, %rd2, %rd458;
	ld.global.u64 	%rd98, [%rd459];
	or.b64  	%rd460, %rd528, %rd98;
	and.b64  	%rd461, %rd460, -4294967296;
	setp.ne.s64 	%p42, %rd461, 0;
	@%p42 bra 	$L__BB45_40;
	cvt.u32.u64 	%r191, %rd98;
	cvt.u32.u64 	%r192, %rd528;
	div.u32 	%r193, %r192, %r191;
	mul.lo.s32 	%r194, %r193, %r191;
	sub.s32 	%r195, %r192, %r194;
	cvt.u64.u32 	%rd540, %r193;
	cvt.u64.u32 	%rd533, %r195;
	bra.uni 	$L__BB45_41;
$L__BB45_40:
	div.s64 	%rd540, %rd528, %rd98;
	mul.lo.s64 	%rd462, %rd540, %rd98;
	sub.s64 	%rd533, %rd528, %rd462;
$L__BB45_41:
	mul.wide.u32 	%rd463, %r18, 8;
	add.s64 	%rd464, %rd1, %rd463;
	ld.global.u64 	%rd105, [%rd464];
	mad.lo.s64 	%rd544, %rd105, %rd533, %rd90;
	or.b64  	%rd465, %rd530, %rd98;
	and.b64  	%rd466, %rd465, -4294967296;
	setp.ne.s64 	%p43, %rd466, 0;
	@%p43 bra 	$L__BB45_43;
	cvt.u32.u64 	%r196, %rd98;
	cvt.u32.u64 	%r197, %rd530;
	div.u32 	%r198, %r197, %r196;
	mul.lo.s32 	%r199, %r198, %r196;
	sub.s32 	%r200, %r197, %r199;
	cvt.u64.u32 	%rd538, %r198;
	cvt.u64.u32 	%rd535, %r200;
	bra.uni 	$L__BB45_44;
$L__BB45_43:
	div.s64 	%rd538, %rd530, %rd98;
	mul.lo.s64 	%rd467, %rd538, %rd98;
	sub.s64 	%rd535, %rd530, %rd467;
$L__BB45_44:
	mad.lo.s64 	%rd545, %rd535, %rd105, %rd97;
	add.s32 	%r217, %r217, -2;
$L__BB45_45:
	and.b32  	%r201, %r6, 1;
	setp.eq.b32 	%p44, %r201, 1;
	not.pred 	%p45, %p44;
	@%p45 bra 	$L__BB45_53;
	mul.wide.u32 	%rd468, %r217, 8;
	add.s64 	%rd469, %rd2, %rd468;
	ld.global.u64 	%rd120, [%rd469];
	or.b64  	%rd470, %rd540, %rd120;
	and.b64  	%rd471, %rd470, -4294967296;
	setp.ne.s64 	%p46, %rd471, 0;
	@%p46 bra 	$L__BB45_48;
	cvt.u32.u64 	%r202, %rd120;
	cvt.u32.u64 	%r203, %rd540;
	rem.u32 	%r204, %r203, %r202;
	cvt.u64.u32 	%rd542, %r204;
	bra.uni 	$L__BB45_49;
$L__BB45_48:
	rem.s64 	%rd542, %rd540, %rd120;
$L__BB45_49:
	add.s64 	%rd473, %rd1, %rd468;
	ld.global.u64 	%rd124, [%rd473];
	mad.lo.s64 	%rd544, %rd124, %rd542, %rd544;
	or.b64  	%rd474, %rd538, %rd120;
	and.b64  	%rd475, %rd474, -4294967296;
	setp.ne.s64 	%p47, %rd475, 0;
	@%p47 bra 	$L__BB45_51;
	cvt.u32.u64 	%r205, %rd120;
	cvt.u32.u64 	%r206, %rd538;
	rem.u32 	%r207, %r206, %r205;
	cvt.u64.u32 	%rd543, %r207;
	bra.uni 	$L__BB45_52;
$L__BB45_51:
	rem.s64 	%rd543, %rd538, %rd120;
$L__BB45_52:
	mad.lo.s64 	%rd545, %rd543, %rd124, %rd545;
$L__BB45_53:
	shl.b64 	%rd476, %rd544, 1;
	add.s64 	%rd477, %rd586, %rd476;
	ld.global.u16 	%rs1, [%rd477];
	shl.b64 	%rd478, %rd545, 1;
	add.s64 	%rd479, %rd586, %rd478;
	ld.global.u16 	%rs2, [%rd479];
	setp.gt.u16 	%p48, %rs2, %rs1;
	@%p48 bra 	$L__BB45_55;
	st.shared.u16 	[%r4], %rs2;
	st.shared.u64 	[%r5], %rd5;
	bra.uni 	$L__BB45_116;
$L__BB45_55:
	st.shared.u16 	[%r4], %rs1;
	bra.uni 	$L__BB45_116;
$L__BB45_56:
	setp.le.u64 	%p2, %rd265, %rd4;
	@%p2 bra 	$L__BB45_116;
	ld.param.u64 	%rd499, [contiguous_reduce3_u16_param_5];
	mov.u32 	%r59, %ctaid.y;
	cvt.u64.u32 	%rd270, %r59;
	mad.lo.s64 	%rd577, %rd265, %rd270, %rd4;
	cvt.u32.u64 	%r21, %rd499;
	add.s32 	%r221, %r21, -1;
	setp.lt.s32 	%p3, %r221, 0;
	@%p3 bra 	$L__BB45_115;
	setp.lt.u32 	%p4, %r221, 7;
	@%p4 bra 	$L__BB45_86;
	add.s32 	%r219, %r21, -4;
	and.b32  	%r60, %r21, -8;
	neg.s32 	%r218, %r60;
$L__BB45_60:
	.pragma "nounroll";
	add.s32 	%r27, %r219, 3;
	mul.wide.u32 	%rd272, %r27, 8;
	add.s64 	%rd273, %rd2, %rd272;
	ld.global.u64 	%rd135, [%rd273];
	or.b64  	%rd274, %rd577, %rd135;
	and.b64  	%rd275, %rd274, -4294967296;
	setp.ne.s64 	%p5, %rd275, 0;
	@%p5 bra 	$L__BB45_62;
	cvt.u32.u64 	%r61, %rd135;
	cvt.u32.u64 	%r62, %rd577;
	div.u32 	%r63, %r62, %r61;
	mul.lo.s32 	%r64, %r63, %r61;
	sub.s32 	%r65, %r62, %r64;
	cvt.u64.u32 	%rd548, %r63;
	cvt.u64.u32 	%rd549, %r65;
	bra.uni 	$L__BB45_63;
$L__BB45_62:
	div.s64 	%rd548, %rd577, %rd135;
	mul.lo.s64 	%rd276, %rd548, %rd135;
	sub.s64 	%rd549, %rd577, %rd276;
$L__BB45_63:
	add.s64 	%rd278, %rd1, %rd272;
	ld.global.u64 	%rd279, [%rd278];
	mul.lo.s64 	%rd142, %rd279, %rd549;
	add.s32 	%r28, %r219, 2;
	mul.wide.u32 	%rd280, %r28, 8;
	add.s64 	%rd281, %rd2, %rd280;
	ld.global.u64 	%rd143, [%rd281];
	or.b64  	%rd282, %rd548, %rd143;
	and.b64  	%rd283, %rd282, -4294967296;
	setp.ne.s64 	%p6, %rd283, 0;
	@%p6 bra 	$L__BB45_65;
	cvt.u32.u64 	%r66, %rd143;
	cvt.u32.u64 	%r67, %rd548;
	div.u32 	%r68, %r67, %r66;
	mul.lo.s32 	%r69, %r68, %r66;
	sub.s32 	%r70, %r67, %r69;
	cvt.u64.u32 	%rd550, %r68;
	cvt.u64.u32 	%rd551, %r70;
	bra.uni 	$L__BB45_66;
$L__BB45_65:
	div.s64 	%rd550, %rd548, %rd143;
	mul.lo.s64 	%rd284, %rd550, %rd143;
	sub.s64 	%rd551, %rd548, %rd284;
$L__BB45_66:
	add.s64 	%rd286, %rd1, %rd280;
	ld.global.u64 	%rd287, [%rd286];
	mad.lo.s64 	%rd150, %rd287, %rd551, %rd142;
	add.s32 	%r29, %r219, 1;
	mul.wide.u32 	%rd288, %r29, 8;
	add.s64 	%rd289, %rd2, %rd288;
	ld.global.u64 	%rd151, [%rd289];
	or.b64  	%rd290, %rd550, %rd151;
	and.b64  	%rd291, %rd290, -4294967296;
	setp.ne.s64 	%p7, %rd291, 0;
	@%p7 bra 	$L__BB45_68;
	cvt.u32.u64 	%r71, %rd151;
	cvt.u32.u64 	%r72, %rd550;
	div.u32 	%r73, %r72, %r71;
	mul.lo.s32 	%r74, %r73, %r71;
	sub.s32 	%r75, %r72, %r74;
	cvt.u64.u32 	%rd552, %r73;
	cvt.u64.u32 	%rd553, %r75;
	bra.uni 	$L__BB45_69;
$L__BB45_68:
	div.s64 	%rd552, %rd550, %rd151;
	mul.lo.s64 	%rd292, %rd552, %rd151;
	sub.s64 	%rd553, %rd550, %rd292;
$L__BB45_69:
	add.s64 	%rd294, %rd1, %rd288;
	ld.global.u64 	%rd295, [%rd294];
	mad.lo.s64 	%rd158, %rd295, %rd553, %rd150;
	add.s32 	%r30, %r219, -4;
	mul.wide.u32 	%rd296, %r219, 8;
	add.s64 	%rd297, %rd2, %rd296;
	ld.global.u64 	%rd159, [%rd297];
	or.b64  	%rd298, %rd552, %rd159;
	and.b64  	%rd299, %rd298, -4294967296;
	setp.ne.s64 	%p8, %rd299, 0;
	@%p8 bra 	$L__BB45_71;
	cvt.u32.u64 	%r76, %rd159;
	cvt.u32.u64 	%r77, %rd552;
	div.u32 	%r78, %r77, %r76;
	mul.lo.s32 	%r79, %r78, %r76;
	sub.s32 	%r80, %r77, %r79;
	cvt.u64.u32 	%rd554, %r78;
	cvt.u64.u32 	%rd555, %r80;
	bra.uni 	$L__BB45_72;
$L__BB45_71:
	div.s64 	%rd554, %rd552, %rd159;
	mul.lo.s64 	%rd300, %rd554, %rd159;
	sub.s64 	%rd555, %rd552, %rd300;
$L__BB45_72:
	add.s64 	%rd302, %rd1, %rd296;
	ld.global.u64 	%rd303, [%rd302];
	mad.lo.s64 	%rd166, %rd303, %rd555, %rd158;
	add.s32 	%r31, %r219, -1;
	mul.wide.u32 	%rd304, %r31, 8;
	add.s64 	%rd305, %rd2, %rd304;
	ld.global.u64 	%rd167, [%rd305];
	or.b64  	%rd306, %rd554, %rd167;
	and.b64  	%rd307, %rd306, -4294967296;
	setp.ne.s64 	%p9, %rd307, 0;
	@%p9 bra 	$L__BB45_74;
	cvt.u32.u64 	%r81, %rd167;
	cvt.u32.u64 	%r82, %rd554;
	div.u32 	%r83, %r82, %r81;
	mul.lo.s32 	%r84, %r83, %r81;
	sub.s32 	%r85, %r82, %r84;
	cvt.u64.u32 	%rd556, %r83;
	cvt.u64.u32 	%rd557, %r85;
	bra.uni 	$L__BB45_75;
$L__BB45_74:
	div.s64 	%rd556, %rd554, %rd167;
	mul.lo.s64 	%rd308, %rd556, %rd167;
	sub.s64 	%rd557, %rd554, %rd308;
$L__BB45_75:
	add.s64 	%rd310, %rd1, %rd304;
	ld.global.u64 	%rd311, [%rd310];
	mad.lo.s64 	%rd174, %rd311, %rd557, %rd166;
	add.s32 	%r32, %r219, -2;
	mul.wide.u32 	%rd312, %r32, 8;
	add.s64 	%rd313, %rd2, %rd312;
	ld.global.u64 	%rd175, [%rd313];
	or.b64  	%rd314, %rd556, %rd175;
	and.b64  	%rd315, %rd314, -4294967296;
	setp.ne.s64 	%p10, %rd315, 0;
	@%p10 bra 	$L__BB45_77;
	cvt.u32.u64 	%r86, %rd175;
	cvt.u32.u64 	%r87, %rd556;
	div.u32 	%r88, %r87, %r86;
	mul.lo.s32 	%r89, %r88, %r86;
	sub.s32 	%r90, %r87, %r89;
	cvt.u64.u32 	%rd558, %r88;
	cvt.u64.u32 	%rd559, %r90;
	bra.uni 	$L__BB45_78;
$L__BB45_77:
	div.s64 	%rd558, %rd556, %rd175;
	mul.lo.s64 	%rd316, %rd558, %rd175;
	sub.s64 	%rd559, %rd556, %rd316;
$L__BB45_78:
	add.s64 	%rd318, %rd1, %rd312;
	ld.global.u64 	%rd319, [%rd318];
	mad.lo.s64 	%rd182, %rd319, %rd559, %rd174;
	add.s32 	%r33, %r219, -3;
	mul.wide.u32 	%rd320, %r33, 8;
	add.s64 	%rd321, %rd2, %rd320;
	ld.global.u64 	%rd183, [%rd321];
	or.b64  	%rd322, %rd558, %rd183;
	and.b64  	%rd323, %rd322, -4294967296;
	setp.ne.s64 	%p11, %rd323, 0;
	@%p11 bra 	$L__BB45_80;
	cvt.u32.u64 	%r91, %rd183;
	cvt.u32.u64 	%r92, %rd558;
	div.u32 	%r93, %r92, %r91;
	mul.lo.s32 	%r94, %r93, %r91;
	sub.s32 	%r95, %r92, %r94;
	cvt.u64.u32 	%rd560, %r93;
	cvt.u64.u32 	%rd561, %r95;
	bra.uni 	$L__BB45_81;
$L__BB45_80:
	div.s64 	%rd560, %rd558, %rd183;
	mul.lo.s64 	%rd324, %rd560, %rd183;
	sub.s64 	%rd561, %rd558, %rd324;
$L__BB45_81:
	add.s64 	%rd326, %rd1, %rd320;
	ld.global.u64 	%rd327, [%rd326];
	mad.lo.s64 	%rd190, %rd327, %rd561, %rd182;
	mul.wide.u32 	%rd328, %r30, 8;
	add.s64 	%rd329, %rd2, %rd328;
	ld.global.u64 	%rd191, [%rd329];
	or.b64  	%rd330, %rd560, %rd191;
	and.b64  	%rd331, %rd330, -4294967296;
	setp.ne.s64 	%p12, %rd331, 0;
	@%p12 bra 	$L__BB45_83;
	cvt.u32.u64 	%r96, %rd191;
	cvt.u32.u64 	%r97, %rd560;
	div.u32 	%r98, %r97, %r96;
	mul.lo.s32 	%r99, %r98, %r96;
	sub.s32 	%r100, %r97, %r99;
	cvt.u64.u32 	%rd577, %r98;
	cvt.u64.u32 	%rd563, %r100;
	bra.uni 	$L__BB45_84;
$L__BB45_83:
	div.s64 	%rd577, %rd560, %rd191;
	mul.lo.s64 	%rd332, %rd577, %rd191;
	sub.s64 	%rd563, %rd560, %rd332;
$L__BB45_84:
	add.s64 	%rd334, %rd1, %rd328;
	ld.global.u64 	%rd335, [%rd334];
	mad.lo.s64 	%rd336, %rd335, %rd563, %rd190;
	shl.b64 	%rd337, %rd336, 1;
	add.s64 	%rd586, %rd586, %rd337;
	add.s32 	%r219, %r219, -8;
	add.s32 	%r218, %r218, 8;
	setp.ne.s32 	%p13, %r218, 0;
	@%p13 bra 	$L__BB45_60;
	add.s32 	%r221, %r219, 3;
$L__BB45_86:
	and.b32  	%r38, %r21, 7;
	setp.eq.s32 	%p14, %r38, 0;
	@%p14 bra 	$L__BB45_115;
	and.b32  	%r39, %r21, 3;
	setp.lt.u32 	%p15, %r38, 4;
	@%p15 bra 	$L__BB45_101;
	mul.wide.u32 	%rd339, %r221, 8;
	add.s64 	%rd340, %rd2, %rd339;
	ld.global.u64 	%rd202, [%rd340];
	or.b64  	%rd341, %rd577, %rd202;
	and.b64  	%rd342, %rd341, -4294967296;
	setp.ne.s64 	%p16, %rd342, 0;
	@%p16 bra 	$L__BB45_90;
	cvt.u32.u64 	%r101, %rd202;
	cvt.u32.u64 	%r102, %rd577;
	div.u32 	%r103, %r102, %r101;
	mul.lo.s32 	%r104, %r103, %r101;
	sub.s32 	%r105, %r102, %r104;
	cvt.u64.u32 	%rd567, %r103;
	cvt.u64.u32 	%rd568, %r105;
	bra.uni 	$L__BB45_91;
$L__BB45_90:
	div.s64 	%rd567, %rd577, %rd202;
	mul.lo.s64 	%rd343, %rd567, %rd202;
	sub.s64 	%rd568, %rd577, %rd343;
$L__BB45_91:
	add.s64 	%rd345, %rd1, %rd339;
	ld.global.u64 	%rd346, [%rd345];
	mul.lo.s64 	%rd209, %rd346, %rd568;
	add.s32 	%r40, %r221, -1;
	mul.wide.u32 	%rd347, %r40, 8;
	add.s64 	%rd348, %rd2, %rd347;
	ld.global.u64 	%rd210, [%rd348];
	or.b64  	%rd349, %rd567, %rd210;
	and.b64  	%rd350, %rd349, -4294967296;
	setp.ne.s64 	%p17, %rd350, 0;
	@%p17 bra 	$L__BB45_93;
	cvt.u32.u64 	%r106, %rd210;
	cvt.u32.u64 	%r107, %rd567;
	div.u32 	%r108, %r107, %r106;
	mul.lo.s32 	%r109, %r108, %r106;
	sub.s32 	%r110, %r107, %r109;
	cvt.u64.u32 	%rd569, %r108;
	cvt.u64.u32 	%rd570, %r110;
	bra.uni 	$L__BB45_94;
$L__BB45_93:
	div.s64 	%rd569, %rd567, %rd210;
	mul.lo.s64 	%rd351, %rd569, %rd210;
	sub.s64 	%rd570, %rd567, %rd351;
$L__BB45_94:
	add.s64 	%rd353, %rd1, %rd347;
	ld.global.u64 	%rd354, [%rd353];
	mad.lo.s64 	%rd217, %rd354, %rd570, %rd209;
	add.s32 	%r41, %r221, -2;
	mul.wide.u32 	%rd355, %r41, 8;
	add.s64 	%rd356, %rd2, %rd355;
	ld.global.u64 	%rd218, [%rd356];
	or.b64  	%rd357, %rd569, %rd218;
	and.b64  	%rd358, %rd357, -4294967296;
	setp.ne.s64 	%p18, %rd358, 0;
	@%p18 bra 	$L__BB45_96;
	cvt.u32.u64 	%r111, %rd218;
	cvt.u32.u64 	%r112, %rd569;
	div.u32 	%r113, %r112, %r111;
	mul.lo.s32 	%r114, %r113, %r111;
	sub.s32 	%r115, %r112, %r114;
	cvt.u64.u32 	%rd571, %r113;
	cvt.u64.u32 	%rd572, %r115;
	bra.uni 	$L__BB45_97;
$L__BB45_96:
	div.s64 	%rd571, %rd569, %rd218;
	mul.lo.s64 	%rd359, %rd571, %rd218;
	sub.s64 	%rd572, %rd569, %rd359;
$L__BB45_97:
	add.s64 	%rd361, %rd1, %rd355;
	ld.global.u64 	%rd362, [%rd361];
	mad.lo.s64 	%rd225, %rd362, %rd572, %rd217;
	add.s32 	%r42, %r221, -3;
	mul.wide.u32 	%rd363, %r42, 8;
	add.s64 	%rd364, %rd2, %rd363;
	ld.global.u64 	%rd226, [%rd364];
	or.b64  	%rd365, %rd571, %rd226;
	and.b64  	%rd366, %rd365, -4294967296;
	setp.ne.s64 	%p19, %rd366, 0;
	@%p19 bra 	$L__BB45_99;
	cvt.u32.u64 	%r116, %rd226;
	cvt.u32.u64 	%r117, %rd571;
	div.u32 	%r118, %r117, %r116;
	mul.lo.s32 	%r119, %r118, %r116;
	sub.s32 	%r120, %r117, %r119;
	cvt.u64.u32 	%rd577, %r118;
	cvt.u64.u32 	%rd574, %r120;
	bra.uni 	$L__BB45_100;
$L__BB45_99:
	div.s64 	%rd577, %rd571, %rd226;
	mul.lo.s64 	%rd367, %rd577, %rd226;
	sub.s64 	%rd574, %rd571, %rd367;
$L__BB45_100:
	add.s64 	%rd369, %rd1, %rd363;
	ld.global.u64 	%rd370, [%rd369];
	mad.lo.s64 	%rd371, %rd370, %rd574, %rd225;
	shl.b64 	%rd372, %rd371, 1;
	add.s64 	%rd586, %rd586, %rd372;
	add.s32 	%r221, %r221, -4;
$L__BB45_101:
	setp.eq.s32 	%p20, %r39, 0;
	@%p20 bra 	$L__BB45_115;
	setp.eq.s32 	%p21, %r39, 1;
	@%p21 bra 	$L__BB45_110;
	mul.wide.u32 	%rd374, %r221, 8;
	add.s64 	%rd375, %rd2, %rd374;
	ld.global.u64 	%rd237, [%rd375];
	or.b64  	%rd376, %rd577, %rd237;
	and.b64  	%rd377, %rd376, -4294967296;
	setp.ne.s64 	%p22, %rd377, 0;
	@%p22 bra 	$L__BB45_105;
	cvt.u32.u64 	%r121, %rd237;
	cvt.u32.u64 	%r122, %rd577;
	div.u32 	%r123, %r122, %r121;
	mul.lo.s32 	%r124, %r123, %r121;
	sub.s32 	%r125, %r122, %r124;
	cvt.u64.u32 	%rd578, %r123;
	cvt.u64.u32 	%rd579, %r125;
	bra.uni 	$L__BB45_106;
$L__BB45_105:
	div.s64 	%rd578, %rd577, %rd237;
	mul.lo.s64 	%rd378, %rd578, %rd237;
	sub.s64 	%rd579, %rd577, %rd378;
$L__BB45_106:
	add.s64 	%rd380, %rd1, %rd374;
	ld.global.u64 	%rd381, [%rd380];
	mul.lo.s64 	%rd244, %rd381, %rd579;
	add.s32 	%r45, %r221, -1;
	mul.wide.u32 	%rd382, %r45, 8;
	add.s64 	%rd383, %rd2, %rd382;
	ld.global.u64 	%rd245, [%rd383];
	or.b64  	%rd384, %rd578, %rd245;
	and.b64  	%rd385, %rd384, -4294967296;
	setp.ne.s64 	%p23, %rd385, 0;
	@%p23 bra 	$L__BB45_108;
	cvt.u32.u64 	%r126, %rd245;
	cvt.u32.u64 	%r127, %rd578;
	div.u32 	%r128, %r127, %r126;
	mul.lo.s32 	%r129, %r128, %r126;
	sub.s32 	%r130, %r127, %r129;
	cvt.u64.u32 	%rd577, %r128;
	cvt.u64.u32 	%rd581, %r130;
	bra.uni 	$L__BB45_109;
$L__BB45_108:
	div.s64 	%rd577, %rd578, %rd245;
	mul.lo.s64 	%rd386, %rd577, %rd245;
	sub.s64 	%rd581, %rd578, %rd386;
$L__BB45_109:
	add.s64 	%rd388, %rd1, %rd382;
	ld.global.u64 	%rd389, [%rd388];
	mad.lo.s64 	%rd390, %rd389, %rd581, %rd244;
	shl.b64 	%rd391, %rd390, 1;
	add.s64 	%rd586, %rd586, %rd391;
	add.s32 	%r221, %r221, -2;
$L__BB45_110:
	and.b32  	%r131, %r21, 1;
	setp.eq.b32 	%p24, %r131, 1;
	not.pred 	%p25, %p24;
	@%p25 bra 	$L__BB45_115;
	mul.wide.u32 	%rd392, %r221, 8;
	add.s64 	%rd393, %rd2, %rd392;
	ld.global.u64 	%rd256, [%rd393];
	or.b64  	%rd394, %rd577, %rd256;
	and.b64  	%rd395, %rd394, -4294967296;
	setp.ne.s64 	%p26, %rd395, 0;
	@%p26 bra 	$L__BB45_113;
	cvt.u32.u64 	%r132, %rd256;
	cvt.u32.u64 	%r133, %rd577;
	rem.u32 	%r134, %r133, %r132;
	cvt.u64.u32 	%rd585, %r134;
	bra.uni 	$L__BB45_114;
$L__BB45_113:
	rem.s64 	%rd585, %rd577, %rd256;
$L__BB45_114:
	add.s64 	%rd397, %rd1, %rd392;
	ld.global.u64 	%rd398, [%rd397];
	mul.lo.s64 	%rd399, %rd398, %rd585;
	shl.b64 	%rd400, %rd399, 1;
	add.s64 	%rd586, %rd586, %rd400;
$L__BB45_115:
	ld.global.u16 	%rs5, [%rd586];
	st.shared.u16 	[%r4], %rs5;
$L__BB45_116:
	bar.sync 	0;
	setp.lt.u32 	%p49, %r223, 66;
	@%p49 bra 	$L__BB45_121;
$L__BB45_117:
	mov.u32 	%r48, %r223;
	shr.u32 	%r223, %r48, 1;
	setp.ge.u32 	%p50, %r3, %r223;
	@%p50 bra 	$L__BB45_120;
	ld.shared.u16 	%rs6, [%r4];
	and.b32  	%r208, %r48, 2046;
	add.s32 	%r209, %r4, %r208;
	ld.shared.u16 	%rs3, [%r209];
	setp.gt.u16 	%p51, %rs3, %rs6;
	@%p51 bra 	$L__BB45_120;
	st.shared.u16 	[%r4], %rs3;
	shl.b32 	%r210, %r223, 3;
	add.s32 	%r211, %r5, %r210;
	ld.shared.u64 	%rd480, [%r211];
	st.shared.u64 	[%r5], %rd480;
$L__BB45_120:
	bar.sync 	0;
	setp.gt.u32 	%p52, %r48, 131;
	@%p52 bra 	$L__BB45_117;
$L__BB45_121:
	setp.gt.u32 	%p53, %r3, 31;
	@%p53 bra 	$L__BB45_136;
	ld.volatile.shared.u16 	%rs7, [%r4];
	ld.volatile.shared.u16 	%rs8, [%r4+64];
	min.u16 	%rs9, %rs7, %rs8;
	ld.volatile.shared.u16 	%rs10, [%r4+64];
	setp.ne.s16 	%p54, %rs9, %rs10;
	@%p54 bra 	$L__BB45_124;
	ld.volatile.shared.u64 	%rd481, [%r5+256];
	st.volatile.shared.u64 	[%r5], %rd481;
	ld.volatile.shared.u16 	%rs11, [%r4+64];
	st.volatile.shared.u16 	[%r4], %rs11;
$L__BB45_124:
	ld.volatile.shared.u16 	%rs12, [%r4];
	ld.volatile.shared.u16 	%rs13, [%r4+32];
	min.u16 	%rs14, %rs12, %rs13;
	ld.volatile.shared.u16 	%rs15, [%r4+32];
	setp.ne.s16 	%p55, %rs14, %rs15;
	@%p55 bra 	$L__BB45_126;
	ld.volatile.shared.u64 	%rd482, [%r5+128];
	st.volatile.shared.u64 	[%r5], %rd482;
	ld.volatile.shared.u16 	%rs16, [%r4+32];
	st.volatile.shared.u16 	[%r4], %rs16;
$L__BB45_126:
	ld.volatile.shared.u16 	%rs17, [%r4];
	ld.volatile.shared.u16 	%rs18, [%r4+16];
	min.u16 	%rs19, %rs17, %rs18;
	ld.volatile.shared.u16 	%rs20, [%r4+16];
	setp.ne.s16 	%p56, %rs19, %rs20;
	@%p56 bra 	$L__BB45_128;
	ld.volatile.shared.u64 	%rd483, [%r5+64];
	st.volatile.shared.u64 	[%r5], %rd483;
	ld.volatile.shared.u16 	%rs21, [%r4+16];
	st.volatile.shared.u16 	[%r4], %rs21;
$L__BB45_128:
	ld.volatile.shared.u16 	%rs22, [%r4];
	ld.volatile.shared.u16 	%rs23, [%r4+8];
	min.u16 	%rs24, %rs22, %rs23;
	ld.volatile.shared.u16 	%rs25, [%r4+8];
	setp.ne.s16 	%p57, %rs24, %rs25;
	@%p57 bra 	$L__BB45_130;
	ld.volatile.shared.u64 	%rd484, [%r5+32];
	st.volatile.shared.u64 	[%r5], %rd484;
	ld.volatile.shared.u16 	%rs26, [%r4+8];
	st.volatile.shared.u16 	[%r4], %rs26;
$L__BB45_130:
	ld.volatile.shared.u16 	%rs27, [%r4];
	ld.volatile.shared.u16 	%rs28, [%r4+4];
	min.u16 	%rs29, %rs27, %rs28;
	ld.volatile.shared.u16 	%rs30, [%r4+4];
	setp.ne.s16 	%p58, %rs29, %rs30;
	@%p58 bra 	$L__BB45_132;
	ld.volatile.shared.u64 	%rd485, [%r5+16];
	st.volatile.shared.u64 	[%r5], %rd485;
	ld.volatile.shared.u16 	%rs31, [%r4+4];
	st.volatile.shared.u16 	[%r4], %rs31;
$L__BB45_132:
	ld.volatile.shared.u16 	%rs32, [%r4];
	ld.volatile.shared.u16 	%rs33, [%r4+2];
	min.u16 	%rs34, %rs32, %rs33;
	ld.volatile.shared.u16 	%rs35, [%r4+2];
	setp.ne.s16 	%p59, %rs34, %rs35;
	@%p59 bra 	$L__BB45_134;
	ld.volatile.shared.u64 	%rd486, [%r5+8];
	st.volatile.shared.u64 	[%r5], %rd486;
	ld.volatile.shared.u16 	%rs36, [%r4+2];
	st.volatile.shared.u16 	[%r4], %rs36;
$L__BB45_134:
	setp.ne.s32 	%p60, %r3, 0;
	@%p60 bra 	$L__BB45_136;
	ld.param.u64 	%rd501, [contiguous_reduce3_u16_param_7];
	ld.param.u64 	%rd498, [contiguous_reduce3_u16_param_1];
	ld.param.u64 	%rd497, [contiguous_reduce3_u16_param_0];
	ld.shared.u16 	%rs37, [sdata_u16];
	mov.u32 	%r212, %ctaid.x;
	cvt.u64.u32 	%rd487, %r212;
	mov.u32 	%r213, %ctaid.y;
	cvt.u64.u32 	%rd488, %r213;
	mad.lo.s64 	%rd489, %rd501, %rd488, %rd487;
	cvta.to.global.u64 	%rd490, %rd497;
	shl.b64 	%rd491, %rd489, 1;
	add.s64 	%rd492, %rd490, %rd491;
	st.global.u16 	[%rd492], %rs37;
	ld.shared.u64 	%rd493, [%r2];
	cvta.to.global.u64 	%rd494, %rd498;
	shl.b64 	%rd495, %rd489, 3;
	add.s64 	%rd496, %rd494, %rd495;
	st.global.u64 	[%rd496], %rd493;
$L__BB45_136:
	ret;

}
	// .globl	contiguous_reduce33_u16
.visible .entry contiguous_reduce33_u16(
	.param .u64 .ptr .align 1 contiguous_reduce33_u16_param_0,
	.param .u64 .ptr .align 1 contiguous_reduce33_u16_param_1,
	.param .u64 .ptr .align 1 contiguous_reduce33_u16_param_2,
	.param .u64 .ptr .align 1 contiguous_reduce33_u16_param_3,
	.param .u64 contiguous_reduce33_u16_param_4,
	.param .u64 contiguous_reduce33_u16_param_5
)
{
	.reg .pred 	%p<16>;
	.reg .b16 	%rs<38>;
	.reg .b32 	%r<25>;
	.reg .b64 	%rd<51>;

	ld.param.u64 	%rd7, [contiguous_reduce33_u16_param_0];
	ld.param.u64 	%rd8, [contiguous_reduce33_u16_param_1];
	ld.param.u64 	%rd11, [contiguous_reduce33_u16_param_2];
	ld.param.u64 	%rd12, [contiguous_reduce33_u16_param_3];
	ld.param.u64 	%rd9, [contiguous_reduce33_u16_param_4];
	ld.param.u64 	%rd10, [contiguous_reduce33_u16_param_5];
	cvta.to.global.u64 	%rd1, %rd12;
	cvta.to.global.u64 	%rd2, %rd11;
	mov.u32 	%r24, %ntid.x;
	shl.b32 	%r10, %r24, 1;
	mov.u32 	%r11, sdata_u16;
	add.s32 	%r2, %r11, %r10;
	mov.u32 	%r3, %tid.x;
	mov.u32 	%r4, %ctaid.x;
	mul.lo.s32 	%r12, %r4, %r24;
	shl.b32 	%r13, %r12, 1;
	add.s32 	%r5, %r13, %r3;
	shl.b32 	%r14, %r3, 1;
	add.s32 	%r6, %r11, %r14;
	mov.b16 	%rs4, -1;
	st.shared.u16 	[%r6], %rs4;
	shl.b32 	%r15, %r3, 3;
	add.s32 	%r7, %r2, %r15;
	mov.b64 	%rd13, 9223372036854775807;
	st.shared.u64 	[%r7], %rd13;
	add.s32 	%r16, %r5, %r24;
	cvt.u64.u32 	%rd3, %r16;
	setp.le.u64 	%p1, %rd9, %rd3;
	@%p1 bra 	$L__BB46_4;
	cvt.u64.u32 	%rd21, %r5;
	mov.u32 	%r18, %ctaid.y;
	cvt.u64.u32 	%rd22, %r18;
	mul.lo.s64 	%rd23, %rd9, %rd22;
	add.s64 	%rd4, %rd23, %rd21;
	shl.b64 	%rd24, %rd4, 1;
	add.s64 	%rd25, %rd2, %rd24;
	ld.global.u16 	%rs1, [%rd25];
	add.s64 	%rd5, %rd23, %rd3;
	shl.b64 	%rd26, %rd5, 1;
	add.s64 	%rd27, %rd2, %rd26;
	ld.global.u16 	%rs2, [%rd27];
	setp.gt.u16 	%p3, %rs2, %rs1;
	@%p3 bra 	$L__BB46_3;
	st.shared.u16 	[%r6], %rs1;
	shl.b64 	%rd28, %rd4, 3;
	add.s64 	%rd29, %rd1, %rd28;
	ld.global.u64 	%rd30, [%rd29];
	st.shared.u64 	[%r7], %rd30;
	bra.uni 	$L__BB46_6;
$L__BB46_3:
	st.shared.u16 	[%r6], %rs2;
	shl.b64 	%rd31, %rd5, 3;
	add.s64 	%rd32, %rd1, %rd31;
	ld.global.u64 	%rd33, [%rd32];
	st.shared.u64 	[%r7], %rd33;
	bra.uni 	$L__BB46_6;
$L__BB46_4:
	cvt.u64.u32 	%rd6, %r5;
	setp.le.u64 	%p2, %rd9, %rd6;
	@%p2 bra 	$L__BB46_6;
	mov.u32 	%r17, %ctaid.y;
	cvt.u64.u32 	%rd14, %r17;
	mad.lo.s64 	%rd15, %rd9, %rd14, %rd6;
	shl.b64 	%rd16, %rd15, 1;
	add.s64 	%rd17, %rd2, %rd16;
	ld.global.u16 	%rs5, [%rd17];
	st.shared.u16 	[%r6], %rs5;
	shl.b64 	%rd18, %rd15, 3;
	add.s64 	%rd19, %rd1, %rd18;
	ld.global.u64 	%rd20, [%rd19];
	st.shared.u64 	[%r7], %rd20;
$L__BB46_6:
	bar.sync 	0;
	setp.lt.u32 	%p4, %r24, 66;
	@%p4 bra 	$L__BB46_11;
$L__BB46_7:
	mov.u32 	%r8, %r24;
	shr.u32 	%r24, %r8, 1;
	setp.ge.u32 	%p5, %r3, %r24;
	@%p5 bra 	$L__BB46_10;
	ld.shared.u16 	%rs6, [%r6];
	and.b32  	%r19, %r8, 2046;
	add.s32 	%r20, %r6, %r19;
	ld.shared.u16 	%rs3, [%r20];
	setp.gt.u16 	%p6, %rs3, %rs6;
	@%p6 bra 	$L__BB46_10;
	st.shared.u16 	[%r6], %rs3;
	shl.b32 	%r21, %r24, 3;
	add.s32 	%r22, %r7, %r21;
	ld.shared.u64 	%rd34, [%r22];
	st.shared.u64 	[%r7], %rd34;
$L__BB46_10:
	bar.sync 	0;
	setp.gt.u32 	%p7, %r8, 131;
	@%p7 bra 	$L__BB46_7;
$L__BB46_11:
	setp.gt.u32 	%p8, %r3, 31;
	@%p8 bra 	$L__BB46_26;
	ld.volatile.shared.u16 	%rs7, [%r6];
	ld.volatile.shared.u16 	%rs8, [%r6+64];
	min.u16 	%rs9, %rs7, %rs8;
	ld.volatile.shared.u16 	%rs10, [%r6+64];
	setp.ne.s16 	%p9, %rs9, %rs10;
	@%p9 bra 	$L__BB46_14;
	ld.volatile.shared.u64 	%rd35, [%r7+256];
	st.volatile.shared.u64 	[%r7], %rd35;
	ld.volatile.shared.u16 	%rs11, [%r6+64];
	st.volatile.shared.u16 	[%r6], %rs11;
$L__BB46_14:
	ld.volatile.shared.u16 	%rs12, [%r6];
	ld.volatile.shared.u16 	%rs13, [%r6+32];
	min.u16 	%rs14, %rs12, %rs13;
	ld.volatile.shared.u16 	%rs15, [%r6+32];
	setp.ne.s16 	%p10, %rs14, %rs15;
	@%p10 bra 	$L__BB46_16;
	ld.volatile.shared.u64 	%rd36, [%r7+128];
	st.volatile.shared.u64 	[%r7], %rd36;
	ld.volatile.shared.u16 	%rs16, [%r6+32];
	st.volatile.shared.u16 	[%r6], %rs16;
$L__BB46_16:
	ld.volatile.shared.u16 	%rs17, [%r6];
	ld.volatile.shared.u16 	%rs18, [%r6+16];
	min.u16 	%rs19, %rs17, %rs18;
	ld.volatile.shared.u16 	%rs20, [%r6+16];
	setp.ne.s16 	%p11, %rs19, %rs20;
	@%p11 bra 	$L__BB46_18;
	ld.volatile.shared.u64 	%rd37, [%r7+64];
	st.volatile.shared.u64 	[%r7], %rd37;
	ld.volatile.shared.u16 	%rs21, [%r6+16];
	st.volatile.shared.u16 	[%r6], %rs21;
$L__BB46_18:
	ld.volatile.shared.u16 	%rs22, [%r6];
	ld.volatile.shared.u16 	%rs23, [%r6+8];
	min.u16 	%rs24, %rs22, %rs23;
	ld.volatile.shared.u16 	%rs25, [%r6+8];
	setp.ne.s16 	%p12, %rs24, %rs25;
	@%p12 bra 	$L__BB46_20;
	ld.volatile.shared.u64 	%rd38, [%r7+32];
	st.volatile.shared.u64 	[%r7], %rd38;
	ld.volatile.shared.u16 	%rs26, [%r6+8];
	st.volatile.shared.u16 	[%r6], %rs26;
$L__BB46_20:
	ld.volatile.shared.u16 	%rs27, [%r6];
	ld.volatile.shared.u16 	%rs28, [%r6+4];
	min.u16 	%rs29, %rs27, %rs28;
	ld.volatile.shared.u16 	%rs30, [%r6+4];
	setp.ne.s16 	%p13, %rs29, %rs30;
	@%p13 bra 	$L__BB46_22;
	ld.volatile.shared.u64 	%rd39, [%r7+16];
	st.volatile.shared.u64 	[%r7], %rd39;
	ld.volatile.shared.u16 	%rs31, [%r6+4];
	st.volatile.shared.u16 	[%r6], %rs31;
$L__BB46_22:
	ld.volatile.shared.u16 	%rs32, [%r6];
	ld.volatile.shared.u16 	%rs33, [%r6+2];
	min.u16 	%rs34, %rs32, %rs33;
	ld.volatile.shared.u16 	%rs35, [%r6+2];
	setp.ne.s16 	%p14, %rs34, %rs35;
	@%p14 bra 	$L__BB46_24;
	ld.volatile.shared.u64 	%rd40, [%r7+8];
	st.volatile.shared.u64 	[%r7], %rd40;
	ld.volatile.shared.u16 	%rs36, [%r6+2];
	st.volatile.shared.u16 	[%r6], %rs36;
$L__BB46_24:
	setp.ne.s32 	%p15, %r3, 0;
	@%p15 bra 	$L__BB46_26;
	ld.shared.u16 	%rs37, [sdata_u16];
	cvt.u64.u32 	%rd41, %r4;
	mov.u32 	%r23, %ctaid.y;
	cvt.u64.u32 	%rd42, %r23;
	mad.lo.s64 	%rd43, %rd10, %rd42, %rd41;
	cvta.to.global.u64 	%rd44, %rd7;
	shl.b64 	%rd45, %rd43, 1;
	add.s64 	%rd46, %rd44, %rd45;
	st.global.u16 	[%rd46], %rs37;
	ld.shared.u64 	%rd47, [%r2];
	cvta.to.global.u64 	%rd48, %rd8;
	shl.b64 	%rd49, %rd43, 3;
	add.s64 	%rd50, %rd48, %rd49;
	st.global.u64 	[%rd50], %rd47;
$L__BB46_26:
	ret;

}
	// .globl	contiguous_reduce4_u16
.visible .entry contiguous_reduce4_u16(
	.param .u64 .ptr .align 1 contiguous_reduce4_u16_param_0,
	.param .u64 .ptr .align 1 contiguous_reduce4_u16_param_1,
	.param .u64 .ptr .align 1 contiguous_reduce4_u16_param_2,
	.param .u64 .ptr .align 1 contiguous_reduce4_u16_param_3,
	.param .u64 .ptr .align 1 contiguous_reduce4_u16_param_4,
	.param .u64 contiguous_reduce4_u16_param_5,
	.param .u64 contiguous_reduce4_u16_param_6,
	.param .u64 contiguous_reduce4_u16_param_7
)
{
	.reg .pred 	%p<39>;
	.reg .b16 	%rs<20>;
	.reg .b32 	%r<212>;
	.reg .b64 	%rd<322>;

	ld.param.u64 	%rd147, [contiguous_reduce4_u16_param_3];
	ld.param.u64 	%rd148, [contiguous_reduce4_u16_param_4];
	ld.param.u64 	%rd145, [contiguous_reduce4_u16_param_5];
	ld.param.u64 	%rd146, [contiguous_reduce4_u16_param_6];
	ld.param.u64 	%rd149, [contiguous_reduce4_u16_param_7];
	cvta.to.global.u64 	%rd1, %rd148;
	cvta.to.global.u64 	%rd2, %rd147;
	mov.u32 	%r1, %ntid.x;
	mov.u32 	%r2, %ntid.y;
	mul.lo.s32 	%r79, %r1, %r2;
	shl.b32 	%r80, %r79, 1;
	mov.u32 	%r205, sdata_u16;
	add.s32 	%r3, %r205, %r80;
	mov.u32 	%r4, %tid.y;
	mov.u32 	%r5, %tid.x;
	mad.lo.s32 	%r82, %r4, %r1, %r5;
	mov.u32 	%r83, %ctaid.x;
	mad.lo.s32 	%r84, %r83, %r1, %r5;
	mov.u32 	%r6, %ctaid.y;
	mad.lo.s32 	%r85, %r6, %r2, %r4;
	shl.b32 	%r86, %r82, 1;
	add.s32 	%r8, %r205, %r86;
	mov.b16 	%rs13, -1;
	st.shared.u16 	[%r8], %rs13;
	cvt.u64.u32 	%rd151, %r85;
	cvt.u64.u32 	%rd3, %r84;
	mad.lo.s64 	%rd152, %rd146, %rd151, %rd3;
	shl.b32 	%r87, %r82, 3;
	add.s32 	%r88, %r3, %r87;
	st.shared.u64 	[%r88], %rd152;
	setp.le.u64 	%p1, %rd146, %rd3;
	setp.le.u64 	%p2, %rd149, %rd151;
	or.pred  	%p3, %p1, %p2;
	@%p3 bra 	$L__BB47_79;
	cvt.u32.u64 	%r89, %rd3;
	cvt.u32.u64 	%r90, %rd146;
	mad.lo.s32 	%r201, %r85, %r90, %r89;
	cvt.u32.u64 	%r10, %rd145;
	add.s32 	%r200, %r10, -1;
	setp.lt.s32 	%p4, %r200, 0;
	mov.b64 	%rd321, 0;
	@%p4 bra 	$L__BB47_59;
	setp.lt.u32 	%p5, %r200, 7;
	mov.b64 	%rd321, 0;
	@%p5 bra 	$L__BB47_30;
	add.s32 	%r196, %r10, -4;
	and.b32  	%r91, %r10, -8;
	neg.s32 	%r195, %r91;
	mov.b64 	%rd321, 0;
$L__BB47_4:
	.pragma "nounroll";
	add.s32 	%r17, %r196, 3;
	cvt.u64.u32 	%rd5, %r201;
	mul.wide.u32 	%rd157, %r17, 8;
	add.s64 	%rd158, %rd2, %rd157;
	ld.global.u64 	%rd6, [%rd158];
	and.b64  	%rd159, %rd6, -4294967296;
	setp.ne.s64 	%p6, %rd159, 0;
	@%p6 bra 	$L__BB47_6;
	cvt.u32.u64 	%r92, %rd6;
	cvt.u32.u64 	%r93, %rd5;
	div.u32 	%r94, %r93, %r92;
	mul.lo.s32 	%r95, %r94, %r92;
	sub.s32 	%r96, %r93, %r95;
	cvt.u64.u32 	%rd286, %r94;
	cvt.u64.u32 	%rd287, %r96;
	bra.uni 	$L__BB47_7;
$L__BB47_6:
	div.s64 	%rd286, %rd5, %rd6;
	mul.lo.s64 	%rd160, %rd286, %rd6;
	sub.s64 	%rd287, %rd5, %rd160;
$L__BB47_7:
	add.s64 	%rd162, %rd1, %rd157;
	ld.global.u64 	%rd163, [%rd162];
	mad.lo.s64 	%rd13, %rd163, %rd287, %rd321;
	add.s32 	%r18, %r196, 2;
	and.b64  	%rd14, %rd286, 4294967295;
	mul.wide.u32 	%rd164, %r18, 8;
	add.s64 	%rd165, %rd2, %rd164;
	ld.global.u64 	%rd15, [%rd165];
	and.b64  	%rd166, %rd15, -4294967296;
	setp.ne.s64 	%p7, %rd166, 0;
	@%p7 bra 	$L__BB47_9;
	cvt.u32.u64 	%r97, %rd15;
	cvt.u32.u64 	%r98, %rd14;
	div.u32 	%r99, %r98, %r97;
	mul.lo.s32 	%r100, %r99, %r97;
	sub.s32 	%r101, %r98, %r100;
	cvt.u64.u32 	%rd288, %r99;
	cvt.u64.u32 	%rd289, %r101;
	bra.uni 	$L__BB47_10;
$L__BB47_9:
	div.s64 	%rd288, %rd14, %rd15;
	mul.lo.s64 	%rd167, %rd288, %rd15;
	sub.s64 	%rd289, %rd14, %rd167;
$L__BB47_10:
	add.s64 	%rd169, %rd1, %rd164;
	ld.global.u64 	%rd170, [%rd169];
	mad.lo.s64 	%rd22, %rd170, %rd289, %rd13;
	add.s32 	%r19, %r196, 1;
	and.b64  	%rd23, %rd288, 4294967295;
	mul.wide.u32 	%rd171, %r19, 8;
	add.s64 	%rd172, %rd2, %rd171;
	ld.global.u64 	%rd24, [%rd172];
	and.b64  	%rd173, %rd24, -4294967296;
	setp.ne.s64 	%p8, %rd173, 0;
	@%p8 bra 	$L__BB47_12;
	cvt.u32.u64 	%r102, %rd24;
	cvt.u32.u64 	%r103, %rd23;
	div.u32 	%r104, %r103, %r102;
	mul.lo.s32 	%r105, %r104, %r102;
	sub.s32 	%r106, %r103, %r105;
	cvt.u64.u32 	%rd290, %r104;
	cvt.u64.u32 	%rd291, %r106;
	bra.uni 	$L__BB47_13;
$L__BB47_12:
	div.s64 	%rd290, %rd23, %rd24;
	mul.lo.s64 	%rd174, %rd290, %rd24;
	sub.s64 	%rd291, %rd23, %rd174;
$L__BB47_13:
	add.s64 	%rd176, %rd1, %rd171;
	ld.global.u64 	%rd177, [%rd176];
	mad.lo.s64 	%rd31, %rd177, %rd291, %rd22;
	add.s32 	%r20, %r196, -4;
	and.b64  	%rd32, %rd290, 4294967295;
	mul.wide.u32 	%rd178, %r196, 8;
	add.s64 	%rd179, %rd2, %rd178;
	ld.global.u64 	%rd33, [%rd179];
	and.b64  	%rd180, %rd33, -4294967296;
	setp.ne.s64 	%p9, %rd180, 0;
	@%p9 bra 	$L__BB47_15;
	cvt.u32.u64 	%r107, %rd33;
	cvt.u32.u64 	%r108, %rd32;
	div.u32 	%r109, %r108, %r107;
	mul.lo.s32 	%r110, %r109, %r107;
	sub.s32 	%r111, %r108, %r110;
	cvt.u64.u32 	%rd292, %r109;
	cvt.u64.u32 	%rd293, %r111;
	bra.uni 	$L__BB47_16;
$L__BB47_15:
	div.s64 	%rd292, %rd32, %rd33;
	mul.lo.s64 	%rd181, %rd292, %rd33;
	sub.s64 	%rd293, %rd32, %rd181;
$L__BB47_16:
	add.s64 	%rd183, %rd1, %rd178;
	ld.global.u64 	%rd184, [%rd183];
	mad.lo.s64 	%rd40, %rd184, %rd293, %rd31;
	add.s32 	%r21, %r196, -1;
	and.b64  	%rd41, %rd292, 4294967295;
	mul.wide.u32 	%rd185, %r21, 8;
	add.s64 	%rd186, %rd2, %rd185;
	ld.global.u64 	%rd42, [%rd186];
	and.b64  	%rd187, %rd42, -4294967296;
	setp.ne.s64 	%p10, %rd187, 0;
	@%p10 bra 	$L__BB47_18;
	cvt.u32.u64 	%r112, %rd42;
	cvt.u32.u64 	%r113, %rd41;
	div.u32 	%r114, %r113, %r112;
	mul.lo.s32 	%r115, %r114, %r112;
	sub.s32 	%r116, %r113, %r115;
	cvt.u64.u32 	%rd294, %r114;
	cvt.u64.u32 	%rd295, %r116;
	bra.uni 	$L__BB47_19;
$L__BB47_18:
	div.s64 	%rd294, %rd41, %rd42;
	mul.lo.s64 	%rd188, %rd294, %rd42;
	sub.s64 	%rd295, %rd41, %rd188;
$L__BB47_19:
	add.s64 	%rd190, %rd1, %rd185;
	ld.global.u64 	%rd191, [%rd190];
	mad.lo.s64 	%rd49, %rd191, %rd295, %rd40;
	add.s32 	%r22, %r196, -2;
	and.b64  	%rd50, %rd294, 4294967295;
	mul.wide.u32 	%rd192, %r22, 8;
	add.s64 	%rd193, %rd2, %rd192;
	ld.global.u64 	%rd51, [%rd193];
	and.b64  	%rd194, %rd51, -4294967296;
	setp.ne.s64 	%p11, %rd194, 0;
	@%p11 bra 	$L__BB47_21;
	cvt.u32.u64 	%r117, %rd51;
	cvt.u32.u64 	%r118, %rd50;
	div.u32 	%r119, %r118, %r117;
	mul.lo.s32 	%r120, %r119, %r117;
	sub.s32 	%r121, %r118, %r120;
	cvt.u64.u32 	%rd296, %r119;
	cvt.u64.u32 	%rd297, %r121;
	bra.uni 	$L__BB47_22;
$L__BB47_21:
	div.s64 	%rd296, %rd50, %rd51;
	mul.lo.s64 	%rd195, %rd296, %rd51;
	sub.s64 	%rd297, %rd50, %rd195;
$L__BB47_22:
	add.s64 	%rd197, %rd1, %rd192;
	ld.global.u64 	%rd198, [%rd197];
	mad.lo.s64 	%rd58, %rd198, %rd297, %rd49;
	add.s32 	%r23, %r196, -3;
	and.b64  	%rd59, %rd296, 4294967295;
	mul.wide.u32 	%rd199, %r23, 8;
	add.s64 	%rd200, %rd2, %rd199;
	ld.global.u64 	%rd60, [%rd200];
	and.b64  	%rd201, %rd60, -4294967296;
	setp.ne.s64 	%p12, %rd201, 0;
	@%p12 bra 	$L__BB47_24;
	cvt.u32.u64 	%r122, %rd60;
	cvt.u32.u64 	%r123, %rd59;
	div.u32 	%r124, %r123, %r122;
	mul.lo.s32 	%r125, %r124, %r122;
	sub.s32 	%r126, %r123, %r125;
	cvt.u64.u32 	%rd298, %r124;
	cvt.u64.u32 	%rd299, %r126;
	bra.uni 	$L__BB47_25;
$L__BB47_24:
	div.s64 	%rd298, %rd59, %rd60;
	mul.lo.s64 	%rd202, %rd298, %rd60;
	sub.s64 	%rd299, %rd59, %rd202;
$L__BB47_25:
	add.s64 	%rd204, %rd1, %rd199;
	ld.global.u64 	%rd205, [%rd204];
	mad.lo.s64 	%rd67, %rd205, %rd299, %rd58;
	and.b64  	%rd68, %rd298, 4294967295;
	mul.wide.u32 	%rd206, %r20, 8;
	add.s64 	%rd207, %rd2, %rd206;
	ld.global.u64 	%rd69, [%rd207];
	and.b64  	%rd208, %rd69, -4294967296;
	setp.ne.s64 	%p13, %rd208, 0;
	@%p13 bra 	$L__BB47_27;
	cvt.u32.u64 	%r127, %rd69;
	cvt.u32.u64 	%r128, %rd68;
	div.u32 	%r129, %r128, %r127;
	mul.lo.s32 	%r130, %r129, %r127;
	sub.s32 	%r131, %r128, %r130;
	cvt.u64.u32 	%rd300, %r129;
	cvt.u64.u32 	%rd301, %r131;
	bra.uni 	$L__BB47_28;
$L__BB47_27:
	div.s64 	%rd300, %rd68, %rd69;
	mul.lo.s64 	%rd209, %rd300, %rd69;
	sub.s64 	%rd301, %rd68, %rd209;
$L__BB47_28:
	add.s64 	%rd211, %rd1, %rd206;
	ld.global.u64 	%rd212, [%rd211];
	mad.lo.s64 	%rd321, %rd212, %rd301, %rd67;
	cvt.u32.u64 	%r201, %rd300;
	add.s32 	%r196, %r196, -8;
	add.s32 	%r195, %r195, 8;
	setp.ne.s32 	%p14, %r195, 0;
	@%p14 bra 	$L__BB47_4;
	add.s32 	%r200, %r196, 3;
$L__BB47_30:
	and.b32  	%r30, %r10, 7;
	setp.eq.s32 	%p15, %r30, 0;
	@%p15 bra 	$L__BB47_59;
	setp.lt.u32 	%p16, %r30, 4;
	@%p16 bra 	$L__BB47_45;
	mul.wide.u32 	%rd214, %r200, 8;
	add.s64 	%rd215, %rd2, %rd214;
	ld.global.u64 	%rd79, [%rd215];
	and.b64  	%rd216, %rd79, -4294967296;
	setp.ne.s64 	%p17, %rd216, 0;
	@%p17 bra 	$L__BB47_34;
	cvt.u32.u64 	%r132, %rd79;
	div.u32 	%r133, %r201, %r132;
	mul.lo.s32 	%r134, %r133, %r132;
	sub.s32 	%r135, %r201, %r134;
	cvt.u64.u32 	%rd304, %r133;
	cvt.u64.u32 	%rd305, %r135;
	bra.uni 	$L__BB47_35;
$L__BB47_34:
	cvt.u64.u32 	%rd217, %r201;
	div.s64 	%rd304, %rd217, %rd79;
	mul.lo.s64 	%rd218, %rd304, %rd79;
	sub.s64 	%rd305, %rd217, %rd218;
$L__BB47_35:
	add.s64 	%rd220, %rd1, %rd214;
	ld.global.u64 	%rd221, [%rd220];
	mad.lo.s64 	%rd86, %rd221, %rd305, %rd321;
	add.s32 	%r31, %r200, -1;
	and.b64  	%rd87, %rd304, 4294967295;
	mul.wide.u32 	%rd222, %r31, 8;
	add.s64 	%rd223, %rd2, %rd222;
	ld.global.u64 	%rd88, [%rd223];
	and.b64  	%rd224, %rd88, -4294967296;
	setp.ne.s64 	%p18, %rd224, 0;
	@%p18 bra 	$L__BB47_37;
	cvt.u32.u64 	%r136, %rd88;
	cvt.u32.u64 	%r137, %rd87;
	div.u32 	%r138, %r137, %r136;
	mul.lo.s32 	%r139, %r138, %r136;
	sub.s32 	%r140, %r137, %r139;
	cvt.u64.u32 	%rd306, %r138;
	cvt.u64.u32 	%rd307, %r140;
	bra.uni 	$L__BB47_38;
$L__BB47_37:
	div.s64 	%rd306, %rd87, %rd88;
	mul.lo.s64 	%rd225, %rd306, %rd88;
	sub.s64 	%rd307, %rd87, %rd225;
$L__BB47_38:
	add.s64 	%rd227, %rd1, %rd222;
	ld.global.u64 	%rd228, [%rd227];
	mad.lo.s64 	%rd95, %rd228, %rd307, %rd86;
	add.s32 	%r32, %r200, -2;
	and.b64  	%rd96, %rd306, 4294967295;
	mul.wide.u32 	%rd229, %r32, 8;
	add.s64 	%rd230, %rd2, %rd229;
	ld.global.u64 	%rd97, [%rd230];
	and.b64  	%rd231, %rd97, -4294967296;
	setp.ne.s64 	%p19, %rd231, 0;
	@%p19 bra 	$L__BB47_40;
	cvt.u32.u64 	%r141, %rd97;
	cvt.u32.u64 	%r142, %rd96;
	div.u32 	%r143, %r142, %r141;
	mul.lo.s32 	%r144, %r143, %r141;
	sub.s32 	%r145, %r142, %r144;
	cvt.u64.u32 	%rd308, %r143;
	cvt.u64.u32 	%rd309, %r145;
	bra.uni 	$L__BB47_41;
$L__BB47_40:
	div.s64 	%rd308, %rd96, %rd97;
	mul.lo.s64 	%rd232, %rd308, %rd97;
	sub.s64 	%rd309, %rd96, %rd232;
$L__BB47_41:
	add.s64 	%rd234, %rd1, %rd229;
	ld.global.u64 	%rd235, [%rd234];
	mad.lo.s64 	%rd104, %rd235, %rd309, %rd95;
	add.s32 	%r33, %r200, -3;
	and.b64  	%rd105, %rd308, 4294967295;
	mul.wide.u32 	%rd236, %r33, 8;
	add.s64 	%rd237, %rd2, %rd236;
	ld.global.u64 	%rd106, [%rd237];
	and.b64  	%rd238, %rd106, -4294967296;
	setp.ne.s64 	%p20, %rd238, 0;
	@%p20 bra 	$L__BB47_43;
	cvt.u32.u64 	%r146, %rd106;
	cvt.u32.u64 	%r147, %rd105;
	div.u32 	%r148, %r147, %r146;
	mul.lo.s32 	%r149, %r148, %r146;
	sub.s32 	%r150, %r147, %r149;
	cvt.u64.u32 	%rd310, %r148;
	cvt.u64.u32 	%rd311, %r150;
	bra.uni 	$L__BB47_44;
$L__BB47_43:
	div.s64 	%rd310, %rd105, %rd106;
	mul.lo.s64 	%rd239, %rd310, %rd106;
	sub.s64 	%rd311, %rd105, %rd239;
$L__BB47_44:
	add.s64 	%rd241, %rd1, %rd236;
	ld.global.u64 	%rd242, [%rd241];
	mad.lo.s64 	%rd321, %rd242, %rd311, %rd104;
	cvt.u32.u64 	%r201, %rd310;
	add.s32 	%r200, %r200, -4;
$L__BB47_45:
	and.b32  	%r38, %r10, 3;
	setp.eq.s32 	%p21, %r38, 0;
	@%p21 bra 	$L__BB47_59;
	setp.eq.s32 	%p22, %r38, 1;
	@%p22 bra 	$L__BB47_54;
	mul.wide.u32 	%rd244, %r200, 8;
	add.s64 	%rd245, %rd2, %rd244;
	ld.global.u64 	%rd116, [%rd245];
	and.b64  	%rd246, %rd116, -4294967296;
	setp.ne.s64 	%p23, %rd246, 0;
	@%p23 bra 	$L__BB47_49;
	cvt.u32.u64 	%r151, %rd116;
	div.u32 	%r152, %r201, %r151;
	mul.lo.s32 	%r153, %r152, %r151;
	sub.s32 	%r154, %r201, %r153;
	cvt.u64.u32 	%rd314, %r152;
	cvt.u64.u32 	%rd315, %r154;
	bra.uni 	$L__BB47_50;
$L__BB47_49:
	cvt.u64.u32 	%rd247, %r201;
	div.s64 	%rd314, %rd247, %rd116;
	mul.lo.s64 	%rd248, %rd314, %rd116;
	sub.s64 	%rd315, %rd247, %rd248;
$L__BB47_50:
	add.s64 	%rd250, %rd1, %rd244;
	ld.global.u64 	%rd251, [%rd250];
	mad.lo.s64 	%rd123, %rd251, %rd315, %rd321;
	add.s32 	%r39, %r200, -1;
	and.b64  	%rd124, %rd314, 4294967295;
	mul.wide.u32 	%rd252, %r39, 8;
	add.s64 	%rd253, %rd2, %rd252;
	ld.global.u64 	%rd125, [%rd253];
	and.b64  	%rd254, %rd125, -4294967296;
	setp.ne.s64 	%p24, %rd254, 0;
	@%p24 bra 	$L__BB47_52;
	cvt.u32.u64 	%r155, %rd125;
	cvt.u32.u64 	%r156, %rd124;
	div.u32 	%r157, %r156, %r155;
	mul.lo.s32 	%r158, %r157, %r155;
	sub.s32 	%r159, %r156, %r158;
	cvt.u64.u32 	%rd316, %r157;
	cvt.u64.u32 	%rd317, %r159;
	bra.uni 	$L__BB47_53;
$L__BB47_52:
	div.s64 	%rd316, %rd124, %rd125;
	mul.lo.s64 	%rd255, %rd316, %rd125;
	sub.s64 	%rd317, %rd124, %rd255;
$L__BB47_53:
	add.s64 	%rd257, %rd1, %rd252;
	ld.global.u64 	%rd258, [%rd257];
	mad.lo.s64 	%rd321, %rd258, %rd317, %rd123;
	cvt.u32.u64 	%r201, %rd316;
	add.s32 	%r200, %r200, -2;
$L__BB47_54:
	and.b32  	%r160, %r10, 1;
	setp.eq.b32 	%p25, %r160, 1;
	not.pred 	%p26, %p25;
	@%p26 bra 	$L__BB47_59;
	cvt.u64.u32 	%rd135, %r201;
	mul.wide.u32 	%rd259, %r200, 8;
	add.s64 	%rd260, %rd2, %rd259;
	ld.global.u64 	%rd136, [%rd260];
	and.b64  	%rd261, %rd136, -4294967296;
	setp.ne.s64 	%p27, %rd261, 0;
	@%p27 bra 	$L__BB47_57;
	cvt.u32.u64 	%r161, %rd136;
	cvt.u32.u64 	%r162, %rd135;
	rem.u32 	%r163, %r162, %r161;
	cvt.u64.u32 	%rd320, %r163;
	bra.uni 	$L__BB47_58;
$L__BB47_57:
	rem.s64 	%rd320, %rd135, %rd136;
$L__BB47_58:
	add.s64 	%rd263, %rd1, %rd259;
	ld.global.u64 	%rd264, [%rd263];
	mad.lo.s64 	%rd321, %rd264, %rd320, %rd321;
$L__BB47_59:
	ld.param.u64 	%rd284, [contiguous_reduce4_u16_param_2];
	cvta.to.global.u64 	%rd265, %rd284;
	shl.b64 	%rd266, %rd321, 1;
	add.s64 	%rd267, %rd265, %rd266;
	ld.global.u16 	%rs14, [%rd267];
	st.shared.u16 	[%r8], %rs14;
	bar.sync 	0;
	setp.ne.s32 	%p28, %r4, 0;
	@%p28 bra 	$L__BB47_79;
	setp.lt.u32 	%p29, %r2, 2;
	shl.b32 	%r164, %r5, 1;
	add.s32 	%r44, %r205, %r164;
	shl.b32 	%r166, %r5, 3;
	add.s32 	%r45, %r3, %r166;
	@%p29 bra 	$L__BB47_78;
	add.s32 	%r46, %r2, -1;
	add.s32 	%r168, %r2, -2;
	and.b32  	%r47, %r46, 3;
	setp.lt.u32 	%p30, %r168, 3;
	mov.b32 	%r208, 1;
	@%p30 bra 	$L__BB47_73;
	and.b32  	%r171, %r46, -4;
	neg.s32 	%r207, %r171;
	shl.b32 	%r172, %r2, 1;
	add.s32 	%r173, %r172, 8;
	mad.lo.s32 	%r49, %r1, %r173, %r166;
	shl.b32 	%r50, %r1, 5;
	shl.b32 	%r51, %r1, 1;
	shl.b32 	%r52, %r1, 3;
	shl.b32 	%r53, %r1, 2;
	mul.lo.s32 	%r54, %r1, 6;
	add.s32 	%r175, %r172, 16;
	mad.lo.s32 	%r55, %r1, %r175, %r166;
	add.s32 	%r176, %r172, 24;
	mad.lo.s32 	%r56, %r1, %r176, %r166;
	add.s32 	%r177, %r172, 32;
	mad.lo.s32 	%r57, %r1, %r177, %r166;
	mov.b32 	%r206, 0;
	mov.u32 	%r204, %r44;
$L__BB47_63:
	ld.shared.u16 	%rs18, [%r44];
	add.s32 	%r178, %r204, %r51;
	ld.shared.u16 	%rs2, [%r178];
	setp.gt.u16 	%p31, %rs2, %rs18;
	@%p31 bra 	$L__BB47_65;
	st.shared.u16 	[%r44], %rs2;
	add.s32 	%r179, %r205, %r49;
	ld.shared.u64 	%rd268, [%r179];
	st.shared.u64 	[%r45], %rd268;
	ld.shared.u16 	%rs18, [%r44];
$L__BB47_65:
	add.s32 	%r180, %r204, %r53;
	ld.shared.u16 	%rs5, [%r180];
	setp.gt.u16 	%p32, %rs5, %rs18;
	@%p32 bra 	$L__BB47_67;
	st.shared.u16 	[%r44], %rs5;
	add.s32 	%r181, %r205, %r55;
	ld.shared.u64 	%rd269, [%r181];
	st.shared.u64 	[%r45], %rd269;
	ld.shared.u16 	%rs18, [%r44];
$L__BB47_67:
	add.s32 	%r182, %r204, %r54;
	ld.shared.u16 	%rs8, [%r182];
	setp.gt.u16 	%p33, %rs8, %rs18;
	@%p33 bra 	$L__BB47_69;
	st.shared.u16 	[%r44], %rs8;
	add.s32 	%r183, %r205, %r56;
	ld.shared.u64 	%rd270, [%r183];
	st.shared.u64 	[%r45], %rd270;
	ld.shared.u16 	%rs18, [%r44];
$L__BB47_69:
	add.s32 	%r204, %r204, %r52;
	ld.shared.u16 	%rs11, [%r204];
	setp.gt.u16 	%p34, %rs11, %rs18;
	@%p34 bra 	$L__BB47_71;
	st.shared.u16 	[%r44], %rs11;
	add.s32 	%r184, %r205, %r57;
	ld.shared.u64 	%rd271, [%r184];
	st.shared.u64 	[%r45], %rd271;
$L__BB47_71:
	add.s32 	%r207, %r207, 4;
	add.s32 	%r206, %r206, 4;
	add.s32 	%r205, %r205, %r50;
	setp.ne.s32 	%p35, %r207, 0;
	@%p35 bra 	$L__BB47_63;
	add.s32 	%r208, %r206, 1;
$L__BB47_73:
	setp.eq.s32 	%p36, %r47, 0;
	@%p36 bra 	$L__BB47_78;
	shl.b32 	%r185, %r208, 3;
	shl.b32 	%r186, %r2, 1;
	add.s32 	%r187, %r185, %r186;
	mad.lo.s32 	%r189, %r1, %r187, %r166;
	mov.u32 	%r190, sdata_u16;
	add.s32 	%r211, %r190, %r189;
	shl.b32 	%r69, %r1, 3;
	mul.lo.s32 	%r191, %r1, %r208;
	shl.b32 	%r192, %r191, 1;
	add.s32 	%r194, %r192, %r164;
	add.s32 	%r210, %r190, %r194;
	shl.b32 	%r71, %r1, 1;
	neg.s32 	%r209, %r47;
$L__BB47_75:
	.pragma "nounroll";
	ld.shared.u16 	%rs15, [%r44];
	ld.shared.u16 	%rs12, [%r210];
	setp.gt.u16 	%p37, %rs12, %rs15;
	@%p37 bra 	$L__BB47_77;
	st.shared.u16 	[%r44], %rs12;
	ld.shared.u64 	%rd272, [%r211];
	st.shared.u64 	[%r45], %rd272;
$L__BB47_77:
	add.s32 	%r211, %r211, %r69;
	add.s32 	%r210, %r210, %r71;
	add.s32 	%r209, %r209, 1;
	setp.ne.s32 	%p38, %r209, 0;
	@%p38 bra 	$L__BB47_75;
$L__BB47_78:
	ld.param.u64 	%rd283, [contiguous_reduce4_u16_param_1];
	ld.param.u64 	%rd282, [contiguous_reduce4_u16_param_0];
	ld.shared.u64 	%rd273, [%r45];
	cvt.u64.u32 	%rd274, %r6;
	mad.lo.s64 	%rd275, %rd146, %rd274, %rd3;
	cvta.to.global.u64 	%rd276, %rd283;
	shl.b64 	%rd277, %rd275, 3;
	add.s64 	%rd278, %rd276, %rd277;
	st.global.u64 	[%rd278], %rd273;
	ld.shared.u16 	%rs16, [%r44];
	cvta.to.global.u64 	%rd279, %rd282;
	shl.b64 	%rd280, %rd275, 1;
	add.s64 	%rd281, %rd279, %rd280;
	st.global.u16 	[%rd281], %rs16;
$L__BB47_79:
	ret;

}
	// .globl	contiguous_reduce44_u16
.visible .entry contiguous_reduce44_u16(
	.param .u64 .ptr .align 1 contiguous_reduce44_u16_param_0,
	.param .u64 .ptr .align 1 contiguous_reduce44_u16_param_1,
	.param .u64 .ptr .align 1 contiguous_reduce44_u16_param_2,
	.param .u64 .ptr .align 1 contiguous_reduce44_u16_param_3,
	.param .u64 contiguous_reduce44_u16_param_4,
	.param .u64 contiguous_reduce44_u16_param_5,
	.param .u64 contiguous_reduce44_u16_param_6
)
{
	.reg .pred 	%p<15>;
	.reg .b16 	%rs<20>;
	.reg .b32 	%r<97>;
	.reg .b64 	%rd<31>;

	ld.param.u64 	%rd2, [contiguous_reduce44_u16_param_0];
	ld.param.u64 	%rd3, [contiguous_reduce44_u16_param_1];
	ld.param.u64 	%rd4, [contiguous_reduce44_u16_param_2];
	ld.param.u64 	%rd5, [contiguous_reduce44_u16_param_3];
	ld.param.u64 	%rd6, [contiguous_reduce44_u16_param_5];
	ld.param.u64 	%rd7, [contiguous_reduce44_u16_param_6];
	mov.u32 	%r1, %ntid.x;
	mov.u32 	%r2, %ntid.y;
	mov.u32 	%r3, %tid.y;
	mov.u32 	%r4, %tid.x;
	mad.lo.s32 	%r5, %r3, %r1, %r4;
	mov.u32 	%r45, %ctaid.x;
	mad.lo.s32 	%r46, %r45, %r1, %r4;
	mov.u32 	%r6, %ctaid.y;
	mad.lo.s32 	%r47, %r6, %r2, %r3;
	shl.b32 	%r48, %r5, 1;
	mov.u32 	%r90, sdata_u16;
	add.s32 	%r8, %r90, %r48;
	mov.b16 	%rs13, -1;
	st.shared.u16 	[%r8], %rs13;
	cvt.u64.u32 	%rd1, %r46;
	setp.le.u64 	%p1, %rd6, %rd1;
	cvt.u64.u32 	%rd9, %r47;
	setp.le.u64 	%p2, %rd7, %rd9;
	or.pred  	%p3, %p1, %p2;
	@%p3 bra 	$L__BB48_21;
	mul.lo.s32 	%r50, %r1, %r2;
	shl.b32 	%r51, %r50, 1;
	add.s32 	%r9, %r90, %r51;
	cvt.u32.u64 	%r53, %rd1;
	cvta.to.global.u64 	%rd10, %rd4;
	cvta.to.global.u64 	%rd11, %rd5;
	cvt.u32.u64 	%r54, %rd6;
	mad.lo.s32 	%r55, %r47, %r54, %r53;
	mul.wide.u32 	%rd12, %r55, 2;
	add.s64 	%rd13, %rd10, %rd12;
	ld.global.u16 	%rs14, [%rd13];
	st.shared.u16 	[%r8], %rs14;
	mul.wide.u32 	%rd14, %r55, 8;
	add.s64 	%rd15, %rd11, %rd14;
	ld.global.u64 	%rd16, [%rd15];
	shl.b32 	%r56, %r5, 3;
	add.s32 	%r57, %r9, %r56;
	st.shared.u64 	[%r57], %rd16;
	bar.sync 	0;
	setp.ne.s32 	%p4, %r3, 0;
	@%p4 bra 	$L__BB48_21;
	setp.lt.u32 	%p5, %r2, 2;
	shl.b32 	%r58, %r4, 1;
	add.s32 	%r10, %r90, %r58;
	shl.b32 	%r60, %r4, 3;
	add.s32 	%r11, %r9, %r60;
	@%p5 bra 	$L__BB48_20;
	add.s32 	%r12, %r2, -1;
	add.s32 	%r62, %r2, -2;
	and.b32  	%r13, %r12, 3;
	setp.lt.u32 	%p6, %r62, 3;
	mov.b32 	%r93, 1;
	@%p6 bra 	$L__BB48_15;
	and.b32  	%r65, %r12, -4;
	neg.s32 	%r92, %r65;
	shl.b32 	%r66, %r2, 1;
	add.s32 	%r67, %r66, 8;
	mad.lo.s32 	%r15, %r1, %r67, %r60;
	shl.b32 	%r16, %r1, 5;
	shl.b32 	%r17, %r1, 1;
	shl.b32 	%r18, %r1, 3;
	shl.b32 	%r19, %r1, 2;
	mul.lo.s32 	%r20, %r1, 6;
	add.s32 	%r69, %r66, 16;
	mad.lo.s32 	%r21, %r1, %r69, %r60;
	add.s32 	%r70, %r66, 24;
	mad.lo.s32 	%r22, %r1, %r70, %r60;
	add.s32 	%r71, %r66, 32;
	mad.lo.s32 	%r23, %r1, %r71, %r60;
	mov.b32 	%r91, 0;
	mov.u32 	%r89, %r10;
$L__BB48_5:
	ld.shared.u16 	%rs18, [%r10];
	add.s32 	%r72, %r89, %r17;
	ld.shared.u16 	%rs2, [%r72];
	setp.gt.u16 	%p7, %rs2, %rs18;
	@%p7 bra 	$L__BB48_7;
	st.shared.u16 	[%r10], %rs2;
	add.s32 	%r73, %r90, %r15;
	ld.shared.u64 	%rd17, [%r73];
	st.shared.u64 	[%r11], %rd17;
	ld.shared.u16 	%rs18, [%r10];
$L__BB48_7:
	add.s32 	%r74, %r89, %r19;
	ld.shared.u16 	%rs5, [%r74];
	setp.gt.u16 	%p8, %rs5, %rs18;
	@%p8 bra 	$L__BB48_9;
	st.shared.u16 	[%r10], %rs5;
	add.s32 	%r75, %r90, %r21;
	ld.shared.u64 	%rd18, [%r75];
	st.shared.u64 	[%r11], %rd18;
	ld.shared.u16 	%rs18, [%r10];
$L__BB48_9:
	add.s32 	%r76, %r89, %r20;
	ld.shared.u16 	%rs8, [%r76];
	setp.gt.u16 	%p9, %rs8, %rs18;
	@%p9 bra 	$L__BB48_11;
	st.shared.u16 	[%r10], %rs8;
	add.s32 	%r77, %r90, %r22;
	ld.shared.u64 	%rd19, [%r77];
	st.shared.u64 	[%r11], %rd19;
	ld.shared.u16 	%rs18, [%r10];
$L__BB48_11:
	add.s32 	%r89, %r89, %r18;
	ld.shared.u16 	%rs11, [%r89];
	setp.gt.u16 	%p10, %rs11, %rs18;
	@%p10 bra 	$L__BB48_13;
	st.shared.u16 	[%r10], %rs11;
	add.s32 	%r78, %r90, %r23;
	ld.shared.u64 	%rd20, [%r78];
	st.shared.u64 	[%r11], %rd20;
$L__BB48_13:
	add.s32 	%r92, %r92, 4;
	add.s32 	%r91, %r91, 4;
	add.s32 	%r90, %r90, %r16;
	setp.ne.s32 	%p11, %r92, 0;
	@%p11 bra 	$L__BB48_5;
	add.s32 	%r93, %r91, 1;
$L__BB48_15:
	setp.eq.s32 	%p12, %r13, 0;
	@%p12 bra 	$L__BB48_20;
	shl.b32 	%r79, %r93, 3;
	shl.b32 	%r80, %r2, 1;
	add.s32 	%r81, %r79, %r80;
	mad.lo.s32 	%r83, %r1, %r81, %r60;
	mov.u32 	%r84, sdata_u16;
	add.s32 	%r96, %r84, %r83;
	shl.b32 	%r35, %r1, 3;
	mul.lo.s32 	%r85, %r1, %r93;
	shl.b32 	%r86, %r85, 1;
	shl.b32 	%r87, %r4, 1;
	add.s32 	%r88, %r86, %r87;
	add.s32 	%r95, %r84, %r88;
	shl.b32 	%r37, %r1, 1;
	neg.s32 	%r94, %r13;
$L__BB48_17:
	.pragma "nounroll";
	ld.shared.u16 	%rs15, [%r10];
	ld.shared.u16 	%rs12, [%r95];
	setp.gt.u16 	%p13, %rs12, %rs15;
	@%p13 bra 	$L__BB48_19;
	st.shared.u16 	[%r10], %rs12;
	ld.shared.u64 	%rd21, [%r96];
	st.shared.u64 	[%r11], %rd21;
$L__BB48_19:
	add.s32 	%r96, %r96, %r35;
	add.s32 	%r95, %r95, %r37;
	add.s32 	%r94, %r94, 1;
	setp.ne.s32 	%p14, %r94, 0;
	@%p14 bra 	$L__BB48_17;
$L__BB48_20:
	ld.shared.u64 	%rd22, [%r11];
	cvt.u64.u32 	%rd23, %r6;
	mad.lo.s64 	%rd24, %rd6, %rd23, %rd1;
	cvta.to.global.u64 	%rd25, %rd3;
	shl.b64 	%rd26, %rd24, 3;
	add.s64 	%rd27, %rd25, %rd26;
	st.global.u64 	[%rd27], %rd22;
	ld.shared.u16 	%rs16, [%r10];
	cvta.to.global.u64 	%rd28, %rd2;
	shl.b64 	%rd29, %rd24, 1;
	add.s64 	%rd30, %rd28, %rd29;
	st.global.u16 	[%rd30], %rs16;
$L__BB48_21:
	ret;

}
	// .globl	contiguous_reduce_u32
.visible .entry contiguous_reduce_u32(
	.param .u64 .ptr .align 1 contiguous_reduce_u32_param_0,
	.param .u64 .ptr .align 1 contiguous_reduce_u32_param_1,
	.param .u64 .ptr .align 1 contiguous_reduce_u32_param_2,
	.param .u64 contiguous_reduce_u32_param_3
)
{
	.reg .pred 	%p<16>;
	.reg .b32 	%r<59>;
	.reg .b64 	%rd<28>;

	ld.param.u64 	%rd4, [contiguous_reduce_u32_param_0];
	ld.param.u64 	%rd5, [contiguous_reduce_u32_param_1];
	ld.param.u64 	%rd7, [contiguous_reduce_u32_param_2];
	ld.param.u64 	%rd6, [contiguous_reduce_u32_param_3];
	cvta.to.global.u64 	%rd1, %rd7;
	mov.u32 	%r58, %ntid.x;
	shl.b32 	%r12, %r58, 2;
	mov.u32 	%r13, sdata_u32;
	add.s32 	%r2, %r13, %r12;
	mov.u32 	%r3, %tid.x;
	mov.u32 	%r4, %ctaid.x;
	mul.lo.s32 	%r14, %r4, %r58;
	shl.b32 	%r15, %r14, 1;
	add.s32 	%r16, %r15, %r3;
	cvt.u64.u32 	%rd2, %r16;
	shl.b32 	%r17, %r3, 3;
	add.s32 	%r5, %r2, %r17;
	st.shared.u64 	[%r5], %rd2;
	shl.b32 	%r18, %r3, 2;
	add.s32 	%r6, %r13, %r18;
	mov.b32 	%r19, -1;
	st.shared.u32 	[%r6], %r19;
	add.s32 	%r20, %r16, %r58;
	cvt.u64.u32 	%rd3, %r20;
	setp.le.u64 	%p1, %rd6, %rd3;
	@%p1 bra 	$L__BB49_4;
	shl.b64 	%rd10, %rd2, 2;
	add.s64 	%rd11, %rd1, %rd10;
	ld.global.u32 	%r7, [%rd11];
	shl.b64 	%rd12, %rd3, 2;
	add.s64 	%rd13, %rd1, %rd12;
	ld.global.u32 	%r8, [%rd13];
	setp.gt.u32 	%p3, %r8, %r7;
	@%p3 bra 	$L__BB49_3;
	st.shared.u32 	[%r6], %r8;
	st.shared.u64 	[%r5], %rd3;
	bra.uni 	$L__BB49_6;
$L__BB49_3:
	st.shared.u32 	[%r6], %r7;
	bra.uni 	$L__BB49_6;
$L__BB49_4:
	setp.le.u64 	%p2, %rd6, %rd2;
	@%p2 bra 	$L__BB49_6;
	shl.b64 	%rd8, %rd2, 2;
	add.s64 	%rd9, %rd1, %rd8;
	ld.global.u32 	%r21, [%rd9];
	st.shared.u32 	[%r6], %r21;
$L__BB49_6:
	bar.sync 	0;
	setp.lt.u32 	%p4, %r58, 66;
	@%p4 bra 	$L__BB49_11;
$L__BB49_7:
	mov.u32 	%r9, %r58;
	shr.u32 	%r58, %r9, 1;
	setp.ge.u32 	%p5, %r3, %r58;
	@%p5 bra 	$L__BB49_10;
	ld.shared.u32 	%r22, [%r6];
	shl.b32 	%r23, %r58, 2;
	add.s32 	%r24, %r6, %r23;
	ld.shared.u32 	%r11, [%r24];
	setp.gt.u32 	%p6, %r11, %r22;
	@%p6 bra 	$L__BB49_10;
	st.shared.u32 	[%r6], %r11;
	shl.b32 	%r25, %r58, 3;
	add.s32 	%r26, %r5, %r25;
	ld.shared.u64 	%rd14, [%r26];
	st.shared.u64 	[%r5], %rd14;
$L__BB49_10:
	bar.sync 	0;
	setp.gt.u32 	%p7, %r9, 131;
	@%p7 bra 	$L__BB49_7;
$L__BB49_11:
	setp.gt.u32 	%p8, %r3, 31;
	@%p8 bra 	$L__BB49_26;
	ld.volatile.shared.u32 	%r27, [%r6];
	ld.volatile.shared.u32 	%r28, [%r6+128];
	min.u32 	%r29, %r27, %r28;
	ld.volatile.shared.u32 	%r30, [%r6+128];
	setp.ne.s32 	%p9, %r29, %r30;
	@%p9 bra 	$L__BB49_14;
	ld.volatile.shared.u64 	%rd15, [%r5+256];
	st.volatile.shared.u64 	[%r5], %rd15;
	ld.volatile.shared.u32 	%r31, [%r6+128];
	st.volatile.shared.u32 	[%r6], %r31;
$L__BB49_14:
	ld.volatile.shared.u32 	%r32, [%r6];
	ld.volatile.shared.u32 	%r33, [%r6+64];
	min.u32 	%r34, %r32, %r33;
	ld.volatile.shared.u32 	%r35, [%r6+64];
	setp.ne.s32 	%p10, %r34, %r35;
	@%p10 bra 	$L__BB49_16;
	ld.volatile.shared.u64 	%rd16, [%r5+128];
	st.volatile.shared.u64 	[%r5], %rd16;
	ld.volatile.shared.u32 	%r36, [%r6+64];
	st.volatile.shared.u32 	[%r6], %r36;
$L__BB49_16:
	ld.volatile.shared.u32 	%r37, [%r6];
	ld.volatile.shared.u32 	%r38, [%r6+32];
	min.u32 	%r39, %r37, %r38;
	ld.volatile.shared.u32 	%r40, [%r6+32];
	setp.ne.s32 	%p11, %r39, %r40;
	@%p11 bra 	$L__BB49_18;
	ld.volatile.shared.u64 	%rd17, [%r5+64];
	st.volatile.shared.u64 	[%r5], %rd17;
	ld.volatile.shared.u32 	%r41, [%r6+32];
	st.volatile.shared.u32 	[%r6], %r41;
$L__BB49_18:
	ld.volatile.shared.u32 	%r42, [%r6];
	ld.volatile.shared.u32 	%r43, [%r6+16];
	min.u32 	%r44, %r42, %r43;
	ld.volatile.shared.u32 	%r45, [%r6+16];
	setp.ne.s32 	%p12, %r44, %r45;
	@%p12 bra 	$L__BB49_20;
	ld.volatile.shared.u64 	%rd18, [%r5+32];
	st.volatile.shared.u64 	[%r5], %rd18;
	ld.volatile.shared.u32 	%r46, [%r6+16];
	st.volatile.shared.u32 	[%r6], %r46;
$L__BB49_20:
	ld.volatile.shared.u32 	%r47, [%r6];
	ld.volatile.shared.u32 	%r48, [%r6+8];
	min.u32 	%r49, %r47, %r48;
	ld.volatile.shared.u32 	%r50, [%r6+8];
	setp.ne.s32 	%p13, %r49, %r50;
	@%p13 bra 	$L__BB49_22;
	ld.volatile.shared.u64 	%rd19, [%r5+16];
	st.volatile.shared.u64 	[%r5], %rd19;
	ld.volatile.shared.u32 	%r51, [%r6+8];
	st.volatile.shared.u32 	[%r6], %r51;
$L__BB49_22:
	ld.volatile.shared.u32 	%r52, [%r6];
	ld.volatile.shared.u32 	%r53, [%r6+4];
	min.u32 	%r54, %r52, %r53;
	ld.volatile.shared.u32 	%r55, [%r6+4];
	setp.ne.s32 	%p14, %r54, %r55;
	@%p14 bra 	$L__BB49_24;
	ld.volatile.shared.u64 	%rd20, [%r5+8];
	st.volatile.shared.u64 	[%r5], %rd20;
	ld.volatile.shared.u32 	%r56, [%r6+4];
	st.volatile.shared.u32 	[%r6], %r56;
$L__BB49_24:
	setp.ne.s32 	%p15, %r3, 0;
	@%p15 bra 	$L__BB49_26;
	ld.shared.u32 	%r57, [sdata_u32];
	cvta.to.global.u64 	%rd21, %rd4;
	mul.wide.u32 	%rd22, %r4, 4;
	add.s64 	%rd23, %rd21, %rd22;
	st.global.u32 	[%rd23], %r57;
	ld.shared.u64 	%rd24, [%r2];
	cvta.to.global.u64 	%rd25, %rd5;
	mul.wide.u32 	%rd26, %r4, 8;
	add.s64 	%rd27, %rd25, %rd26;
	st.global.u64 	[%rd27], %rd24;
$L__BB49_26:
	ret;

}
	// .globl	contiguous_reduce2_u32
.visible .entry contiguous_reduce2_u32(
	.param .u64 .ptr .align 1 contiguous_reduce2_u32_param_0,
	.param .u64 .ptr .align 1 contiguous_reduce2_u32_param_1,
	.param .u64 .ptr .align 1 contiguous_reduce2_u32_param_2,
	.param .u64 .ptr .align 1 contiguous_reduce2_u32_param_3,
	.param .u64 contiguous_reduce2_u32_param_4
)
{
	.reg .pred 	%p<16>;
	.reg .b32 	%r<59>;
	.reg .b64 	%rd<40>;

	ld.param.u64 	%rd5, [contiguous_reduce2_u32_param_0];
	ld.param.u64 	%rd6, [contiguous_reduce2_u32_param_1];
	ld.param.u64 	%rd8, [contiguous_reduce2_u32_param_2];
	ld.param.u64 	%rd9, [contiguous_reduce2_u32_param_3];
	ld.param.u64 	%rd7, [contiguous_reduce2_u32_param_4];
	cvta.to.global.u64 	%rd1, %rd9;
	cvta.to.global.u64 	%rd2, %rd8;
	mov.u32 	%r58, %ntid.x;
	shl.b32 	%r13, %r58, 2;
	mov.u32 	%r14, sdata_u32;
	add.s32 	%r2, %r14, %r13;
	mov.u32 	%r3, %tid.x;
	mov.u32 	%r4, %ctaid.x;
	mul.lo.s32 	%r15, %r4, %r58;
	shl.b32 	%r16, %r15, 1;
	add.s32 	%r5, %r16, %r3;
	shl.b32 	%r17, %r3, 3;
	add.s32 	%r6, %r2, %r17;
	mov.b64 	%rd10, 9223372036854775807;
	st.shared.u64 	[%r6], %rd10;
	shl.b32 	%r18, %r3, 2;
	add.s32 	%r7, %r14, %r18;
	mov.b32 	%r19, -1;
	st.shared.u32 	[%r7], %r19;
	add.s32 	%r20, %r5, %r58;
	cvt.u64.u32 	%rd3, %r20;
	setp.le.u64 	%p1, %rd7, %rd3;
	@%p1 bra 	$L__BB50_4;
	mul.wide.u32 	%rd16, %r5, 4;
	add.s64 	%rd17, %rd2, %rd16;
	ld.global.u32 	%r8, [%rd17];
	shl.b64 	%rd18, %rd3, 2;
	add.s64 	%rd19, %rd2, %rd18;
	ld.global.u32 	%r9, [%rd19];
	setp.gt.u32 	%p3, %r9, %r8;
	@%p3 bra 	$L__BB50_3;
	st.shared.u32 	[%r7], %r9;
	shl.b64 	%rd20, %rd3, 3;
	add.s64 	%rd21, %rd1, %rd20;
	ld.global.u64 	%rd22, [%rd21];
	st.shared.u64 	[%r6], %rd22;
	bra.uni 	$L__BB50_6;
$L__BB50_3:
	st.shared.u32 	[%r7], %r8;
	mul.wide.u32 	%rd23, %r5, 8;
	add.s64 	%rd24, %rd1, %rd23;
	ld.global.u64 	%rd25, [%rd24];
	st.shared.u64 	[%r6], %rd25;
	bra.uni 	$L__BB50_6;
$L__BB50_4:
	cvt.u64.u32 	%rd4, %r5;
	setp.le.u64 	%p2, %rd7, %rd4;
	@%p2 bra 	$L__BB50_6;
	shl.b64 	%rd11, %rd4, 2;
	add.s64 	%rd12, %rd2, %rd11;
	ld.global.u32 	%r21, [%rd12];
	st.shared.u32 	[%r7], %r21;
	shl.b64 	%rd13, %rd4, 3;
	add.s64 	%rd14, %rd1, %rd13;
	ld.global.u64 	%rd15, [%rd14];
	st.shared.u64 	[%r6], %rd15;
$L__BB50_6:
	bar.sync 	0;
	setp.lt.u32 	%p4, %r58, 66;
	@%p4 bra 	$L__BB50_11;
$L__BB50_7:
	mov.u32 	%r10, %r58;
	shr.u32 	%r58, %r10, 1;
	setp.ge.u32 	%p5, %r3, %r58;
	@%p5 bra 	$L__BB50_10;
	ld.shared.u32 	%r22, [%r7];
	shl.b32 	%r23, %r58, 2;
	add.s32 	%r24, %r7, %r23;
	ld.shared.u32 	%r12, [%r24];
	setp.gt.u32 	%p6, %r12, %r22;
	@%p6 bra 	$L__BB50_10;
	st.shared.u32 	[%r7], %r12;
	shl.b32 	%r25, %r58, 3;
	add.s32 	%r26, %r6, %r25;
	ld.shared.u64 	%rd26, [%r26];
	st.shared.u64 	[%r6], %rd26;
$L__BB50_10:
	bar.sync 	0;
	setp.gt.u32 	%p7, %r10, 131;
	@%p7 bra 	$L__BB50_7;
$L__BB50_11:
	setp.gt.u32 	%p8, %r3, 31;
	@%p8 bra 	$L__BB50_26;
	ld.volatile.shared.u32 	%r27, [%r7];
	ld.volatile.shared.u32 	%r28, [%r7+128];
	min.u32 	%r29, %r27, %r28;
	ld.volatile.shared.u32 	%r30, [%r7+128];
	setp.ne.s32 	%p9, %r29, %r30;
	@%p9 bra 	$L__BB50_14;
	ld.volatile.shared.u64 	%rd27, [%r6+256];
	st.volatile.shared.u64 	[%r6], %rd27;
	ld.volatile.shared.u32 	%r31, [%r7+128];
	st.volatile.shared.u32 	[%r7], %r31;
$L__BB50_14:
	ld.volatile.shared.u32 	%r32, [%r7];
	ld.volatile.shared.u32 	%r33, [%r7+64];
	min.u32 	%r34, %r32, %r33;
	ld.volatile.shared.u32 	%r35, [%r7+64];
	setp.ne.s32 	%p10, %r34, %r35;
	@%p10 bra 	$L__BB50_16;
	ld.volatile.shared.u64 	%rd28, [%r6+128];
	st.volatile.shared.u64 	[%r6], %rd28;
	ld.volatile.shared.u32 	%r36, [%r7+64];
	st.volatile.shared.u32 	[%r7], %r36;
$L__BB50_16:
	ld.volatile.shared.u32 	%r37, [%r7];
	ld.volatile.shared.u32 	%r38, [%r7+32];
	min.u32 	%r39, %r37, %r38;
	ld.volatile.shared.u32 	%r40, [%r7+32];
	setp.ne.s32 	%p11, %r39, %r40;
	@%p11 bra 	$L__BB50_18;
	ld.volatile.shared.u64 	%rd29, [%r6+64];
	st.volatile.shared.u64 	[%r6], %rd29;
	ld.volatile.shared.u32 	%r41, [%r7+32];
	st.volatile.shared.u32 	[%r7], %r41;
$L__BB50_18:
	ld.volatile.shared.u32 	%r42, [%r7];
	ld.volatile.shared.u32 	%r43, [%r7+16];
	min.u32 	%r44, %r42, %r43;
	ld.volatile.shared.u32 	%r45, [%r7+16];
	setp.ne.s32 	%p12, %r44, %r45;
	@%p12 bra 	$L__BB50_20;
	ld.volatile.shared.u64 	%rd30, [%r6+32];
	st.volatile.shared.u64 	[%r6], %rd30;
	ld.volatile.shared.u32 	%r46, [%r7+16];
	st.volatile.shared.u32 	[%r7], %r46;
$L__BB50_20:
	ld.volatile.shared.u32 	%r47, [%r7];
	ld.volatile.shared.u32 	%r48, [%r7+8];
	min.u32 	%r49, %r47, %r48;
	ld.volatile.shared.u32 	%r50, [%r7+8];
	setp.ne.s32 	%p13, %r49, %r50;
	@%p13 bra 	$L__BB50_22;
	ld.volatile.shared.u64 	%rd31, [%r6+16];
	st.volatile.shared.u64 	[%r6], %rd31;
	ld.volatile.shared.u32 	%r51, [%r7+8];
	st.volatile.shared.u32 	[%r7], %r51;
$L__BB50_22:
	ld.volatile.shared.u32 	%r52, [%r7];
	ld.volatile.shared.u32 	%r53, [%r7+4];
	min.u32 	%r54, %r52, %r53;
	ld.volatile.shared.u32 	%r55, [%r7+4];
	setp.ne.s32 	%p14, %r54, %r55;
	@%p14 bra 	$L__BB50_24;
	ld.volatile.shared.u64 	%rd32, [%r6+8];
	st.volatile.shared.u64 	[%r6], %rd32;
	ld.volatile.shared.u32 	%r56, [%r7+4];
	st.volatile.shared.u32 	[%r7], %r56;
$L__BB50_24:
	setp.ne.s32 	%p15, %r3, 0;
	@%p15 bra 	$L__BB50_26;
	ld.shared.u32 	%r57, [sdata_u32];
	cvta.to.global.u64 	%rd33, %rd5;
	mul.wide.u32 	%rd34, %r4, 4;
	add.s64 	%rd35, %rd33, %rd34;
	st.global.u32 	[%rd35], %r57;
	ld.shared.u64 	%rd36, [%r2];
	cvta.to.global.u64 	%rd37, %rd6;
	mul.wide.u32 	%rd38, %r4, 8;
	add.s64 	%rd39, %rd37, %rd38;
	st.global.u64 	[%rd39], %rd36;
$L__BB50_26:
	ret;

}
	// .globl	uncontiguous_reduce_u32
.visible .entry uncontiguous_reduce_u32(
	.param .u64 .ptr .align 1 uncontiguous_reduce_u32_param_0,
	.param .u64 .ptr .align 1 uncontiguous_reduce_u32_param_1,
	.param .u64 .ptr .align 1 uncontiguous_reduce_u32_param_2,
	.param .u64 .ptr .align 1 uncontiguous_reduce_u32_param_3,
	.param .u64 .ptr .align 1 uncontiguous_reduce_u32_param_4,
	.param .u64 uncontiguous_reduce_u32_param_5,
	.param .u64 uncontiguous_reduce_u32_param_6
)
{
	.reg .pred 	%p<60>;
	.reg .b32 	%r<257>;
	.reg .b64 	%rd<573>;

	ld.param.u64 	%rd261, [uncontiguous_reduce_u32_param_2];
	ld.param.u64 	%rd264, [uncontiguous_reduce_u32_param_3];
	ld.param.u64 	%rd265, [uncontiguous_reduce_u32_param_4];
	ld.param.u64 	%rd262, [uncontiguous_reduce_u32_param_5];
	ld.param.u64 	%rd263, [uncontiguous_reduce_u32_param_6];
	cvta.to.global.u64 	%rd1, %rd265;
	cvta.to.global.u64 	%rd2, %rd264;
	cvta.to.global.u64 	%rd3, %rd261;
	mov.u32 	%r256, %ntid.x;
	shl.b32 	%r54, %r256, 2;
	mov.u32 	%r55, sdata_u32;
	add.s32 	%r2, %r55, %r54;
	mov.u32 	%r3, %tid.x;
	mov.u32 	%r4, %ctaid.x;
	mul.lo.s32 	%r56, %r4, %r256;
	shl.b32 	%r57, %r56, 1;
	add.s32 	%r58, %r57, %r3;
	shl.b32 	%r59, %r3, 2;
	add.s32 	%r5, %r55, %r59;
	mov.b32 	%r60, -1;
	st.shared.u32 	[%r5], %r60;
	cvt.u64.u32 	%rd513, %r58;
	shl.b32 	%r61, %r3, 3;
	add.s32 	%r6, %r2, %r61;
	st.shared.u64 	[%r6], %rd513;
	add.s32 	%r62, %r58, %r256;
	cvt.u64.u32 	%rd5, %r62;
	setp.le.u64 	%p1, %rd263, %rd5;
	@%p1 bra 	$L__BB51_56;
	cvt.u32.u64 	%r7, %rd262;
	add.s32 	%r250, %r7, -1;
	setp.lt.s32 	%p27, %r250, 0;
	mov.b64 	%rd530, 0;
	mov.u64 	%rd531, %rd530;
	@%p27 bra 	$L__BB51_53;
	setp.lt.u32 	%p28, %r250, 3;
	mov.b64 	%rd531, 0;
	mov.u64 	%rd530, %rd531;
	mov.u64 	%rd526, %rd5;
	@%p28 bra 	$L__BB51_30;
	add.s32 	%r248, %r7, -2;
	and.b32  	%r139, %r7, -4;
	neg.s32 	%r247, %r139;
	mov.b64 	%rd531, 0;
	mov.u64 	%rd526, %rd5;
$L__BB51_4:
	.pragma "nounroll";
	add.s32 	%r13, %r248, 1;
	mul.wide.u32 	%rd397, %r13, 8;
	add.s64 	%rd398, %rd2, %rd397;
	ld.global.u64 	%rd10, [%rd398];
	or.b64  	%rd399, %rd513, %rd10;
	and.b64  	%rd400, %rd399, -4294967296;
	setp.ne.s64 	%p29, %rd400, 0;
	@%p29 bra 	$L__BB51_6;
	cvt.u32.u64 	%r140, %rd10;
	cvt.u32.u64 	%r141, %rd513;
	div.u32 	%r142, %r141, %r140;
	mul.lo.s32 	%r143, %r142, %r140;
	sub.s32 	%r144, %r141, %r143;
	cvt.u64.u32 	%rd492, %r142;
	cvt.u64.u32 	%rd493, %r144;
	bra.uni 	$L__BB51_7;
$L__BB51_6:
	div.s64 	%rd492, %rd513, %rd10;
	mul.lo.s64 	%rd401, %rd492, %rd10;
	sub.s64 	%rd493, %rd513, %rd401;
$L__BB51_7:
	mul.wide.u32 	%rd402, %r13, 8;
	add.s64 	%rd403, %rd1, %rd402;
	ld.global.u64 	%rd17, [%rd403];
	mad.lo.s64 	%rd18, %rd17, %rd493, %rd530;
	or.b64  	%rd404, %rd526, %rd10;
	and.b64  	%rd405, %rd404, -4294967296;
	setp.ne.s64 	%p30, %rd405, 0;
	@%p30 bra 	$L__BB51_9;
	cvt.u32.u64 	%r145, %rd10;
	cvt.u32.u64 	%r146, %rd526;
	div.u32 	%r147, %r146, %r145;
	mul.lo.s32 	%r148, %r147, %r145;
	sub.s32 	%r149, %r146, %r148;
	cvt.u64.u32 	%rd494, %r147;
	cvt.u64.u32 	%rd495, %r149;
	bra.uni 	$L__BB51_10;
$L__BB51_9:
	div.s64 	%rd494, %rd526, %rd10;
	mul.lo.s64 	%rd406, %rd494, %rd10;
	sub.s64 	%rd495, %rd526, %rd406;
$L__BB51_10:
	mad.lo.s64 	%rd25, %rd495, %rd17, %rd531;
	mul.wide.u32 	%rd407, %r248, 8;
	add.s64 	%rd408, %rd2, %rd407;
	ld.global.u64 	%rd26, [%rd408];
	or.b64  	%rd409, %rd492, %rd26;
	and.b64  	%rd410, %rd409, -4294967296;
	setp.ne.s64 	%p31, %rd410, 0;
	@%p31 bra 	$L__BB51_12;
	cvt.u32.u64 	%r150, %rd26;
	cvt.u32.u64 	%r151, %rd492;
	div.u32 	%r152, %r151, %r150;
	mul.lo.s32 	%r153, %r152, %r150;
	sub.s32 	%r154, %r151, %r153;
	cvt.u64.u32 	%rd496, %r152;
	cvt.u64.u32 	%rd497, %r154;
	bra.uni 	$L__BB51_13;
$L__BB51_12:
	div.s64 	%rd496, %rd492, %rd26;
	mul.lo.s64 	%rd411, %rd496, %rd26;
	sub.s64 	%rd497, %rd492, %rd411;
$L__BB51_13:
	mul.wide.u32 	%rd412, %r248, 8;
	add.s64 	%rd413, %rd1, %rd412;
	ld.global.u64 	%rd33, [%rd413];
	mad.lo.s64 	%rd34, %rd33, %rd497, %rd18;
	or.b64  	%rd414, %rd494, %rd26;
	and.b64  	%rd415, %rd414, -4294967296;
	setp.ne.s64 	%p32, %rd415, 0;
	@%p32 bra 	$L__BB51_15;
	cvt.u32.u64 	%r155, %rd26;
	cvt.u32.u64 	%r156, %rd494;
	div.u32 	%r157, %r156, %r155;
	mul.lo.s32 	%r158, %r157, %r155;
	sub.s32 	%r159, %r156, %r158;
	cvt.u64.u32 	%rd498, %r157;
	cvt.u64.u32 	%rd499, %r159;
	bra.uni 	$L__BB51_16;
$L__BB51_15:
	div.s64 	%rd498, %rd494, %rd26;
	mul.lo.s64 	%rd416, %rd498, %rd26;
	sub.s64 	%rd499, %rd494, %rd416;
$L__BB51_16:
	mad.lo.s64 	%rd41, %rd499, %rd33, %rd25;
	add.s32 	%r14, %r248, -1;
	mul.wide.u32 	%rd417, %r14, 8;
	add.s64 	%rd418, %rd2, %rd417;
	ld.global.u64 	%rd42, [%rd418];
	or.b64  	%rd419, %rd496, %rd42;
	and.b64  	%rd420, %rd419, -4294967296;
	setp.ne.s64 	%p33, %rd420, 0;
	@%p33 bra 	$L__BB51_18;
	cvt.u32.u64 	%r160, %rd42;
	cvt.u32.u64 	%r161, %rd496;
	div.u32 	%r162, %r161, %r160;
	mul.lo.s32 	%r163, %r162, %r160;
	sub.s32 	%r164, %r161, %r163;
	cvt.u64.u32 	%rd500, %r162;
	cvt.u64.u32 	%rd501, %r164;
	bra.uni 	$L__BB51_19;
$L__BB51_18:
	div.s64 	%rd500, %rd496, %rd42;
	mul.lo.s64 	%rd421, %rd500, %rd42;
	sub.s64 	%rd501, %rd496, %rd421;
$L__BB51_19:
	mul.wide.u32 	%rd422, %r14, 8;
	add.s64 	%rd423, %rd1, %rd422;
	ld.global.u64 	%rd49, [%rd423];
	mad.lo.s64 	%rd50, %rd49, %rd501, %rd34;
	or.b64  	%rd424, %rd498, %rd42;
	and.b64  	%rd425, %rd424, -4294967296;
	setp.ne.s64 	%p34, %rd425, 0;
	@%p34 bra 	$L__BB51_21;
	cvt.u32.u64 	%r165, %rd42;
	cvt.u32.u64 	%r166, %rd498;
	div.u32 	%r167, %r166, %r165;
	mul.lo.s32 	%r168, %r167, %r165;
	sub.s32 	%r169, %r166, %r168;
	cvt.u64.u32 	%rd502, %r167;
	cvt.u64.u32 	%rd503, %r169;
	bra.uni 	$L__BB51_22;
$L__BB51_21:
	div.s64 	%rd502, %rd498, %rd42;
	mul.lo.s64 	%rd426, %rd502, %rd42;
	sub.s64 	%rd503, %rd498, %rd426;
$L__BB51_22:
	mad.lo.s64 	%rd57, %rd503, %rd49, %rd41;
	add.s32 	%r170, %r248, -2;
	mul.wide.u32 	%rd427, %r170, 8;
	add.s64 	%rd428, %rd2, %rd427;
	ld.global.u64 	%rd58, [%rd428];
	or.b64  	%rd429, %rd500, %rd58;
	and.b64  	%rd430, %rd429, -4294967296;
	setp.ne.s64 	%p35, %rd430, 0;
	@%p35 bra 	$L__BB51_24;
	cvt.u32.u64 	%r171, %rd58;
	cvt.u32.u64 	%r172, %rd500;
	div.u32 	%r173, %r172, %r171;
	mul.lo.s32 	%r174, %r173, %r171;
	sub.s32 	%r175, %r172, %r174;
	cvt.u64.u32 	%rd513, %r173;
	cvt.u64.u32 	%rd505, %r175;
	bra.uni 	$L__BB51_25;
$L__BB51_24:
	div.s64 	%rd513, %rd500, %rd58;
	mul.lo.s64 	%rd431, %rd513, %rd58;
	sub.s64 	%rd505, %rd500, %rd431;
$L__BB51_25:
	mul.wide.u32 	%rd432, %r170, 8;
	add.s64 	%rd433, %rd1, %rd432;
	ld.global.u64 	%rd65, [%rd433];
	mad.lo.s64 	%rd530, %rd65, %rd505, %rd50;
	or.b64  	%rd434, %rd502, %rd58;
	and.b64  	%rd435, %rd434, -4294967296;
	setp.ne.s64 	%p36, %rd435, 0;
	@%p36 bra 	$L__BB51_27;
	cvt.u32.u64 	%r177, %rd58;
	cvt.u32.u64 	%r178, %rd502;
	div.u32 	%r179, %r178, %r177;
	mul.lo.s32 	%r180, %r179, %r177;
	sub.s32 	%r181, %r178, %r180;
	cvt.u64.u32 	%rd526, %r179;
	cvt.u64.u32 	%rd507, %r181;
	bra.uni 	$L__BB51_28;
$L__BB51_27:
	div.s64 	%rd526, %rd502, %rd58;
	mul.lo.s64 	%rd436, %rd526, %rd58;
	sub.s64 	%rd507, %rd502, %rd436;
$L__BB51_28:
	mad.lo.s64 	%rd531, %rd507, %rd65, %rd57;
	add.s32 	%r248, %r248, -4;
	add.s32 	%r247, %r247, 4;
	setp.ne.s32 	%p37, %r247, 0;
	@%p37 bra 	$L__BB51_4;
	add.s32 	%r250, %r248, 1;
$L__BB51_30:
	and.b32  	%r182, %r7, 3;
	setp.eq.s32 	%p38, %r182, 0;
	@%p38 bra 	$L__BB51_53;
	setp.eq.s32 	%p39, %r182, 1;
	@%p39 bra 	$L__BB51_45;
	mul.wide.u32 	%rd438, %r250, 8;
	add.s64 	%rd439, %rd2, %rd438;
	ld.global.u64 	%rd80, [%rd439];
	or.b64  	%rd440, %rd513, %rd80;
	and.b64  	%rd441, %rd440, -4294967296;
	setp.ne.s64 	%p40, %rd441, 0;
	@%p40 bra 	$L__BB51_34;
	cvt.u32.u64 	%r184, %rd80;
	cvt.u32.u64 	%r185, %rd513;
	div.u32 	%r186, %r185, %r184;
	mul.lo.s32 	%r187, %r186, %r184;
	sub.s32 	%r188, %r185, %r187;
	cvt.u64.u32 	%rd514, %r186;
	cvt.u64.u32 	%rd515, %r188;
	bra.uni 	$L__BB51_35;
$L__BB51_34:
	div.s64 	%rd514, %rd513, %rd80;
	mul.lo.s64 	%rd442, %rd514, %rd80;
	sub.s64 	%rd515, %rd513, %rd442;
$L__BB51_35:
	add.s64 	%rd444, %rd1, %rd438;
	ld.global.u64 	%rd87, [%rd444];
	mad.lo.s64 	%rd88, %rd87, %rd515, %rd530;
	or.b64  	%rd445, %rd526, %rd80;
	and.b64  	%rd446, %rd445, -4294967296;
	setp.ne.s64 	%p41, %rd446, 0;
	@%p41 bra 	$L__BB51_37;
	cvt.u32.u64 	%r189, %rd80;
	cvt.u32.u64 	%r190, %rd526;
	div.u32 	%r191, %r190, %r189;
	mul.lo.s32 	%r192, %r191, %r189;
	sub.s32 	%r193, %r190, %r192;
	cvt.u64.u32 	%rd516, %r191;
	cvt.u64.u32 	%rd517, %r193;
	bra.uni 	$L__BB51_38;
$L__BB51_37:
	div.s64 	%rd516, %rd526, %rd80;
	mul.lo.s64 	%rd447, %rd516, %rd80;
	sub.s64 	%rd517, %rd526, %rd447;
$L__BB51_38:
	mad.lo.s64 	%rd95, %rd517, %rd87, %rd531;
	add.s32 	%r19, %r250, -1;
	mul.wide.u32 	%rd448, %r19, 8;
	add.s64 	%rd449, %rd2, %rd448;
	ld.global.u64 	%rd96, [%rd449];
	or.b64  	%rd450, %rd514, %rd96;
	and.b64  	%rd451, %rd450, -4294967296;
	setp.ne.s64 	%p42, %rd451, 0;
	@%p42 bra 	$L__BB51_40;
	cvt.u32.u64 	%r194, %rd96;
	cvt.u32.u64 	%r195, %rd514;
	div.u32 	%r196, %r195, %r194;
	mul.lo.s32 	%r197, %r196, %r194;
	sub.s32 	%r198, %r195, %r197;
	cvt.u64.u32 	%rd513, %r196;
	cvt.u64.u32 	%rd519, %r198;
	bra.uni 	$L__BB51_41;
$L__BB51_40:
	div.s64 	%rd513, %rd514, %rd96;
	mul.lo.s64 	%rd452, %rd513, %rd96;
	sub.s64 	%rd519, %rd514, %rd452;
$L__BB51_41:
	add.s64 	%rd454, %rd1, %rd448;
	ld.global.u64 	%rd103, [%rd454];
	mad.lo.s64 	%rd530, %rd103, %rd519, %rd88;
	or.b64  	%rd455, %rd516, %rd96;
	and.b64  	%rd456, %rd455, -4294967296;
	setp.ne.s64 	%p43, %rd456, 0;
	@%p43 bra 	$L__BB51_43;
	cvt.u32.u64 	%r199, %rd96;
	cvt.u32.u64 	%r200, %rd516;
	div.u32 	%r201, %r200, %r199;
	mul.lo.s32 	%r202, %r201, %r199;
	sub.s32 	%r203, %r200, %r202;
	cvt.u64.u32 	%rd526, %r201;
	cvt.u64.u32 	%rd521, %r203;
	bra.uni 	$L__BB51_44;
$L__BB51_43:
	div.s64 	%rd526, %rd516, %rd96;
	mul.lo.s64 	%rd457, %rd526, %rd96;
	sub.s64 	%rd521, %rd516, %rd457;
$L__BB51_44:
	mad.lo.s64 	%rd531, %rd521, %rd103, %rd95;
	add.s32 	%r250, %r250, -2;
$L__BB51_45:
	and.b32  	%r204, %r7, 1;
	setp.eq.b32 	%p44, %r204, 1;
	not.pred 	%p45, %p44;
	@%p45 bra 	$L__BB51_53;
	mul.wide.u32 	%rd458, %r250, 8;
	add.s64 	%rd459, %rd2, %rd458;
	ld.global.u64 	%rd118, [%rd459];
	or.b64  	%rd460, %rd513, %rd118;
	and.b64  	%rd461, %rd460, -4294967296;
	setp.ne.s64 	%p46, %rd461, 0;
	@%p46 bra 	$L__BB51_48;
	cvt.u32.u64 	%r205, %rd118;
	cvt.u32.u64 	%r206, %rd513;
	rem.u32 	%r207, %r206, %r205;
	cvt.u64.u32 	%rd528, %r207;
	bra.uni 	$L__BB51_49;
$L__BB51_48:
	rem.s64 	%rd528, %rd513, %rd118;
$L__BB51_49:
	add.s64 	%rd463, %rd1, %rd458;
	ld.global.u64 	%rd122, [%rd463];
	mad.lo.s64 	%rd530, %rd122, %rd528, %rd530;
	or.b64  	%rd464, %rd526, %rd118;
	and.b64  	%rd465, %rd464, -4294967296;
	setp.ne.s64 	%p47, %rd465, 0;
	@%p47 bra 	$L__BB51_51;
	cvt.u32.u64 	%r208, %rd118;
	cvt.u32.u64 	%r209, %rd526;
	rem.u32 	%r210, %r209, %r208;
	cvt.u64.u32 	%rd529, %r210;
	bra.uni 	$L__BB51_52;
$L__BB51_51:
	rem.s64 	%rd529, %rd526, %rd118;
$L__BB51_52:
	mad.lo.s64 	%rd531, %rd529, %rd122, %rd531;
$L__BB51_53:
	ld.param.u64 	%rd487, [uncontiguous_reduce_u32_param_2];
	cvta.to.global.u64 	%rd466, %rd487;
	shl.b64 	%rd467, %rd530, 2;
	add.s64 	%rd468, %rd466, %rd467;
	ld.global.u32 	%r22, [%rd468];
	shl.b64 	%rd469, %rd531, 2;
	add.s64 	%rd470, %rd466, %rd469;
	ld.global.u32 	%r23, [%rd470];
	setp.gt.u32 	%p48, %r23, %r22;
	@%p48 bra 	$L__BB51_55;
	st.shared.u32 	[%r5], %r23;
	st.shared.u64 	[%r6], %rd5;
	bra.uni 	$L__BB51_116;
$L__BB51_55:
	st.shared.u32 	[%r5], %r22;
	bra.uni 	$L__BB51_116;
$L__BB51_56:
	setp.le.u64 	%p2, %rd263, %rd513;
	@%p2 bra 	$L__BB51_116;
	cvt.u32.u64 	%r24, %rd262;
	add.s32 	%r254, %r24, -1;
	setp.lt.s32 	%p3, %r254, 0;
	mov.b64 	%rd572, 0;
	@%p3 bra 	$L__BB51_115;
	and.b32  	%r26, %r24, 7;
	setp.lt.u32 	%p4, %r254, 7;
	mov.b64 	%rd572, 0;
	@%p4 bra 	$L__BB51_86;
	add.s32 	%r252, %r24, -4;
	and.b32  	%r63, %r24, -8;
	neg.s32 	%r251, %r63;
	mov.b64 	%rd572, 0;
$L__BB51_60:
	.pragma "nounroll";
	add.s32 	%r31, %r252, 3;
	mul.wide.u32 	%rd270, %r31, 8;
	add.s64 	%rd271, %rd2, %rd270;
	ld.global.u64 	%rd132, [%rd271];
	or.b64  	%rd272, %rd513, %rd132;
	and.b64  	%rd273, %rd272, -4294967296;
	setp.ne.s64 	%p5, %rd273, 0;
	@%p5 bra 	$L__BB51_62;
	cvt.u32.u64 	%r64, %rd132;
	cvt.u32.u64 	%r65, %rd513;
	div.u32 	%r66, %r65, %r64;
	mul.lo.s32 	%r67, %r66, %r64;
	sub.s32 	%r68, %r65, %r67;
	cvt.u64.u32 	%rd534, %r66;
	cvt.u64.u32 	%rd535, %r68;
	bra.uni 	$L__BB51_63;
$L__BB51_62:
	div.s64 	%rd534, %rd513, %rd132;
	mul.lo.s64 	%rd274, %rd534, %rd132;
	sub.s64 	%rd535, %rd513, %rd274;
$L__BB51_63:
	add.s64 	%rd276, %rd1, %rd270;
	ld.global.u64 	%rd277, [%rd276];
	mad.lo.s64 	%rd139, %rd277, %rd535, %rd572;
	add.s32 	%r32, %r252, 2;
	mul.wide.u32 	%rd278, %r32, 8;
	add.s64 	%rd279, %rd2, %rd278;
	ld.global.u64 	%rd140, [%rd279];
	or.b64  	%rd280, %rd534, %rd140;
	and.b64  	%rd281, %rd280, -4294967296;
	setp.ne.s64 	%p6, %rd281, 0;
	@%p6 bra 	$L__BB51_65;
	cvt.u32.u64 	%r69, %rd140;
	cvt.u32.u64 	%r70, %rd534;
	div.u32 	%r71, %r70, %r69;
	mul.lo.s32 	%r72, %r71, %r69;
	sub.s32 	%r73, %r70, %r72;
	cvt.u64.u32 	%rd536, %r71;
	cvt.u64.u32 	%rd537, %r73;
	bra.uni 	$L__BB51_66;
$L__BB51_65:
	div.s64 	%rd536, %rd534, %rd140;
	mul.lo.s64 	%rd282, %rd536, %rd140;
	sub.s64 	%rd537, %rd534, %rd282;
$L__BB51_66:
	add.s64 	%rd284, %rd1, %rd278;
	ld.global.u64 	%rd285, [%rd284];
	mad.lo.s64 	%rd147, %rd285, %rd537, %rd139;
	add.s32 	%r33, %r252, 1;
	mul.wide.u32 	%rd286, %r33, 8;
	add.s64 	%rd287, %rd2, %rd286;
	ld.global.u64 	%rd148, [%rd287];
	or.b64  	%rd288, %rd536, %rd148;
	and.b64  	%rd289, %rd288, -4294967296;
	setp.ne.s64 	%p7, %rd289, 0;
	@%p7 bra 	$L__BB51_68;
	cvt.u32.u64 	%r74, %rd148;
	cvt.u32.u64 	%r75, %rd536;
	div.u32 	%r76, %r75, %r74;
	mul.lo.s32 	%r77, %r76, %r74;
	sub.s32 	%r78, %r75, %r77;
	cvt.u64.u32 	%rd538, %r76;
	cvt.u64.u32 	%rd539, %r78;
	bra.uni 	$L__BB51_69;
$L__BB51_68:
	div.s64 	%rd538, %rd536, %rd148;
	mul.lo.s64 	%rd290, %rd538, %rd148;
	sub.s64 	%rd539, %rd536, %rd290;
$L__BB51_69:
	add.s64 	%rd292, %rd1, %rd286;
	ld.global.u64 	%rd293, [%rd292];
	mad.lo.s64 	%rd155, %rd293, %rd539, %rd147;
	add.s32 	%r34, %r252, -4;
	mul.wide.u32 	%rd294, %r252, 8;
	add.s64 	%rd295, %rd2, %rd294;
	ld.global.u64 	%rd156, [%rd295];
	or.b64  	%rd296, %rd538, %rd156;
	and.b64  	%rd297, %rd296, -4294967296;
	setp.ne.s64 	%p8, %rd297, 0;
	@%p8 bra 	$L__BB51_71;
	cvt.u32.u64 	%r79, %rd156;
	cvt.u32.u64 	%r80, %rd538;
	div.u32 	%r81, %r80, %r79;
	mul.lo.s32 	%r82, %r81, %r79;
	sub.s32 	%r83, %r80, %r82;
	cvt.u64.u32 	%rd540, %r81;
	cvt.u64.u32 	%rd541, %r83;
	bra.uni 	$L__BB51_72;
$L__BB51_71:
	div.s64 	%rd540, %rd538, %rd156;
	mul.lo.s64 	%rd298, %rd540, %rd156;
	sub.s64 	%rd541, %rd538, %rd298;
$L__BB51_72:
	add.s64 	%rd300, %rd1, %rd294;
	ld.global.u64 	%rd301, [%rd300];
	mad.lo.s64 	%rd163, %rd301, %rd541, %rd155;
	add.s32 	%r35, %r252, -1;
	mul.wide.u32 	%rd302, %r35, 8;
	add.s64 	%rd303, %rd2, %rd302;
	ld.global.u64 	%rd164, [%rd303];
	or.b64  	%rd304, %rd540, %rd164;
	and.b64  	%rd305, %rd304, -4294967296;
	setp.ne.s64 	%p9, %rd305, 0;
	@%p9 bra 	$L__BB51_74;
	cvt.u32.u64 	%r84, %rd164;
	cvt.u32.u64 	%r85, %rd540;
	div.u32 	%r86, %r85, %r84;
	mul.lo.s32 	%r87, %r86, %r84;
	sub.s32 	%r88, %r85, %r87;
	cvt.u64.u32 	%rd542, %r86;
	cvt.u64.u32 	%rd543, %r88;
	bra.uni 	$L__BB51_75;
$L__BB51_74:
	div.s64 	%rd542, %rd540, %rd164;
	mul.lo.s64 	%rd306, %rd542, %rd164;
	sub.s64 	%rd543, %rd540, %rd306;
$L__BB51_75:
	add.s64 	%rd308, %rd1, %rd302;
	ld.global.u64 	%rd309, [%rd308];
	mad.lo.s64 	%rd171, %rd309, %rd543, %rd163;
	add.s32 	%r36, %r252, -2;
	mul.wide.u32 	%rd310, %r36, 8;
	add.s64 	%rd311, %rd2, %rd310;
	ld.global.u64 	%rd172, [%rd311];
	or.b64  	%rd312, %rd542, %rd172;
	and.b64  	%rd313, %rd312, -4294967296;
	setp.ne.s64 	%p10, %rd313, 0;
	@%p10 bra 	$L__BB51_77;
	cvt.u32.u64 	%r89, %rd172;
	cvt.u32.u64 	%r90, %rd542;
	div.u32 	%r91, %r90, %r89;
	mul.lo.s32 	%r92, %r91, %r89;
	sub.s32 	%r93, %r90, %r92;
	cvt.u64.u32 	%rd544, %r91;
	cvt.u64.u32 	%rd545, %r93;
	bra.uni 	$L__BB51_78;
$L__BB51_77:
	div.s64 	%rd544, %rd542, %rd172;
	mul.lo.s64 	%rd314, %rd544, %rd172;
	sub.s64 	%rd545, %rd542, %rd314;
$L__BB51_78:
	add.s64 	%rd316, %rd1, %rd310;
	ld.global.u64 	%rd317, [%rd316];
	mad.lo.s64 	%rd179, %rd317, %rd545, %rd171;
	add.s32 	%r37, %r252, -3;
	mul.wide.u32 	%rd318, %r37, 8;
	add.s64 	%rd319, %rd2, %rd318;
	ld.global.u64 	%rd180, [%rd319];
	or.b64  	%rd320, %rd544, %rd180;
	and.b64  	%rd321, %rd320, -4294967296;
	setp.ne.s64 	%p11, %rd321, 0;
	@%p11 bra 	$L__BB51_80;
	cvt.u32.u64 	%r94, %rd180;
	cvt.u32.u64 	%r95, %rd544;
	div.u32 	%r96, %r95, %r94;
	mul.lo.s32 	%r97, %r96, %r94;
	sub.s32 	%r98, %r95, %r97;
	cvt.u64.u32 	%rd546, %r96;
	cvt.u64.u32 	%rd547, %r98;
	bra.uni 	$L__BB51_81;
$L__BB51_80:
	div.s64 	%rd546, %rd544, %rd180;
	mul.lo.s64 	%rd322, %rd546, %rd180;
	sub.s64 	%rd547, %rd544, %rd322;
$L__BB51_81:
	add.s64 	%rd324, %rd1, %rd318;
	ld.global.u64 	%rd325, [%rd324];
	mad.lo.s64 	%rd187, %rd325, %rd547, %rd179;
	mul.wide.u32 	%rd326, %r34, 8;
	add.s64 	%rd327, %rd2, %rd326;
	ld.global.u64 	%rd188, [%rd327];
	or.b64  	%rd328, %rd546, %rd188;
	and.b64  	%rd329, %rd328, -4294967296;
	setp.ne.s64 	%p12, %rd329, 0;
	@%p12 bra 	$L__BB51_83;
	cvt.u32.u64 	%r99, %rd188;
	cvt.u32.u64 	%r100, %rd546;
	div.u32 	%r101, %r100, %r99;
	mul.lo.s32 	%r102, %r101, %r99;
	sub.s32 	%r103, %r100, %r102;
	cvt.u64.u32 	%rd513, %r101;
	cvt.u64.u32 	%rd549, %r103;
	bra.uni 	$L__BB51_84;
$L__BB51_83:
	div.s64 	%rd513, %rd546, %rd188;
	mul.lo.s64 	%rd330, %rd513, %rd188;
	sub.s64 	%rd549, %rd546, %rd330;
$L__BB51_84:
	add.s64 	%rd332, %rd1, %rd326;
	ld.global.u64 	%rd333, [%rd332];
	mad.lo.s64 	%rd572, %rd333, %rd549, %rd187;
	add.s32 	%r252, %r252, -8;
	add.s32 	%r251, %r251, 8;
	setp.ne.s32 	%p13, %r251, 0;
	@%p13 bra 	$L__BB51_60;
	add.s32 	%r254, %r252, 3;
$L__BB51_86:
	setp.eq.s32 	%p14, %r26, 0;
	@%p14 bra 	$L__BB51_115;
	and.b32  	%r42, %r24, 3;
	setp.lt.u32 	%p15, %r26, 4;
	@%p15 bra 	$L__BB51_101;
	mul.wide.u32 	%rd335, %r254, 8;
	add.s64 	%rd336, %rd2, %rd335;
	ld.global.u64 	%rd199, [%rd336];
	or.b64  	%rd337, %rd513, %rd199;
	and.b64  	%rd338, %rd337, -4294967296;
	setp.ne.s64 	%p16, %rd338, 0;
	@%p16 bra 	$L__BB51_90;
	cvt.u32.u64 	%r104, %rd199;
	cvt.u32.u64 	%r105, %rd513;
	div.u32 	%r106, %r105, %r104;
	mul.lo.s32 	%r107, %r106, %r104;
	sub.s32 	%r108, %r105, %r107;
	cvt.u64.u32 	%rd553, %r106;
	cvt.u64.u32 	%rd554, %r108;
	bra.uni 	$L__BB51_91;
$L__BB51_90:
	div.s64 	%rd553, %rd513, %rd199;
	mul.lo.s64 	%rd339, %rd553, %rd199;
	sub.s64 	%rd554, %rd513, %rd339;
$L__BB51_91:
	add.s64 	%rd341, %rd1, %rd335;
	ld.global.u64 	%rd342, [%rd341];
	mad.lo.s64 	%rd206, %rd342, %rd554, %rd572;
	add.s32 	%r43, %r254, -1;
	mul.wide.u32 	%rd343, %r43, 8;
	add.s64 	%rd344, %rd2, %rd343;
	ld.global.u64 	%rd207, [%rd344];
	or.b64  	%rd345, %rd553, %rd207;
	and.b64  	%rd346, %rd345, -4294967296;
	setp.ne.s64 	%p17, %rd346, 0;
	@%p17 bra 	$L__BB51_93;
	cvt.u32.u64 	%r109, %rd207;
	cvt.u32.u64 	%r110, %rd553;
	div.u32 	%r111, %r110, %r109;
	mul.lo.s32 	%r112, %r111, %r109;
	sub.s32 	%r113, %r110, %r112;
	cvt.u64.u32 	%rd555, %r111;
	cvt.u64.u32 	%rd556, %r113;
	bra.uni 	$L__BB51_94;
$L__BB51_93:
	div.s64 	%rd555, %rd553, %rd207;
	mul.lo.s64 	%rd347, %rd555, %rd207;
	sub.s64 	%rd556, %rd553, %rd347;
$L__BB51_94:
	add.s64 	%rd349, %rd1, %rd343;
	ld.global.u64 	%rd350, [%rd349];
	mad.lo.s64 	%rd214, %rd350, %rd556, %rd206;
	add.s32 	%r44, %r254, -2;
	mul.wide.u32 	%rd351, %r44, 8;
	add.s64 	%rd352, %rd2, %rd351;
	ld.global.u64 	%rd215, [%rd352];
	or.b64  	%rd353, %rd555, %rd215;
	and.b64  	%rd354, %rd353, -4294967296;
	setp.ne.s64 	%p18, %rd354, 0;
	@%p18 bra 	$L__BB51_96;
	cvt.u32.u64 	%r114, %rd215;
	cvt.u32.u64 	%r115, %rd555;
	div.u32 	%r116, %r115, %r114;
	mul.lo.s32 	%r117, %r116, %r114;
	sub.s32 	%r118, %r115, %r117;
	cvt.u64.u32 	%rd557, %r116;
	cvt.u64.u32 	%rd558, %r118;
	bra.uni 	$L__BB51_97;
$L__BB51_96:
	div.s64 	%rd557, %rd555, %rd215;
	mul.lo.s64 	%rd355, %rd557, %rd215;
	sub.s64 	%rd558, %rd555, %rd355;
$L__BB51_97:
	add.s64 	%rd357, %rd1, %rd351;
	ld.global.u64 	%rd358, [%rd357];
	mad.lo.s64 	%rd222, %rd358, %rd558, %rd214;
	add.s32 	%r45, %r254, -3;
	mul.wide.u32 	%rd359, %r45, 8;
	add.s64 	%rd360, %rd2, %rd359;
	ld.global.u64 	%rd223, [%rd360];
	or.b64  	%rd361, %rd557, %rd223;
	and.b64  	%rd362, %rd361, -4294967296;
	setp.ne.s64 	%p19, %rd362, 0;
	@%p19 bra 	$L__BB51_99;
	cvt.u32.u64 	%r119, %rd223;
	cvt.u32.u64 	%r120, %rd557;
	div.u32 	%r121, %r120, %r119;
	mul.lo.s32 	%r122, %r121, %r119;
	sub.s32 	%r123, %r120, %r122;
	cvt.u64.u32 	%rd513, %r121;
	cvt.u64.u32 	%rd560, %r123;
	bra.uni 	$L__BB51_100;
$L__BB51_99:
	div.s64 	%rd513, %rd557, %rd223;
	mul.lo.s64 	%rd363, %rd513, %rd223;
	sub.s64 	%rd560, %rd557, %rd363;
$L__BB51_100:
	add.s64 	%rd365, %rd1, %rd359;
	ld.global.u64 	%rd366, [%rd365];
	mad.lo.s64 	%rd572, %rd366, %rd560, %rd222;
	add.s32 	%r254, %r254, -4;
$L__BB51_101:
	setp.eq.s32 	%p20, %r42, 0;
	@%p20 bra 	$L__BB51_115;
	setp.eq.s32 	%p21, %r42, 1;
	@%p21 bra 	$L__BB51_110;
	mul.wide.u32 	%rd368, %r254, 8;
	add.s64 	%rd369, %rd2, %rd368;
	ld.global.u64 	%rd234, [%rd369];
	or.b64  	%rd370, %rd513, %rd234;
	and.b64  	%rd371, %rd370, -4294967296;
	setp.ne.s64 	%p22, %rd371, 0;
	@%p22 bra 	$L__BB51_105;
	cvt.u32.u64 	%r124, %rd234;
	cvt.u32.u64 	%r125, %rd513;
	div.u32 	%r126, %r125, %r124;
	mul.lo.s32 	%r127, %r126, %r124;
	sub.s32 	%r128, %r125, %r127;
	cvt.u64.u32 	%rd564, %r126;
	cvt.u64.u32 	%rd565, %r128;
	bra.uni 	$L__BB51_106;
$L__BB51_105:
	div.s64 	%rd564, %rd513, %rd234;
	mul.lo.s64 	%rd372, %rd564, %rd234;
	sub.s64 	%rd565, %rd513, %rd372;
$L__BB51_106:
	add.s64 	%rd374, %rd1, %rd368;
	ld.global.u64 	%rd375, [%rd374];
	mad.lo.s64 	%rd241, %rd375, %rd565, %rd572;
	add.s32 	%r48, %r254, -1;
	mul.wide.u32 	%rd376, %r48, 8;
	add.s64 	%rd377, %rd2, %rd376;
	ld.global.u64 	%rd242, [%rd377];
	or.b64  	%rd378, %rd564, %rd242;
	and.b64  	%rd379, %rd378, -4294967296;
	setp.ne.s64 	%p23, %rd379, 0;
	@%p23 bra 	$L__BB51_108;
	cvt.u32.u64 	%r129, %rd242;
	cvt.u32.u64 	%r130, %rd564;
	div.u32 	%r131, %r130, %r129;
	mul.lo.s32 	%r132, %r131, %r129;
	sub.s32 	%r133, %r130, %r132;
	cvt.u64.u32 	%rd513, %r131;
	cvt.u64.u32 	%rd567, %r133;
	bra.uni 	$L__BB51_109;
$L__BB51_108:
	div.s64 	%rd513, %rd564, %rd242;
	mul.lo.s64 	%rd380, %rd513, %rd242;
	sub.s64 	%rd567, %rd564, %rd380;
$L__BB51_109:
	add.s64 	%rd382, %rd1, %rd376;
	ld.global.u64 	%rd383, [%rd382];
	mad.lo.s64 	%rd572, %rd383, %rd567, %rd241;
	add.s32 	%r254, %r254, -2;
$L__BB51_110:
	and.b32  	%r134, %r24, 1;
	setp.eq.b32 	%p24, %r134, 1;
	not.pred 	%p25, %p24;
	@%p25 bra 	$L__BB51_115;
	mul.wide.u32 	%rd384, %r254, 8;
	add.s64 	%rd385, %rd2, %rd384;
	ld.global.u64 	%rd253, [%rd385];
	or.b64  	%rd386, %rd513, %rd253;
	and.b64  	%rd387, %rd386, -4294967296;
	setp.ne.s64 	%p26, %rd387, 0;
	@%p26 bra 	$L__BB51_113;
	cvt.u32.u64 	%r135, %rd253;
	cvt.u32.u64 	%r136, %rd513;
	rem.u32 	%r137, %r136, %r135;
	cvt.u64.u32 	%rd571, %r137;
	bra.uni 	$L__BB51_114;
$L__BB51_113:
	rem.s64 	%rd571, %rd513, %rd253;
$L__BB51_114:
	add.s64 	%rd389, %rd1, %rd384;
	ld.global.u64 	%rd390, [%rd389];
	mad.lo.s64 	%rd572, %rd390, %rd571, %rd572;
$L__BB51_115:
	shl.b64 	%rd391, %rd572, 2;
	add.s64 	%rd392, %rd3, %rd391;
	ld.global.u32 	%r138, [%rd392];
	st.shared.u32 	[%r5], %r138;
$L__BB51_116:
	bar.sync 	0;
	setp.lt.u32 	%p49, %r256, 66;
	@%p49 bra 	$L__BB51_120;
$L__BB51_117:
	shr.u32 	%r52, %r256, 1;
	ld.shared.u32 	%r211, [%r5];
	shl.b32 	%r212, %r52, 2;
	add.s32 	%r213, %r5, %r212;
	ld.shared.u32 	%r53, [%r213];
	setp.gt.u32 	%p50, %r53, %r211;
	@%p50 bra 	$L__BB51_119;
	st.shared.u32 	[%r5], %r53;
	shl.b32 	%r214, %r52, 3;
	add.s32 	%r215, %r6, %r214;
	ld.shared.u64 	%rd471, [%r215];
	st.shared.u64 	[%r6], %rd471;
$L__BB51_119:
	bar.sync 	0;
	setp.gt.u32 	%p51, %r256, 131;
	mov.u32 	%r256, %r52;
	@%p51 bra 	$L__BB51_117;
$L__BB51_120:
	setp.gt.u32 	%p52, %r3, 31;
	@%p52 bra 	$L__BB51_135;
	ld.volatile.shared.u32 	%r216, [%r5];
	ld.volatile.shared.u32 	%r217, [%r5+128];
	min.u32 	%r218, %r216, %r217;
	ld.volatile.shared.u32 	%r219, [%r5+128];
	setp.ne.s32 	%p53, %r218, %r219;
	@%p53 bra 	$L__BB51_123;
	ld.volatile.shared.u64 	%rd472, [%r6+256];
	st.volatile.shared.u64 	[%r6], %rd472;
	ld.volatile.shared.u32 	%r220, [%r5+128];
	st.volatile.shared.u32 	[%r5], %r220;
$L__BB51_123:
	ld.volatile.shared.u32 	%r221, [%r5];
	ld.volatile.shared.u32 	%r222, [%r5+64];
	min.u32 	%r223, %r221, %r222;
	ld.volatile.shared.u32 	%r224, [%r5+64];
	setp.ne.s32 	%p54, %r223, %r224;
	@%p54 bra 	$L__BB51_125;
	ld.volatile.shared.u64 	%rd473, [%r6+128];
	st.volatile.shared.u64 	[%r6], %rd473;
	ld.volatile.shared.u32 	%r225, [%r5+64];
	st.volatile.shared.u32 	[%r5], %r225;
$L__BB51_125:
	ld.volatile.shared.u32 	%r226, [%r5];
	ld.volatile.shared.u32 	%r227, [%r5+32];
	min.u32 	%r228, %r226, %r227;
	ld.volatile.shared.u32 	%r229, [%r5+32];
	setp.ne.s32 	%p55, %r228, %r229;
	@%p55 bra 	$L__BB51_127;
	ld.volatile.shared.u64 	%rd474, [%r6+64];
	st.volatile.shared.u64 	[%r6], %rd474;
	ld.volatile.shared.u32 	%r230, [%r5+32];
	st.volatile.shared.u32 	[%r5], %r230;
$L__BB51_127:
	ld.volatile.shared.u32 	%r231, [%r5];
	ld.volatile.shared.u32 	%r232, [%r5+16];
	min.u32 	%r233, %r231, %r232;
	ld.volatile.shared.u32 	%r234, [%r5+16];
	setp.ne.s32 	%p56, %r233, %r234;
	@%p56 bra 	$L__BB51_129;
	ld.volatile.shared.u64 	%rd475, [%r6+32];
	st.volatile.shared.u64 	[%r6], %rd475;
	ld.volatile.shared.u32 	%r235, [%r5+16];
	st.volatile.shared.u32 	[%r5], %r235;
$L__BB51_129:
	ld.volatile.shared.u32 	%r236, [%r5];
	ld.volatile.shared.u32 	%r237, [%r5+8];
	min.u32 	%r238, %r236, %r237;
	ld.volatile.shared.u32 	%r239, [%r5+8];
	setp.ne.s32 	%p57, %r238, %r239;
	@%p57 bra 	$L__BB51_131;
	ld.volatile.shared.u64 	%rd476, [%r6+16];
	st.volatile.shared.u64 	[%r6], %rd476;
	ld.volatile.shared.u32 	%r240, [%r5+8];
	st.volatile.shared.u32 	[%r5], %r240;
$L__BB51_131:
	ld.volatile.shared.u32 	%r241, [%r5];
	ld.volatile.shared.u32 	%r242, [%r5+4];
	min.u32 	%r243, %r241, %r242;
	ld.volatile.shared.u32 	%r244, [%r5+4];
	setp.ne.s32 	%p58, %r243, %r244;
	@%p58 bra 	$L__BB51_133;
	ld.volatile.shared.u64 	%rd477, [%r6+8];
	st.volatile.shared.u64 	[%r6], %rd477;
	ld.volatile.shared.u32 	%r245, [%r5+4];
	st.volatile.shared.u32 	[%r5], %r245;
$L__BB51_133:
	setp.ne.s32 	%p59, %r3, 0;
	@%p59 bra 	$L__BB51_135;
	ld.param.u64 	%rd486, [uncontiguous_reduce_u32_param_1];
	ld.param.u64 	%rd485, [uncontiguous_reduce_u32_param_0];
	ld.shared.u32 	%r246, [sdata_u32];
	cvta.to.global.u64 	%rd478, %rd485;
	mul.wide.u32 	%rd479, %r4, 4;
	add.s64 	%rd480, %rd478, %rd479;
	st.global.u32 	[%rd480], %r246;
	ld.shared.u64 	%rd481, [%r2];
	cvta.to.global.u64 	%rd482, %rd486;
	mul.wide.u32 	%rd483, %r4, 8;
	add.s64 	%rd484, %rd482, %rd483;
	st.global.u64 	[%rd484], %rd481;
$L__BB51_135:
	ret;

}
	// .globl	contiguous_reduce3_u32
.visible .entry contiguous_reduce3_u32(
	.param .u64 .ptr .align 1 contiguous_reduce3_u32_param_0,
	.param .u64 .ptr .align 1 contiguous_reduce3_u32_param_1,
	.param .u64 .ptr .align 1 contiguous_reduce3_u32_param_2,
	.param .u64 .ptr .align 1 contiguous_reduce3_u32_param_3,
	.param .u64 .ptr .align 1 contiguous_reduce3_u32_param_4,
	.param .u64 contiguous_reduce3_u32_param_5,
	.param .u64 contiguous_reduce3_u32_param_6,
	.param .u64 contiguous_reduce3_u32_param_7
)
{
	.reg .pred 	%p<61>;
	.reg .b32 	%r<261>;
	.reg .b64 	%rd<587>;

	ld.param.u64 	%rd267, [contiguous_reduce3_u32_param_2];
	ld.param.u64 	%rd268, [contiguous_reduce3_u32_param_3];
	ld.param.u64 	%rd269, [contiguous_reduce3_u32_param_4];
	ld.param.u64 	%rd265, [contiguous_reduce3_u32_param_6];
	cvta.to.global.u64 	%rd1, %rd269;
	cvta.to.global.u64 	%rd2, %rd268;
	cvta.to.global.u64 	%rd586, %rd267;
	mov.u32 	%r260, %ntid.x;
	shl.b32 	%r53, %r260, 2;
	mov.u32 	%r54, sdata_u32;
	add.s32 	%r2, %r54, %r53;
	mov.u32 	%r3, %tid.x;
	mov.u32 	%r55, %ctaid.x;
	mul.lo.s32 	%r56, %r55, %r260;
	shl.b32 	%r57, %r56, 1;
	add.s32 	%r58, %r57, %r3;
	shl.b32 	%r59, %r3, 2;
	add.s32 	%r4, %r54, %r59;
	mov.b32 	%r60, -1;
	st.shared.u32 	[%r4], %r60;
	cvt.u64.u32 	%rd4, %r58;
	shl.b32 	%r61, %r3, 3;
	add.s32 	%r5, %r2, %r61;
	st.shared.u64 	[%r5], %rd4;
	add.s32 	%r62, %r58, %r260;
	cvt.u64.u32 	%rd5, %r62;
	setp.le.u64 	%p1, %rd265, %rd5;
	@%p1 bra 	$L__BB52_56;
	ld.param.u64 	%rd500, [contiguous_reduce3_u32_param_5];
	mov.u32 	%r140, %ctaid.y;
	cvt.u64.u32 	%rd402, %r140;
	mul.lo.s64 	%rd403, %rd265, %rd402;
	add.s64 	%rd540, %rd403, %rd4;
	add.s64 	%rd538, %rd403, %rd5;
	cvt.u32.u64 	%r6, %rd500;
	add.s32 	%r254, %r6, -1;
	setp.lt.s32 	%p27, %r254, 0;
	mov.b64 	%rd544, 0;
	mov.u64 	%rd545, %rd544;
	@%p27 bra 	$L__BB52_53;
	setp.lt.u32 	%p28, %r254, 3;
	mov.b64 	%rd545, 0;
	mov.u64 	%rd544, %rd545;
	@%p28 bra 	$L__BB52_30;
	add.s32 	%r252, %r6, -2;
	and.b32  	%r141, %r6, -4;
	neg.s32 	%r251, %r141;
	mov.b64 	%rd545, 0;
$L__BB52_4:
	.pragma "nounroll";
	add.s32 	%r12, %r252, 1;
	mul.wide.u32 	%rd407, %r12, 8;
	add.s64 	%rd408, %rd2, %rd407;
	ld.global.u64 	%rd12, [%rd408];
	or.b64  	%rd409, %rd540, %rd12;
	and.b64  	%rd410, %rd409, -4294967296;
	setp.ne.s64 	%p29, %rd410, 0;
	@%p29 bra 	$L__BB52_6;
	cvt.u32.u64 	%r142, %rd12;
	cvt.u32.u64 	%r143, %rd540;
	div.u32 	%r144, %r143, %r142;
	mul.lo.s32 	%r145, %r144, %r142;
	sub.s32 	%r146, %r143, %r145;
	cvt.u64.u32 	%rd506, %r144;
	cvt.u64.u32 	%rd507, %r146;
	bra.uni 	$L__BB52_7;
$L__BB52_6:
	div.s64 	%rd506, %rd540, %rd12;
	mul.lo.s64 	%rd411, %rd506, %rd12;
	sub.s64 	%rd507, %rd540, %rd411;
$L__BB52_7:
	mul.wide.u32 	%rd412, %r12, 8;
	add.s64 	%rd413, %rd1, %rd412;
	ld.global.u64 	%rd19, [%rd413];
	mad.lo.s64 	%rd20, %rd19, %rd507, %rd544;
	or.b64  	%rd414, %rd538, %rd12;
	and.b64  	%rd415, %rd414, -4294967296;
	setp.ne.s64 	%p30, %rd415, 0;
	@%p30 bra 	$L__BB52_9;
	cvt.u32.u64 	%r147, %rd12;
	cvt.u32.u64 	%r148, %rd538;
	div.u32 	%r149, %r148, %r147;
	mul.lo.s32 	%r150, %r149, %r147;
	sub.s32 	%r151, %r148, %r150;
	cvt.u64.u32 	%rd508, %r149;
	cvt.u64.u32 	%rd509, %r151;
	bra.uni 	$L__BB52_10;
$L__BB52_9:
	div.s64 	%rd508, %rd538, %rd12;
	mul.lo.s64 	%rd416, %rd508, %rd12;
	sub.s64 	%rd509, %rd538, %rd416;
$L__BB52_10:
	mad.lo.s64 	%rd27, %rd509, %rd19, %rd545;
	mul.wide.u32 	%rd417, %r252, 8;
	add.s64 	%rd418, %rd2, %rd417;
	ld.global.u64 	%rd28, [%rd418];
	or.b64  	%rd419, %rd506, %rd28;
	and.b64  	%rd420, %rd419, -4294967296;
	setp.ne.s64 	%p31, %rd420, 0;
	@%p31 bra 	$L__BB52_12;
	cvt.u32.u64 	%r152, %rd28;
	cvt.u32.u64 	%r153, %rd506;
	div.u32 	%r154, %r153, %r152;
	mul.lo.s32 	%r155, %r154, %r152;
	sub.s32 	%r156, %r153, %r155;
	cvt.u64.u32 	%rd510, %r154;
	cvt.u64.u32 	%rd511, %r156;
	bra.uni 	$L__BB52_13;
$L__BB52_12:
	div.s64 	%rd510, %rd506, %rd28;
	mul.lo.s64 	%rd421, %rd510, %rd28;
	sub.s64 	%rd511, %rd506, %rd421;
$L__BB52_13:
	mul.wide.u32 	%rd422, %r252, 8;
	add.s64 	%rd423, %rd1, %rd422;
	ld.global.u64 	%rd35, [%rd423];
	mad.lo.s64 	%rd36, %rd35, %rd511, %rd20;
	or.b64  	%rd424, %rd508, %rd28;
	and.b64  	%rd425, %rd424, -4294967296;
	setp.ne.s64 	%p32, %rd425, 0;
	@%p32 bra 	$L__BB52_15;
	cvt.u32.u64 	%r157, %rd28;
	cvt.u32.u64 	%r158, %rd508;
	div.u32 	%r159, %r158, %r157;
	mul.lo.s32 	%r160, %r159, %r157;
	sub.s32 	%r161, %r158, %r160;
	cvt.u64.u32 	%rd512, %r159;
	cvt.u64.u32 	%rd513, %r161;
	bra.uni 	$L__BB52_16;
$L__BB52_15:
	div.s64 	%rd512, %rd508, %rd28;
	mul.lo.s64 	%rd426, %rd512, %rd28;
	sub.s64 	%rd513, %rd508, %rd426;
$L__BB52_16:
	mad.lo.s64 	%rd43, %rd513, %rd35, %rd27;
	add.s32 	%r13, %r252, -1;
	mul.wide.u32 	%rd427, %r13, 8;
	add.s64 	%rd428, %rd2, %rd427;
	ld.global.u64 	%rd44, [%rd428];
	or.b64  	%rd429, %rd510, %rd44;
	and.b64  	%rd430, %rd429, -4294967296;
	setp.ne.s64 	%p33, %rd430, 0;
	@%p33 bra 	$L__BB52_18;
	cvt.u32.u64 	%r162, %rd44;
	cvt.u32.u64 	%r163, %rd510;
	div.u32 	%r164, %r163, %r162;
	mul.lo.s32 	%r165, %r164, %r162;
	sub.s32 	%r166, %r163, %r165;
	cvt.u64.u32 	%rd514, %r164;
	cvt.u64.u32 	%rd515, %r166;
	bra.uni 	$L__BB52_19;
$L__BB52_18:
	div.s64 	%rd514, %rd510, %rd44;
	mul.lo.s64 	%rd431, %rd514, %rd44;
	sub.s64 	%rd515, %rd510, %rd431;
$L__BB52_19:
	mul.wide.u32 	%rd432, %r13, 8;
	add.s64 	%rd433, %rd1, %rd432;
	ld.global.u64 	%rd51, [%rd433];
	mad.lo.s64 	%rd52, %rd51, %rd515, %rd36;
	or.b64  	%rd434, %rd512, %rd44;
	and.b64  	%rd435, %rd434, -4294967296;
	setp.ne.s64 	%p34, %rd435, 0;
	@%p34 bra 	$L__BB52_21;
	cvt.u32.u64 	%r167, %rd44;
	cvt.u32.u64 	%r168, %rd512;
	div.u32 	%r169, %r168, %r167;
	mul.lo.s32 	%r170, %r169, %r167;
	sub.s32 	%r171, %r168, %r170;
	cvt.u64.u32 	%rd516, %r169;
	cvt.u64.u32 	%rd517, %r171;
	bra.uni 	$L__BB52_22;
$L__BB52_21:
	div.s64 	%rd516, %rd512, %rd44;
	mul.lo.s64 	%rd436, %rd516, %rd44;
	sub.s64 	%rd517, %rd512, %rd436;
$L__BB52_22:
	mad.lo.s64 	%rd59, %rd517, %rd51, %rd43;
	add.s32 	%r172, %r252, -2;
	mul.wide.u32 	%rd437, %r172, 8;
	add.s64 	%rd438, %rd2, %rd437;
	ld.global.u64 	%rd60, [%rd438];
	or.b64  	%rd439, %rd514, %rd60;
	and.b64  	%rd440, %rd439, -4294967296;
	setp.ne.s64 	%p35, %rd440, 0;
	@%p35 bra 	$L__BB52_24;
	cvt.u32.u64 	%r173, %rd60;
	cvt.u32.u64 	%r174, %rd514;
	div.u32 	%r175, %r174, %r173;
	mul.lo.s32 	%r176, %r175, %r173;
	sub.s32 	%r177, %r174, %r176;
	cvt.u64.u32 	%rd540, %r175;
	cvt.u64.u32 	%rd519, %r177;
	bra.uni 	$L__BB52_25;
$L__BB52_24:
	div.s64 	%rd540, %rd514, %rd60;
	mul.lo.s64 	%rd441, %rd540, %rd60;
	sub.s64 	%rd519, %rd514, %rd441;
$L__BB52_25:
	add.s32 	%r178, %r252, -2;
	mul.wide.u32 	%rd442, %r178, 8;
	add.s64 	%rd443, %rd1, %rd442;
	ld.global.u64 	%rd67, [%rd443];
	mad.lo.s64 	%rd544, %rd67, %rd519, %rd52;
	or.b64  	%rd444, %rd516, %rd60;
	and.b64  	%rd445, %rd444, -4294967296;
	setp.ne.s64 	%p36, %rd445, 0;
	@%p36 bra 	$L__BB52_27;
	cvt.u32.u64 	%r179, %rd60;
	cvt.u32.u64 	%r180, %rd516;
	div.u32 	%r181, %r180, %r179;
	mul.lo.s32 	%r182, %r181, %r179;
	sub.s32 	%r183, %r180, %r182;
	cvt.u64.u32 	%rd538, %r181;
	cvt.u64.u32 	%rd521, %r183;
	bra.uni 	$L__BB52_28;
$L__BB52_27:
	div.s64 	%rd538, %rd516, %rd60;
	mul.lo.s64 	%rd446, %rd538, %rd60;
	sub.s64 	%rd521, %rd516, %rd446;
$L__BB52_28:
	mad.lo.s64 	%rd545, %rd521, %rd67, %rd59;
	add.s32 	%r252, %r252, -4;
	add.s32 	%r251, %r251, 4;
	setp.ne.s32 	%p37, %r251, 0;
	@%p37 bra 	$L__BB52_4;
	add.s32 	%r254, %r252, 1;
$L__BB52_30:
	and.b32  	%r184, %r6, 3;
	setp.eq.s32 	%p38, %r184, 0;
	@%p38 bra 	$L__BB52_53;
	setp.eq.s32 	%p39, %r184, 1;
	@%p39 bra 	$L__BB52_45;
	mul.wide.u32 	%rd448, %r254, 8;
	add.s64 	%rd449, %rd2, %rd448;
	ld.global.u64 	%rd82, [%rd449];
	or.b64  	%rd450, %rd540, %rd82;
	and.b64  	%rd451, %rd450, -4294967296;
	setp.ne.s64 	%p40, %rd451, 0;
	@%p40 bra 	$L__BB52_34;
	cvt.u32.u64 	%r186, %rd82;
	cvt.u32.u64 	%r187, %rd540;
	div.u32 	%r188, %r187, %r186;
	mul.lo.s32 	%r189, %r188, %r186;
	sub.s32 	%r190, %r187, %r189;
	cvt.u64.u32 	%rd528, %r188;
	cvt.u64.u32 	%rd529, %r190;
	bra.uni 	$L__BB52_35;
$L__BB52_34:
	div.s64 	%rd528, %rd540, %rd82;
	mul.lo.s64 	%rd452, %rd528, %rd82;
	sub.s64 	%rd529, %rd540, %rd452;
$L__BB52_35:
	mul.wide.u32 	%rd453, %r254, 8;
	add.s64 	%rd454, %rd1, %rd453;
	ld.global.u64 	%rd89, [%rd454];
	mad.lo.s64 	%rd90, %rd89, %rd529, %rd544;
	or.b64  	%rd455, %rd538, %rd82;
	and.b64  	%rd456, %rd455, -4294967296;
	setp.ne.s64 	%p41, %rd456, 0;
	@%p41 bra 	$L__BB52_37;
	cvt.u32.u64 	%r191, %rd82;
	cvt.u32.u64 	%r192, %rd538;
	div.u32 	%r193, %r192, %r191;
	mul.lo.s32 	%r194, %r193, %r191;
	sub.s32 	%r195, %r192, %r194;
	cvt.u64.u32 	%rd530, %r193;
	cvt.u64.u32 	%rd531, %r195;
	bra.uni 	$L__BB52_38;
$L__BB52_37:
	div.s64 	%rd530, %rd538, %rd82;
	mul.lo.s64 	%rd457, %rd530, %rd82;
	sub.s64 	%rd531, %rd538, %rd457;
$L__BB52_38:
	mad.lo.s64 	%rd97, %rd531, %rd89, %rd545;
	add.s32 	%r18, %r254, -1;
	mul.wide.u32 	%rd458, %r18, 8;
	add.s64 	%rd459, %rd2, %rd458;
	ld.global.u64 	%rd98, [%rd459];
	or.b64  	%rd460, %rd528, %rd98;
	and.b64  	%rd461, %rd460, -4294967296;
	setp.ne.s64 	%p42, %rd461, 0;
	@%p42 bra 	$L__BB52_40;
	cvt.u32.u64 	%r196, %rd98;
	cvt.u32.u64 	%r197, %rd528;
	div.u32 	%r198, %r197, %r196;
	mul.lo.s32 	%r199, %r198, %r196;
	sub.s32 	%r200, %r197, %r199;
	cvt.u64.u32 	%rd540, %r198;
	cvt.u64.u32 	%rd533, %r200;
	bra.uni 	$L__BB52_41;
$L__BB52_40:
	div.s64 	%rd540, %rd528, %rd98;
	mul.lo.s64 	%rd462, %rd540, %rd98;
	sub.s64 	%rd533, %rd528, %rd462;
$L__BB52_41:
	mul.wide.u32 	%rd463, %r18, 8;
	add.s64 	%rd464, %rd1, %rd463;
	ld.global.u64 	%rd105, [%rd464];
	mad.lo.s64 	%rd544, %rd105, %rd533, %rd90;
	or.b64  	%rd465, %rd530, %rd98;
	and.b64  	%rd466, %rd465, -4294967296;
	setp.ne.s64 	%p43, %rd466, 0;
	@%p43 bra 	$L__BB52_43;
	cvt.u32.u64 	%r201, %rd98;
	cvt.u32.u64 	%r202, %rd530;
	div.u32 	%r203, %r202, %r201;
	mul.lo.s32 	%r204, %r203, %r201;
	sub.s32 	%r205, %r202, %r204;
	cvt.u64.u32 	%rd538, %r203;
	cvt.u64.u32 	%rd535, %r205;
	bra.uni 	$L__BB52_44;
$L__BB52_43:
	div.s64 	%rd538, %rd530, %rd98;
	mul.lo.s64 	%rd467, %rd538, %rd98;
	sub.s64 	%rd535, %rd530, %rd467;
$L__BB52_44:
	mad.lo.s64 	%rd545, %rd535, %rd105, %rd97;
	add.s32 	%r254, %r254, -2;
$L__BB52_45:
	and.b32  	%r206, %r6, 1;
	setp.eq.b32 	%p44, %r206, 1;
	not.pred 	%p45, %p44;
	@%p45 bra 	$L__BB52_53;
	mul.wide.u32 	%rd468, %r254, 8;
	add.s64 	%rd469, %rd2, %rd468;
	ld.global.u64 	%rd120, [%rd469];
	or.b64  	%rd470, %rd540, %rd120;
	and.b64  	%rd471, %rd470, -4294967296;
	setp.ne.s64 	%p46, %rd471, 0;
	@%p46 bra 	$L__BB52_48;
	cvt.u32.u64 	%r207, %rd120;
	cvt.u32.u64 	%r208, %rd540;
	rem.u32 	%r209, %r208, %r207;
	cvt.u64.u32 	%rd542, %r209;
	bra.uni 	$L__BB52_49;
$L__BB52_48:
	rem.s64 	%rd542, %rd540, %rd120;
$L__BB52_49:
	add.s64 	%rd473, %rd1, %rd468;
	ld.global.u64 	%rd124, [%rd473];
	mad.lo.s64 	%rd544, %rd124, %rd542, %rd544;
	or.b64  	%rd474, %rd538, %rd120;
	and.b64  	%rd475, %rd474, -4294967296;
	setp.ne.s64 	%p47, %rd475, 0;
	@%p47 bra 	$L__BB52_51;
	cvt.u32.u64 	%r210, %rd120;
	cvt.u32.u64 	%r211, %rd538;
	rem.u32 	%r212, %r211, %r210;
	cvt.u64.u32 	%rd543, %r212;
	bra.uni 	$L__BB52_52;
$L__BB52_51:
	rem.s64 	%rd543, %rd538, %rd120;
$L__BB52_52:
	mad.lo.s64 	%rd545, %rd543, %rd124, %rd545;
$L__BB52_53:
	shl.b64 	%rd476, %rd544, 2;
	add.s64 	%rd477, %rd586, %rd476;
	ld.global.u32 	%r21, [%rd477];
	shl.b64 	%rd478, %rd545, 2;
	add.s64 	%rd479, %rd586, %rd478;
	ld.global.u32 	%r22, [%rd479];
	setp.gt.u32 	%p48, %r22, %r21;
	@%p48 bra 	$L__BB52_55;
	st.shared.u32 	[%r4], %r22;
	st.shared.u64 	[%r5], %rd5;
	bra.uni 	$L__BB52_116;
$L__BB52_55:
	st.shared.u32 	[%r4], %r21;
	bra.uni 	$L__BB52_116;
$L__BB52_56:
	setp.le.u64 	%p2, %rd265, %rd4;
	@%p2 bra 	$L__BB52_116;
	ld.param.u64 	%rd499, [contiguous_reduce3_u32_param_5];
	mov.u32 	%r63, %ctaid.y;
	cvt.u64.u32 	%rd270, %r63;
	mad.lo.s64 	%rd577, %rd265, %rd270, %rd4;
	cvt.u32.u64 	%r23, %rd499;
	add.s32 	%r258, %r23, -1;
	setp.lt.s32 	%p3, %r258, 0;
	@%p3 bra 	$L__BB52_115;
	setp.lt.u32 	%p4, %r258, 7;
	@%p4 bra 	$L__BB52_86;
	add.s32 	%r256, %r23, -4;
	and.b32  	%r64, %r23, -8;
	neg.s32 	%r255, %r64;
$L__BB52_60:
	.pragma "nounroll";
	add.s32 	%r29, %r256, 3;
	mul.wide.u32 	%rd272, %r29, 8;
	add.s64 	%rd273, %rd2, %rd272;
	ld.global.u64 	%rd135, [%rd273];
	or.b64  	%rd274, %rd577, %rd135;
	and.b64  	%rd275, %rd274, -4294967296;
	setp.ne.s64 	%p5, %rd275, 0;
	@%p5 bra 	$L__BB52_62;
	cvt.u32.u64 	%r65, %rd135;
	cvt.u32.u64 	%r66, %rd577;
	div.u32 	%r67, %r66, %r65;
	mul.lo.s32 	%r68, %r67, %r65;
	sub.s32 	%r69, %r66, %r68;
	cvt.u64.u32 	%rd548, %r67;
	cvt.u64.u32 	%rd549, %r69;
	bra.uni 	$L__BB52_63;
$L__BB52_62:
	div.s64 	%rd548, %rd577, %rd135;
	mul.lo.s64 	%rd276, %rd548, %rd135;
	sub.s64 	%rd549, %rd577, %rd276;
$L__BB52_63:
	add.s64 	%rd278, %rd1, %rd272;
	ld.global.u64 	%rd279, [%rd278];
	mul.lo.s64 	%rd142, %rd279, %rd549;
	add.s32 	%r30, %r256, 2;
	mul.wide.u32 	%rd280, %r30, 8;
	add.s64 	%rd281, %rd2, %rd280;
	ld.global.u64 	%rd143, [%rd281];
	or.b64  	%rd282, %rd548, %rd143;
	and.b64  	%rd283, %rd282, -4294967296;
	setp.ne.s64 	%p6, %rd283, 0;
	@%p6 bra 	$L__BB52_65;
	cvt.u32.u64 	%r70, %rd143;
	cvt.u32.u64 	%r71, %rd548;
	div.u32 	%r72, %r71, %r70;
	mul.lo.s32 	%r73, %r72, %r70;
	sub.s32 	%r74, %r71, %r73;
	cvt.u64.u32 	%rd550, %r72;
	cvt.u64.u32 	%rd551, %r74;
	bra.uni 	$L__BB52_66;
$L__BB52_65:
	div.s64 	%rd550, %rd548, %rd143;
	mul.lo.s64 	%rd284, %rd550, %rd143;
	sub.s64 	%rd551, %rd548, %rd284;
$L__BB52_66:
	add.s64 	%rd286, %rd1, %rd280;
	ld.global.u64 	%rd287, [%rd286];
	mad.lo.s64 	%rd150, %rd287, %rd551, %rd142;
	add.s32 	%r31, %r256, 1;
	mul.wide.u32 	%rd288, %r31, 8;
	add.s64 	%rd289, %rd2, %rd288;
	ld.global.u64 	%rd151, [%rd289];
	or.b64  	%rd290, %rd550, %rd151;
	and.b64  	%rd291, %rd290, -4294967296;
	setp.ne.s64 	%p7, %rd291, 0;
	@%p7 bra 	$L__BB52_68;
	cvt.u32.u64 	%r75, %rd151;
	cvt.u32.u64 	%r76, %rd550;
	div.u32 	%r77, %r76, %r75;
	mul.lo.s32 	%r78, %r77, %r75;
	sub.s32 	%r79, %r76, %r78;
	cvt.u64.u32 	%rd552, %r77;
	cvt.u64.u32 	%rd553, %r79;
	bra.uni 	$L__BB52_69;
$L__BB52_68:
	div.s64 	%rd552, %rd550, %rd151;
	mul.lo.s64 	%rd292, %rd552, %rd151;
	sub.s64 	%rd553, %rd550, %rd292;
$L__BB52_69:
	add.s64 	%rd294, %rd1, %rd288;
	ld.global.u64 	%rd295, [%rd294];
	mad.lo.s64 	%rd158, %rd295, %rd553, %rd150;
	add.s32 	%r32, %r256, -4;
	mul.wide.u32 	%rd296, %r256, 8;
	add.s64 	%rd297, %rd2, %rd296;
	ld.global.u64 	%rd159, [%rd297];
	or.b64  	%rd298, %rd552, %rd159;
	and.b64  	%rd299, %rd298, -4294967296;
	setp.ne.s64 	%p8, %rd299, 0;
	@%p8 bra 	$L__BB52_71;
	cvt.u32.u64 	%r80, %rd159;
	cvt.u32.u64 	%r81, %rd552;
	div.u32 	%r82, %r81, %r80;
	mul.lo.s32 	%r83, %r82, %r80;
	sub.s32 	%r84, %r81, %r83;
	cvt.u64.u32 	%rd554, %r82;
	cvt.u64.u32 	%rd555, %r84;
	bra.uni 	$L__BB52_72;
$L__BB52_71:
	div.s64 	%rd554, %rd552, %rd159;
	mul.lo.s64 	%rd300, %rd554, %rd159;
	sub.s64 	%rd555, %rd552, %rd300;
$L__BB52_72:
	add.s64 	%rd302, %rd1, %rd296;
	ld.global.u64 	%rd303, [%rd302];
	mad.lo.s64 	%rd166, %rd303, %rd555, %rd158;
	add.s32 	%r33, %r256, -1;
	mul.wide.u32 	%rd304, %r33, 8;
	add.s64 	%rd305, %rd2, %rd304;
	ld.global.u64 	%rd167, [%rd305];
	or.b64  	%rd306, %rd554, %rd167;
	and.b64  	%rd307, %rd306, -4294967296;
	setp.ne.s64 	%p9, %rd307, 0;
	@%p9 bra 	$L__BB52_74;
	cvt.u32.u64 	%r85, %rd167;
	cvt.u32.u64 	%r86, %rd554;
	div.u32 	%r87, %r86, %r85;
	mul.lo.s32 	%r88, %r87, %r85;
	sub.s32 	%r89, %r86, %r88;
	cvt.u64.u32 	%rd556, %r87;
	cvt.u64.u32 	%rd557, %r89;
	bra.uni 	$L__BB52_75;
$L__BB52_74:
	div.s64 	%rd556, %rd554, %rd167;
	mul.lo.s64 	%rd308, %rd556, %rd167;
	sub.s64 	%rd557, %rd554, %rd308;
$L__BB52_75:
	add.s64 	%rd310, %rd1, %rd304;
	ld.global.u64 	%rd311, [%rd310];
	mad.lo.s64 	%rd174, %rd311, %rd557, %rd166;
	add.s32 	%r34, %r256, -2;
	mul.wide.u32 	%rd312, %r34, 8;
	add.s64 	%rd313, %rd2, %rd312;
	ld.global.u64 	%rd175, [%rd313];
	or.b64  	%rd314, %rd556, %rd175;
	and.b64  	%rd315, %rd314, -4294967296;
	setp.ne.s64 	%p10, %rd315, 0;
	@%p10 bra 	$L__BB52_77;
	cvt.u32.u64 	%r90, %rd175;
	cvt.u32.u64 	%r91, %rd556;
	div.u32 	%r92, %r91, %r90;
	mul.lo.s32 	%r93, %r92, %r90;
	sub.s32 	%r94, %r91, %r93;
	cvt.u64.u32 	%rd558, %r92;
	cvt.u64.u32 	%rd559, %r94;
	bra.uni 	$L__BB52_78;
$L__BB52_77:
	div.s64 	%rd558, %rd556, %rd175;
	mul.lo.s64 	%rd316, %rd558, %rd175;
	sub.s64 	%rd559, %rd556, %rd316;
$L__BB52_78:
	add.s64 	%rd318, %rd1, %rd312;
	ld.global.u64 	%rd319, [%rd318];
	mad.lo.s64 	%rd182, %rd319, %rd559, %rd174;
	add.s32 	%r35, %r256, -3;
	mul.wide.u32 	%rd320, %r35, 8;
	add.s64 	%rd321, %rd2, %rd320;
	ld.global.u64 	%rd183, [%rd321];
	or.b64  	%rd322, %rd558, %rd183;
	and.b64  	%rd323, %rd322, -4294967296;
	setp.ne.s64 	%p11, %rd323, 0;
	@%p11 bra 	$L__BB52_80;
	cvt.u32.u64 	%r95, %rd183;
	cvt.u32.u64 	%r96, %rd558;
	div.u32 	%r97, %r96, %r95;
	mul.lo.s32 	%r98, %r97, %r95;
	sub.s32 	%r99, %r96, %r98;
	cvt.u64.u32 	%rd560, %r97;
	cvt.u64.u32 	%rd561, %r99;
	bra.uni 	$L__BB52_81;
$L__BB52_80:
	div.s64 	%rd560, %rd558, %rd183;
	mul.lo.s64 	%rd324, %rd560, %rd183;
	sub.s64 	%rd561, %rd558, %rd324;
$L__BB52_81:
	add.s64 	%rd326, %rd1, %rd320;
	ld.global.u64 	%rd327, [%rd326];
	mad.lo.s64 	%rd190, %rd327, %rd561, %rd182;
	mul.wide.u32 	%rd328, %r32, 8;
	add.s64 	%rd329, %rd2, %rd328;
	ld.global.u64 	%rd191, [%rd329];
	or.b64  	%rd330, %rd560, %rd191;
	and.b64  	%rd331, %rd330, -4294967296;
	setp.ne.s64 	%p12, %rd331, 0;
	@%p12 bra 	$L__BB52_83;
	cvt.u32.u64 	%r100, %rd191;
	cvt.u32.u64 	%r101, %rd560;
	div.u32 	%r102, %r101, %r100;
	mul.lo.s32 	%r103, %r102, %r100;
	sub.s32 	%r104, %r101, %r103;
	cvt.u64.u32 	%rd577, %r102;
	cvt.u64.u32 	%rd563, %r104;
	bra.uni 	$L__BB52_84;
$L__BB52_83:
	div.s64 	%rd577, %rd560, %rd191;
	mul.lo.s64 	%rd332, %rd577, %rd191;
	sub.s64 	%rd563, %rd560, %rd332;
$L__BB52_84:
	add.s64 	%rd334, %rd1, %rd328;
	ld.global.u64 	%rd335, [%rd334];
	mad.lo.s64 	%rd336, %rd335, %rd563, %rd190;
	shl.b64 	%rd337, %rd336, 2;
	add.s64 	%rd586, %rd586, %rd337;
	add.s32 	%r256, %r256, -8;
	add.s32 	%r255, %r255, 8;
	setp.ne.s32 	%p13, %r255, 0;
	@%p13 bra 	$L__BB52_60;
	add.s32 	%r258, %r256, 3;
$L__BB52_86:
	and.b32  	%r40, %r23, 7;
	setp.eq.s32 	%p14, %r40, 0;
	@%p14 bra 	$L__BB52_115;
	and.b32  	%r41, %r23, 3;
	setp.lt.u32 	%p15, %r40, 4;
	@%p15 bra 	$L__BB52_101;
	mul.wide.u32 	%rd339, %r258, 8;
	add.s64 	%rd340, %rd2, %rd339;
	ld.global.u64 	%rd202, [%rd340];
	or.b64  	%rd341, %rd577, %rd202;
	and.b64  	%rd342, %rd341, -4294967296;
	setp.ne.s64 	%p16, %rd342, 0;
	@%p16 bra 	$L__BB52_90;
	cvt.u32.u64 	%r105, %rd202;
	cvt.u32.u64 	%r106, %rd577;
	div.u32 	%r107, %r106, %r105;
	mul.lo.s32 	%r108, %r107, %r105;
	sub.s32 	%r109, %r106, %r108;
	cvt.u64.u32 	%rd567, %r107;
	cvt.u64.u32 	%rd568, %r109;
	bra.uni 	$L__BB52_91;
$L__BB52_90:
	div.s64 	%rd567, %rd577, %rd202;
	mul.lo.s64 	%rd343, %rd567, %rd202;
	sub.s64 	%rd568, %rd577, %rd343;
$L__BB52_91:
	add.s64 	%rd345, %rd1, %rd339;
	ld.global.u64 	%rd346, [%rd345];
	mul.lo.s64 	%rd209, %rd346, %rd568;
	add.s32 	%r42, %r258, -1;
	mul.wide.u32 	%rd347, %r42, 8;
	add.s64 	%rd348, %rd2, %rd347;
	ld.global.u64 	%rd210, [%rd348];
	or.b64  	%rd349, %rd567, %rd210;
	and.b64  	%rd350, %rd349, -4294967296;
	setp.ne.s64 	%p17, %rd350, 0;
	@%p17 bra 	$L__BB52_93;
	cvt.u32.u64 	%r110, %rd210;
	cvt.u32.u64 	%r111, %rd567;
	div.u32 	%r112, %r111, %r110;
	mul.lo.s32 	%r113, %r112, %r110;
	sub.s32 	%r114, %r111, %r113;
	cvt.u64.u32 	%rd569, %r112;
	cvt.u64.u32 	%rd570, %r114;
	bra.uni 	$L__BB52_94;
$L__BB52_93:
	div.s64 	%rd569, %rd567, %rd210;
	mul.lo.s64 	%rd351, %rd569, %rd210;
	sub.s64 	%rd570, %rd567, %rd351;
$L__BB52_94:
	add.s64 	%rd353, %rd1, %rd347;
	ld.global.u64 	%rd354, [%rd353];
	mad.lo.s64 	%rd217, %rd354, %rd570, %rd209;
	add.s32 	%r43, %r258, -2;
	mul.wide.u32 	%rd355, %r43, 8;
	add.s64 	%rd356, %rd2, %rd355;
	ld.global.u64 	%rd218, [%rd356];
	or.b64  	%rd357, %rd569, %rd218;
	and.b64  	%rd358, %rd357, -4294967296;
	setp.ne.s64 	%p18, %rd358, 0;
	@%p18 bra 	$L__BB52_96;
	cvt.u32.u64 	%r115, %rd218;
	cvt.u32.u64 	%r116, %rd569;
	div.u32 	%r117, %r116, %r115;
	mul.lo.s32 	%r118, %r117, %r115;
	sub.s32 	%r119, %r116, %r118;
	cvt.u64.u32 	%rd571, %r117;
	cvt.u64.u32 	%rd572, %r119;
	bra.uni 	$L__BB52_97;
$L__BB52_96:
	div.s64 	%rd571, %rd569, %rd218;
	mul.lo.s64 	%rd359, %rd571, %rd218;
	sub.s64 	%rd572, %rd569, %rd359;
$L__BB52_97:
	add.s64 	%rd361, %rd1, %rd355;
	ld.global.u64 	%rd362, [%rd361];
	mad.lo.s64 	%rd225, %rd362, %rd572, %rd217;
	add.s32 	%r44, %r258, -3;
	mul.wide.u32 	%rd363, %r44, 8;
	add.s64 	%rd364, %rd2, %rd363;
	ld.global.u64 	%rd226, [%rd364];
	or.b64  	%rd365, %rd571, %rd226;
	and.b64  	%rd366, %rd365, -4294967296;
	setp.ne.s64 	%p19, %rd366, 0;
	@%p19 bra 	$L__BB52_99;
	cvt.u32.u64 	%r120, %rd226;
	cvt.u32.u64 	%r121, %rd571;
	div.u32 	%r122, %r121, %r120;
	mul.lo.s32 	%r123, %r122, %r120;
	sub.s32 	%r124, %r121, %r123;
	cvt.u64.u32 	%rd577, %r122;
	cvt.u64.u32 	%rd574, %r124;
	bra.uni 	$L__BB52_100;
$L__BB52_99:
	div.s64 	%rd577, %rd571, %rd226;
	mul.lo.s64 	%rd367, %rd577, %rd226;
	sub.s64 	%rd574, %rd571, %rd367;
$L__BB52_100:
	add.s64 	%rd369, %rd1, %rd363;
	ld.global.u64 	%rd370, [%rd369];
	mad.lo.s64 	%rd371, %rd370, %rd574, %rd225;
	shl.b64 	%rd372, %rd371, 2;
	add.s64 	%rd586, %rd586, %rd372;
	add.s32 	%r258, %r258, -4;
$L__BB52_101:
	setp.eq.s32 	%p20, %r41, 0;
	@%p20 bra 	$L__BB52_115;
	setp.eq.s32 	%p21, %r41, 1;
	@%p21 bra 	$L__BB52_110;
	mul.wide.u32 	%rd374, %r258, 8;
	add.s64 	%rd375, %rd2, %rd374;
	ld.global.u64 	%rd237, [%rd375];
	or.b64  	%rd376, %rd577, %rd237;
	and.b64  	%rd377, %rd376, -4294967296;
	setp.ne.s64 	%p22, %rd377, 0;
	@%p22 bra 	$L__BB52_105;
	cvt.u32.u64 	%r125, %rd237;
	cvt.u32.u64 	%r126, %rd577;
	div.u32 	%r127, %r126, %r125;
	mul.lo.s32 	%r128, %r127, %r125;
	sub.s32 	%r129, %r126, %r128;
	cvt.u64.u32 	%rd578, %r127;
	cvt.u64.u32 	%rd579, %r129;
	bra.uni 	$L__BB52_106;
$L__BB52_105:
	div.s64 	%rd578, %rd577, %rd237;
	mul.lo.s64 	%rd378, %rd578, %rd237;
	sub.s64 	%rd579, %rd577, %rd378;
$L__BB52_106:
	add.s64 	%rd380, %rd1, %rd374;
	ld.global.u64 	%rd381, [%rd380];
	mul.lo.s64 	%rd244, %rd381, %rd579;
	add.s32 	%r47, %r258, -1;
	mul.wide.u32 	%rd382, %r47, 8;
	add.s64 	%rd383, %rd2, %rd382;
	ld.global.u64 	%rd245, [%rd383];
	or.b64  	%rd384, %rd578, %rd245;
	and.b64  	%rd385, %rd384, -4294967296;
	setp.ne.s64 	%p23, %rd385, 0;
	@%p23 bra 	$L__BB52_108;
	cvt.u32.u64 	%r130, %rd245;
	cvt.u32.u64 	%r131, %rd578;
	div.u32 	%r132, %r131, %r130;
	mul.lo.s32 	%r133, %r132, %r130;
	sub.s32 	%r134, %r131, %r133;
	cvt.u64.u32 	%rd577, %r132;
	cvt.u64.u32 	%rd581, %r134;
	bra.uni 	$L__BB52_109;
$L__BB52_108:
	div.s64 	%rd577, %rd578, %rd245;
	mul.lo.s64 	%rd386, %rd577, %rd245;
	sub.s64 	%rd581, %rd578, %rd386;
$L__BB52_109:
	add.s64 	%rd388, %rd1, %rd382;
	ld.global.u64 	%rd389, [%rd388];
	mad.lo.s64 	%rd390, %rd389, %rd581, %rd244;
	shl.b64 	%rd391, %rd390, 2;
	add.s64 	%rd586, %rd586, %rd391;
	add.s32 	%r258, %r258, -2;
$L__BB52_110:
	and.b32  	%r135, %r23, 1;
	setp.eq.b32 	%p24, %r135, 1;
	not.pred 	%p25, %p24;
	@%p25 bra 	$L__BB52_115;
	mul.wide.u32 	%rd392, %r258, 8;
	add.s64 	%rd393, %rd2, %rd392;
	ld.global.u64 	%rd256, [%rd393];
	or.b64  	%rd394, %rd577, %rd256;
	and.b64  	%rd395, %rd394, -4294967296;
	setp.ne.s64 	%p26, %rd395, 0;
	@%p26 bra 	$L__BB52_113;
	cvt.u32.u64 	%r136, %rd256;
	cvt.u32.u64 	%r137, %rd577;
	rem.u32 	%r138, %r137, %r136;
	cvt.u64.u32 	%rd585, %r138;
	bra.uni 	$L__BB52_114;
$L__BB52_113:
	rem.s64 	%rd585, %rd577, %rd256;
$L__BB52_114:
	add.s64 	%rd397, %rd1, %rd392;
	ld.global.u64 	%rd398, [%rd397];
	mul.lo.s64 	%rd399, %rd398, %rd585;
	shl.b64 	%rd400, %rd399, 2;
	add.s64 	%rd586, %rd586, %rd400;
$L__BB52_115:
	ld.global.u32 	%r139, [%rd586];
	st.shared.u32 	[%r4], %r139;
$L__BB52_116:
	bar.sync 	0;
	setp.lt.u32 	%p49, %r260, 66;
	@%p49 bra 	$L__BB52_121;
$L__BB52_117:
	mov.u32 	%r50, %r260;
	shr.u32 	%r260, %r50, 1;
	setp.ge.u32 	%p50, %r3, %r260;
	@%p50 bra 	$L__BB52_120;
	ld.shared.u32 	%r213, [%r4];
	shl.b32 	%r214, %r260, 2;
	add.s32 	%r215, %r4, %r214;
	ld.shared.u32 	%r52, [%r215];
	setp.gt.u32 	%p51, %r52, %r213;
	@%p51 bra 	$L__BB52_120;
	st.shared.u32 	[%r4], %r52;
	shl.b32 	%r216, %r260, 3;
	add.s32 	%r217, %r5, %r216;
	ld.shared.u64 	%rd480, [%r217];
	st.shared.u64 	[%r5], %rd480;
$L__BB52_120:
	bar.sync 	0;
	setp.gt.u32 	%p52, %r50, 131;
	@%p52 bra 	$L__BB52_117;
$L__BB52_121:
	setp.gt.u32 	%p53, %r3, 31;
	@%p53 bra 	$L__BB52_136;
	ld.volatile.shared.u32 	%r218, [%r4];
	ld.volatile.shared.u32 	%r219, [%r4+128];
	min.u32 	%r220, %r218, %r219;
	ld.volatile.shared.u32 	%r221, [%r4+128];
	setp.ne.s32 	%p54, %r220, %r221;
	@%p54 bra 	$L__BB52_124;
	ld.volatile.shared.u64 	%rd481, [%r5+256];
	st.volatile.shared.u64 	[%r5], %rd481;
	ld.volatile.shared.u32 	%r222, [%r4+128];
	st.volatile.shared.u32 	[%r4], %r222;
$L__BB52_124:
	ld.volatile.shared.u32 	%r223, [%r4];
	ld.volatile.shared.u32 	%r224, [%r4+64];
	min.u32 	%r225, %r223, %r224;
	ld.volatile.shared.u32 	%r226, [%r4+64];
	setp.ne.s32 	%p55, %r225, %r226;
	@%p55 bra 	$L__BB52_126;
	ld.volatile.shared.u64 	%rd482, [%r5+128];
	st.volatile.shared.u64 	[%r5], %rd482;
	ld.volatile.shared.u32 	%r227, [%r4+64];
	st.volatile.shared.u32 	[%r4], %r227;
$L__BB52_126:
	ld.volatile.shared.u32 	%r228, [%r4];
	ld.volatile.shared.u32 	%r229, [%r4+32];
	min.u32 	%r230, %r228, %r229;
	ld.volatile.shared.u32 	%r231, [%r4+32];
	setp.ne.s32 	%p56, %r230, %r231;
	@%p56 bra 	$L__BB52_128;
	ld.volatile.shared.u64 	%rd483, [%r5+64];
	st.volatile.shared.u64 	[%r5], %rd483;
	ld.volatile.shared.u32 	%r232, [%r4+32];
	st.volatile.shared.u32 	[%r4], %r232;
$L__BB52_128:
	ld.volatile.shared.u32 	%r233, [%r4];
	ld.volatile.shared.u32 	%r234, [%r4+16];
	min.u32 	%r235, %r233, %r234;
	ld.volatile.shared.u32 	%r236, [%r4+16];
	setp.ne.s32 	%p57, %r235, %r236;
	@%p57 bra 	$L__BB52_130;
	ld.volatile.shared.u64 	%rd484, [%r5+32];
	st.volatile.shared.u64 	[%r5], %rd484;
	ld.volatile.shared.u32 	%r237, [%r4+16];
	st.volatile.shared.u32 	[%r4], %r237;
$L__BB52_130:
	ld.volatile.shared.u32 	%r238, [%r4];
	ld.volatile.shared.u32 	%r239, [%r4+8];
	min.u32 	%r240, %r238, %r239;
	ld.volatile.shared.u32 	%r241, [%r4+8];
	setp.ne.s32 	%p58, %r240, %r241;
	@%p58 bra 	$L__BB52_132;
	ld.volatile.shared.u64 	%rd485, [%r5+16];
	st.volatile.shared.u64 	[%r5], %rd485;
	ld.volatile.shared.u32 	%r242, [%r4+8];
	st.volatile.shared.u32 	[%r4], %r242;
$L__BB52_132:
	ld.volatile.shared.u32 	%r243, [%r4];
	ld.volatile.shared.u32 	%r244, [%r4+4];
	min.u32 	%r245, %r243, %r244;
	ld.volatile.shared.u32 	%r246, [%r4+4];
	setp.ne.s32 	%p59, %r245, %r246;
	@%p59 bra 	$L__BB52_134;
	ld.volatile.shared.u64 	%rd486, [%r5+8];
	st.volatile.shared.u64 	[%r5], %rd486;
	ld.volatile.shared.u32 	%r247, [%r4+4];
	st.volatile.shared.u32 	[%r4], %r247;
$L__BB52_134:
	setp.ne.s32 	%p60, %r3, 0;
	@%p60 bra 	$L__BB52_136;
	ld.param.u64 	%rd501, [contiguous_reduce3_u32_param_7];
	ld.param.u64 	%rd498, [contiguous_reduce3_u32_param_1];
	ld.param.u64 	%rd497, [contiguous_reduce3_u32_param_0];
	ld.shared.u32 	%r248, [sdata_u32];
	mov.u32 	%r249, %ctaid.x;
	cvt.u64.u32 	%rd487, %r249;
	mov.u32 	%r250, %ctaid.y;
	cvt.u64.u32 	%rd488, %r250;
	mad.lo.s64 	%rd489, %rd501, %rd488, %rd487;
	cvta.to.global.u64 	%rd490, %rd497;
	shl.b64 	%rd491, %rd489, 2;
	add.s64 	%rd492, %rd490, %rd491;
	st.global.u32 	[%rd492], %r248;
	ld.shared.u64 	%rd493, [%r2];
	cvta.to.global.u64 	%rd494, %rd498;
	shl.b64 	%rd495, %rd489, 3;
	add.s64 	%rd496, %rd494, %rd495;
	st.global.u64 	[%rd496], %rd493;
$L__BB52_136:
	ret;

}
	// .globl	contiguous_reduce33_u32
.visible .entry contiguous_reduce33_u32(
	.param .u64 .ptr .align 1 contiguous_reduce33_u32_param_0,
	.param .u64 .ptr .align 1 contiguous_reduce33_u32_param_1,
	.param .u64 .ptr .align 1 contiguous_reduce33_u32_param_2,
	.param .u64 .ptr .align 1 contiguous_reduce33_u32_param_3,
	.param .u64 contiguous_reduce33_u32_param_4,
	.param .u64 contiguous_reduce33_u32_param_5
)
{
	.reg .pred 	%p<16>;
	.reg .b32 	%r<62>;
	.reg .b64 	%rd<51>;

	ld.param.u64 	%rd7, [contiguous_reduce33_u32_param_0];
	ld.param.u64 	%rd8, [contiguous_reduce33_u32_param_1];
	ld.param.u64 	%rd11, [contiguous_reduce33_u32_param_2];
	ld.param.u64 	%rd12, [contiguous_reduce33_u32_param_3];
	ld.param.u64 	%rd9, [contiguous_reduce33_u32_param_4];
	ld.param.u64 	%rd10, [contiguous_reduce33_u32_param_5];
	cvta.to.global.u64 	%rd1, %rd12;
	cvta.to.global.u64 	%rd2, %rd11;
	mov.u32 	%r61, %ntid.x;
	shl.b32 	%r13, %r61, 2;
	mov.u32 	%r14, sdata_u32;
	add.s32 	%r2, %r14, %r13;
	mov.u32 	%r3, %tid.x;
	mov.u32 	%r4, %ctaid.x;
	mul.lo.s32 	%r15, %r4, %r61;
	shl.b32 	%r16, %r15, 1;
	add.s32 	%r5, %r16, %r3;
	shl.b32 	%r17, %r3, 2;
	add.s32 	%r6, %r14, %r17;
	mov.b32 	%r18, -1;
	st.shared.u32 	[%r6], %r18;
	shl.b32 	%r19, %r3, 3;
	add.s32 	%r7, %r2, %r19;
	mov.b64 	%rd13, 9223372036854775807;
	st.shared.u64 	[%r7], %rd13;
	add.s32 	%r20, %r5, %r61;
	cvt.u64.u32 	%rd3, %r20;
	setp.le.u64 	%p1, %rd9, %rd3;
	@%p1 bra 	$L__BB53_4;
	cvt.u64.u32 	%rd21, %r5;
	mov.u32 	%r23, %ctaid.y;
	cvt.u64.u32 	%rd22, %r23;
	mul.lo.s64 	%rd23, %rd9, %rd22;
	add.s64 	%rd4, %rd23, %rd21;
	shl.b64 	%rd24, %rd4, 2;
	add.s64 	%rd25, %rd2, %rd24;
	ld.global.u32 	%r8, [%rd25];
	add.s64 	%rd5, %rd23, %rd3;
	shl.b64 	%rd26, %rd5, 2;
	add.s64 	%rd27, %rd2, %rd26;
	ld.global.u32 	%r9, [%rd27];
	setp.gt.u32 	%p3, %r9, %r8;
	@%p3 bra 	$L__BB53_3;
	st.shared.u32 	[%r6], %r8;
	shl.b64 	%rd28, %rd4, 3;
	add.s64 	%rd29, %rd1, %rd28;
	ld.global.u64 	%rd30, [%rd29];
	st.shared.u64 	[%r7], %rd30;
	bra.uni 	$L__BB53_6;
$L__BB53_3:
	st.shared.u32 	[%r6], %r9;
	shl.b64 	%rd31, %rd5, 3;
	add.s64 	%rd32, %rd1, %rd31;
	ld.global.u64 	%rd33, [%rd32];
	st.shared.u64 	[%r7], %rd33;
	bra.uni 	$L__BB53_6;
$L__BB53_4:
	cvt.u64.u32 	%rd6, %r5;
	setp.le.u64 	%p2, %rd9, %rd6;
	@%p2 bra 	$L__BB53_6;
	mov.u32 	%r21, %ctaid.y;
	cvt.u64.u32 	%rd14, %r21;
	mad.lo.s64 	%rd15, %rd9, %rd14, %rd6;
	shl.b64 	%rd16, %rd15, 2;
	add.s64 	%rd17, %rd2, %rd16;
	ld.global.u32 	%r22, [%rd17];
	st.shared.u32 	[%r6], %r22;
	shl.b64 	%rd18, %rd15, 3;
	add.s64 	%rd19, %rd1, %rd18;
	ld.global.u64 	%rd20, [%rd19];
	st.shared.u64 	[%r7], %rd20;
$L__BB53_6:
	bar.sync 	0;
	setp.lt.u32 	%p4, %r61, 66;
	@%p4 bra 	$L__BB53_11;
$L__BB53_7:
	mov.u32 	%r10, %r61;
	shr.u32 	%r61, %r10, 1;
	setp.ge.u32 	%p5, %r3, %r61;
	@%p5 bra 	$L__BB53_10;
	ld.shared.u32 	%r24, [%r6];
	shl.b32 	%r25, %r61, 2;
	add.s32 	%r26, %r6, %r25;
	ld.shared.u32 	%r12, [%r26];
	setp.gt.u32 	%p6, %r12, %r24;
	@%p6 bra 	$L__BB53_10;
	st.shared.u32 	[%r6], %r12;
	shl.b32 	%r27, %r61, 3;
	add.s32 	%r28, %r7, %r27;
	ld.shared.u64 	%rd34, [%r28];
	st.shared.u64 	[%r7], %rd34;
$L__BB53_10:
	bar.sync 	0;
	setp.gt.u32 	%p7, %r10, 131;
	@%p7 bra 	$L__BB53_7;
$L__BB53_11:
	setp.gt.u32 	%p8, %r3, 31;
	@%p8 bra 	$L__BB53_26;
	ld.volatile.shared.u32 	%r29, [%r6];
	ld.volatile.shared.u32 	%r30, [%r6+128];
	min.u32 	%r31, %r29, %r30;
	ld.volatile.shared.u32 	%r32, [%r6+128];
	setp.ne.s32 	%p9, %r31, %r32;
	@%p9 bra 	$L__BB53_14;
	ld.volatile.shared.u64 	%rd35, [%r7+256];
	st.volatile.shared.u64 	[%r7], %rd35;
	ld.volatile.shared.u32 	%r33, [%r6+128];
	st.volatile.shared.u32 	[%r6], %r33;
$L__BB53_14:
	ld.volatile.shared.u32 	%r34, [%r6];
	ld.volatile.shared.u32 	%r35, [%r6+64];
	min.u32 	%r36, %r34, %r35;
	ld.volatile.shared.u32 	%r37, [%r6+64];
	setp.ne.s32 	%p10, %r36, %r37;
	@%p10 bra 	$L__BB53_16;
	ld.volatile.shared.u64 	%rd36, [%r7+128];
	st.volatile.shared.u64 	[%r7], %rd36;
	ld.volatile.shared.u32 	%r38, [%r6+64];
	st.volatile.shared.u32 	[%r6], %r38;
$L__BB53_16:
	ld.volatile.shared.u32 	%r39, [%r6];
	ld.volatile.shared.u32 	%r40, [%r6+32];
	min.u32 	%r41, %r39, %r40;
	ld.volatile.shared.u32 	%r42, [%r6+32];
	setp.ne.s32 	%p11, %r41, %r42;
	@%p11 bra 	$L__BB53_18;
	ld.volatile.shared.u64 	%rd37, [%r7+64];
	st.volatile.shared.u64 	[%r7], %rd37;
	ld.volatile.shared.u32 	%r43, [%r6+32];
	st.volatile.shared.u32 	[%r6], %r43;
$L__BB53_18:
	ld.volatile.shared.u32 	%r44, [%r6];
	ld.volatile.shared.u32 	%r45, [%r6+16];
	min.u32 	%r46, %r44, %r45;
	ld.volatile.shared.u32 	%r47, [%r6+16];
	setp.ne.s32 	%p12, %r46, %r47;
	@%p12 bra 	$L__BB53_20;
	ld.volatile.shared.u64 	%rd38, [%r7+32];
	st.volatile.shared.u64 	[%r7], %rd38;
	ld.volatile.shared.u32 	%r48, [%r6+16];
	st.volatile.shared.u32 	[%r6], %r48;
$L__BB53_20:
	ld.volatile.shared.u32 	%r49, [%r6];
	ld.volatile.shared.u32 	%r50, [%r6+8];
	min.u32 	%r51, %r49, %r50;
	ld.volatile.shared.u32 	%r52, [%r6+8];
	setp.ne.s32 	%p13, %r51, %r52;
	@%p13 bra 	$L__BB53_22;
	ld.volatile.shared.u64 	%rd39, [%r7+16];
	st.volatile.shared.u64 	[%r7], %rd39;
	ld.volatile.shared.u32 	%r53, [%r6+8];
	st.volatile.shared.u32 	[%r6], %r53;
$L__BB53_22:
	ld.volatile.shared.u32 	%r54, [%r6];
	ld.volatile.shared.u32 	%r55, [%r6+4];
	min.u32 	%r56, %r54, %r55;
	ld.volatile.shared.u32 	%r57, [%r6+4];
	setp.ne.s32 	%p14, %r56, %r57;
	@%p14 bra 	$L__BB53_24;
	ld.volatile.shared.u64 	%rd40, [%r7+8];
	st.volatile.shared.u64 	[%r7], %rd40;
	ld.volatile.shared.u32 	%r58, [%r6+4];
	st.volatile.shared.u32 	[%r6], %r58;
$L__BB53_24:
	setp.ne.s32 	%p15, %r3, 0;
	@%p15 bra 	$L__BB53_26;
	ld.shared.u32 	%r59, [sdata_u32];
	cvt.u64.u32 	%rd41, %r4;
	mov.u32 	%r60, %ctaid.y;
	cvt.u64.u32 	%rd42, %r60;
	mad.lo.s64 	%rd43, %rd10, %rd42, %rd41;
	cvta.to.global.u64 	%rd44, %rd7;
	shl.b64 	%rd45, %rd43, 2;
	add.s64 	%rd46, %rd44, %rd45;
	st.global.u32 	[%rd46], %r59;
	ld.shared.u64 	%rd47, [%r2];
	cvta.to.global.u64 	%rd48, %rd8;
	shl.b64 	%rd49, %rd43, 3;
	add.s64 	%rd50, %rd48, %rd49;
	st.global.u64 	[%rd50], %rd47;
$L__BB53_26:
	ret;

}
	// .globl	contiguous_reduce4_u32
.visible .entry contiguous_reduce4_u32(
	.param .u64 .ptr .align 1 contiguous_reduce4_u32_param_0,
	.param .u64 .ptr .align 1 contiguous_reduce4_u32_param_1,
	.param .u64 .ptr .align 1 contiguous_reduce4_u32_param_2,
	.param .u64 .ptr .align 1 contiguous_reduce4_u32_param_3,
	.param .u64 .ptr .align 1 contiguous_reduce4_u32_param_4,
	.param .u64 contiguous_reduce4_u32_param_5,
	.param .u64 contiguous_reduce4_u32_param_6,
	.param .u64 contiguous_reduce4_u32_param_7
)
{
	.reg .pred 	%p<39>;
	.reg .b32 	%r<231>;
	.reg .b64 	%rd<322>;

	ld.param.u64 	%rd147, [contiguous_reduce4_u32_param_3];
	ld.param.u64 	%rd148, [contiguous_reduce4_u32_param_4];
	ld.param.u64 	%rd145, [contiguous_reduce4_u32_param_5];
	ld.param.u64 	%rd146, [contiguous_reduce4_u32_param_6];
	ld.param.u64 	%rd149, [contiguous_reduce4_u32_param_7];
	cvta.to.global.u64 	%rd1, %rd148;
	cvta.to.global.u64 	%rd2, %rd147;
	mov.u32 	%r1, %ntid.x;
	mov.u32 	%r2, %ntid.y;
	mul.lo.s32 	%r91, %r1, %r2;
	shl.b32 	%r92, %r91, 2;
	mov.u32 	%r221, sdata_u32;
	add.s32 	%r3, %r221, %r92;
	mov.u32 	%r4, %tid.y;
	mov.u32 	%r5, %tid.x;
	mad.lo.s32 	%r94, %r4, %r1, %r5;
	mov.u32 	%r95, %ctaid.x;
	mad.lo.s32 	%r96, %r95, %r1, %r5;
	mov.u32 	%r6, %ctaid.y;
	mad.lo.s32 	%r97, %r6, %r2, %r4;
	shl.b32 	%r98, %r94, 2;
	add.s32 	%r8, %r221, %r98;
	mov.b32 	%r99, -1;
	st.shared.u32 	[%r8], %r99;
	cvt.u64.u32 	%rd151, %r97;
	cvt.u64.u32 	%rd3, %r96;
	mad.lo.s64 	%rd152, %rd146, %rd151, %rd3;
	shl.b32 	%r100, %r94, 3;
	add.s32 	%r101, %r3, %r100;
	st.shared.u64 	[%r101], %rd152;
	setp.le.u64 	%p1, %rd146, %rd3;
	setp.le.u64 	%p2, %rd149, %rd151;
	or.pred  	%p3, %p1, %p2;
	@%p3 bra 	$L__BB54_79;
	cvt.u32.u64 	%r102, %rd3;
	cvt.u32.u64 	%r103, %rd146;
	mad.lo.s32 	%r217, %r97, %r103, %r102;
	cvt.u32.u64 	%r10, %rd145;
	add.s32 	%r216, %r10, -1;
	setp.lt.s32 	%p4, %r216, 0;
	mov.b64 	%rd321, 0;
	@%p4 bra 	$L__BB54_59;
	setp.lt.u32 	%p5, %r216, 7;
	mov.b64 	%rd321, 0;
	@%p5 bra 	$L__BB54_30;
	add.s32 	%r212, %r10, -4;
	and.b32  	%r104, %r10, -8;
	neg.s32 	%r211, %r104;
	mov.b64 	%rd321, 0;
$L__BB54_4:
	.pragma "nounroll";
	add.s32 	%r17, %r212, 3;
	cvt.u64.u32 	%rd5, %r217;
	mul.wide.u32 	%rd157, %r17, 8;
	add.s64 	%rd158, %rd2, %rd157;
	ld.global.u64 	%rd6, [%rd158];
	and.b64  	%rd159, %rd6, -4294967296;
	setp.ne.s64 	%p6, %rd159, 0;
	@%p6 bra 	$L__BB54_6;
	cvt.u32.u64 	%r105, %rd6;
	cvt.u32.u64 	%r106, %rd5;
	div.u32 	%r107, %r106, %r105;
	mul.lo.s32 	%r108, %r107, %r105;
	sub.s32 	%r109, %r106, %r108;
	cvt.u64.u32 	%rd286, %r107;
	cvt.u64.u32 	%rd287, %r109;
	bra.uni 	$L__BB54_7;
$L__BB54_6:
	div.s64 	%rd286, %rd5, %rd6;
	mul.lo.s64 	%rd160, %rd286, %rd6;
	sub.s64 	%rd287, %rd5, %rd160;
$L__BB54_7:
	add.s64 	%rd162, %rd1, %rd157;
	ld.global.u64 	%rd163, [%rd162];
	mad.lo.s64 	%rd13, %rd163, %rd287, %rd321;
	add.s32 	%r18, %r212, 2;
	and.b64  	%rd14, %rd286, 4294967295;
	mul.wide.u32 	%rd164, %r18, 8;
	add.s64 	%rd165, %rd2, %rd164;
	ld.global.u64 	%rd15, [%rd165];
	and.b64  	%rd166, %rd15, -4294967296;
	setp.ne.s64 	%p7, %rd166, 0;
	@%p7 bra 	$L__BB54_9;
	cvt.u32.u64 	%r110, %rd15;
	cvt.u32.u64 	%r111, %rd14;
	div.u32 	%r112, %r111, %r110;
	mul.lo.s32 	%r113, %r112, %r110;
	sub.s32 	%r114, %r111, %r113;
	cvt.u64.u32 	%rd288, %r112;
	cvt.u64.u32 	%rd289, %r114;
	bra.uni 	$L__BB54_10;
$L__BB54_9:
	div.s64 	%rd288, %rd14, %rd15;
	mul.lo.s64 	%rd167, %rd288, %rd15;
	sub.s64 	%rd289, %rd14, %rd167;
$L__BB54_10:
	add.s64 	%rd169, %rd1, %rd164;
	ld.global.u64 	%rd170, [%rd169];
	mad.lo.s64 	%rd22, %rd170, %rd289, %rd13;
	add.s32 	%r19, %r212, 1;
	and.b64  	%rd23, %rd288, 4294967295;
	mul.wide.u32 	%rd171, %r19, 8;
	add.s64 	%rd172, %rd2, %rd171;
	ld.global.u64 	%rd24, [%rd172];
	and.b64  	%rd173, %rd24, -4294967296;
	setp.ne.s64 	%p8, %rd173, 0;
	@%p8 bra 	$L__BB54_12;
	cvt.u32.u64 	%r115, %rd24;
	cvt.u32.u64 	%r116, %rd23;
	div.u32 	%r117, %r116, %r115;
	mul.lo.s32 	%r118, %r117, %r115;
	sub.s32 	%r119, %r116, %r118;
	cvt.u64.u32 	%rd290, %r117;
	cvt.u64.u32 	%rd291, %r119;
	bra.uni 	$L__BB54_13;
$L__BB54_12:
	div.s64 	%rd290, %rd23, %rd24;
	mul.lo.s64 	%rd174, %rd290, %rd24;
	sub.s64 	%rd291, %rd23, %rd174;
$L__BB54_13:
	add.s64 	%rd176, %rd1, %rd171;
	ld.global.u64 	%rd177, [%rd176];
	mad.lo.s64 	%rd31, %rd177, %rd291, %rd22;
	add.s32 	%r20, %r212, -4;
	and.b64  	%rd32, %rd290, 4294967295;
	mul.wide.u32 	%rd178, %r212, 8;
	add.s64 	%rd179, %rd2, %rd178;
	ld.global.u64 	%rd33, [%rd179];
	and.b64  	%rd180, %rd33, -4294967296;
	setp.ne.s64 	%p9, %rd180, 0;
	@%p9 bra 	$L__BB54_15;
	cvt.u32.u64 	%r120, %rd33;
	cvt.u32.u64 	%r121, %rd32;
	div.u32 	%r122, %r121, %r120;
	mul.lo.s32 	%r123, %r122, %r120;
	sub.s32 	%r124, %r121, %r123;
	cvt.u64.u32 	%rd292, %r122;
	cvt.u64.u32 	%rd293, %r124;
	bra.uni 	$L__BB54_16;
$L__BB54_15:
	div.s64 	%rd292, %rd32, %rd33;
	mul.lo.s64 	%rd181, %rd292, %rd33;
	sub.s64 	%rd293, %rd32, %rd181;
$L__BB54_16:
	add.s64 	%rd183, %rd1, %rd178;
	ld.global.u64 	%rd184, [%rd183];
	mad.lo.s64 	%rd40, %rd184, %rd293, %rd31;
	add.s32 	%r21, %r212, -1;
	and.b64  	%rd41, %rd292, 4294967295;
	mul.wide.u32 	%rd185, %r21, 8;
	add.s64 	%rd186, %rd2, %rd185;
	ld.global.u64 	%rd42, [%rd186];
	and.b64  	%rd187, %rd42, -4294967296;
	setp.ne.s64 	%p10, %rd187, 0;
	@%p10 bra 	$L__BB54_18;
	cvt.u32.u64 	%r125, %rd42;
	cvt.u32.u64 	%r126, %rd41;
	div.u32 	%r127, %r126, %r125;
	mul.lo.s32 	%r128, %r127, %r125;
	sub.s32 	%r129, %r126, %r128;
	cvt.u64.u32 	%rd294, %r127;
	cvt.u64.u32 	%rd295, %r129;
	bra.uni 	$L__BB54_19;
$L__BB54_18:
	div.s64 	%rd294, %rd41, %rd42;
	mul.lo.s64 	%rd188, %rd294, %rd42;
	sub.s64 	%rd295, %rd41, %rd188;
$L__BB54_19:
	add.s64 	%rd190, %rd1, %rd185;
	ld.global.u64 	%rd191, [%rd190];
	mad.lo.s64 	%rd49, %rd191, %rd295, %rd40;
	add.s32 	%r22, %r212, -2;
	and.b64  	%rd50, %rd294, 4294967295;
	mul.wide.u32 	%rd192, %r22, 8;
	add.s64 	%rd193, %rd2, %rd192;
	ld.global.u64 	%rd51, [%rd193];
	and.b64  	%rd194, %rd51, -4294967296;
	setp.ne.s64 	%p11, %rd194, 0;
	@%p11 bra 	$L__BB54_21;
	cvt.u32.u64 	%r130, %rd51;
	cvt.u32.u64 	%r131, %rd50;
	div.u32 	%r132, %r131, %r130;
	mul.lo.s32 	%r133, %r132, %r130;
	sub.s32 	%r134, %r131, %r133;
	cvt.u64.u32 	%rd296, %r132;
	cvt.u64.u32 	%rd297, %r134;
	bra.uni 	$L__BB54_22;
$L__BB54_21:
	div.s64 	%rd296, %rd50, %rd51;
	mul.lo.s64 	%rd195, %rd296, %rd51;
	sub.s64 	%rd297, %rd50, %rd195;
$L__BB54_22:
	add.s64 	%rd197, %rd1, %rd192;
	ld.global.u64 	%rd198, [%rd197];
	mad.lo.s64 	%rd58, %rd198, %rd297, %rd49;
	add.s32 	%r23, %r212, -3;
	and.b64  	%rd59, %rd296, 4294967295;
	mul.wide.u32 	%rd199, %r23, 8;
	add.s64 	%rd200, %rd2, %rd199;
	ld.global.u64 	%rd60, [%rd200];
	and.b64  	%rd201, %rd60, -4294967296;
	setp.ne.s64 	%p12, %rd201, 0;
	@%p12 bra 	$L__BB54_24;
	cvt.u32.u64 	%r135, %rd60;
	cvt.u32.u64 	%r136, %rd59;
	div.u32 	%r137, %r136, %r135;
	mul.lo.s32 	%r138, %r137, %r135;
	sub.s32 	%r139, %r136, %r138;
	cvt.u64.u32 	%rd298, %r137;
	cvt.u64.u32 	%rd299, %r139;
	bra.uni 	$L__BB54_25;
$L__BB54_24:
	div.s64 	%rd298, %rd59, %rd60;
	mul.lo.s64 	%rd202, %rd298, %rd60;
	sub.s64 	%rd299, %rd59, %rd202;
$L__BB54_25:
	add.s64 	%rd204, %rd1, %rd199;
	ld.global.u64 	%rd205, [%rd204];
	mad.lo.s64 	%rd67, %rd205, %rd299, %rd58;
	and.b64  	%rd68, %rd298, 4294967295;
	mul.wide.u32 	%rd206, %r20, 8;
	add.s64 	%rd207, %rd2, %rd206;
	ld.global.u64 	%rd69, [%rd207];
	and.b64  	%rd208, %rd69, -4294967296;
	setp.ne.s64 	%p13, %rd208, 0;
	@%p13 bra 	$L__BB54_27;
	cvt.u32.u64 	%r140, %rd69;
	cvt.u32.u64 	%r141, %rd68;
	div.u32 	%r142, %r141, %r140;
	mul.lo.s32 	%r143, %r142, %r140;
	sub.s32 	%r144, %r141, %r143;
	cvt.u64.u32 	%rd300, %r142;
	cvt.u64.u32 	%rd301, %r144;
	bra.uni 	$L__BB54_28;
$L__BB54_27:
	div.s64 	%rd300, %rd68, %rd69;
	mul.lo.s64 	%rd209, %rd300, %rd69;
	sub.s64 	%rd301, %rd68, %rd209;
$L__BB54_28:
	add.s64 	%rd211, %rd1, %rd206;
	ld.global.u64 	%rd212, [%rd211];
	mad.lo.s64 	%rd321, %rd212, %rd301, %rd67;
	cvt.u32.u64 	%r217, %rd300;
	add.s32 	%r212, %r212, -8;
	add.s32 	%r211, %r211, 8;
	setp.ne.s32 	%p14, %r211, 0;
	@%p14 bra 	$L__BB54_4;
	add.s32 	%r216, %r212, 3;
$L__BB54_30:
	and.b32  	%r30, %r10, 7;
	setp.eq.s32 	%p15, %r30, 0;
	@%p15 bra 	$L__BB54_59;
	setp.lt.u32 	%p16, %r30, 4;
	@%p16 bra 	$L__BB54_45;
	mul.wide.u32 	%rd214, %r216, 8;
	add.s64 	%rd215, %rd2, %rd214;
	ld.global.u64 	%rd79, [%rd215];
	and.b64  	%rd216, %rd79, -4294967296;
	setp.ne.s64 	%p17, %rd216, 0;
	@%p17 bra 	$L__BB54_34;
	cvt.u32.u64 	%r145, %rd79;
	div.u32 	%r146, %r217, %r145;
	mul.lo.s32 	%r147, %r146, %r145;
	sub.s32 	%r148, %r217, %r147;
	cvt.u64.u32 	%rd304, %r146;
	cvt.u64.u32 	%rd305, %r148;
	bra.uni 	$L__BB54_35;
$L__BB54_34:
	cvt.u64.u32 	%rd217, %r217;
	div.s64 	%rd304, %rd217, %rd79;
	mul.lo.s64 	%rd218, %rd304, %rd79;
	sub.s64 	%rd305, %rd217, %rd218;
$L__BB54_35:
	add.s64 	%rd220, %rd1, %rd214;
	ld.global.u64 	%rd221, [%rd220];
	mad.lo.s64 	%rd86, %rd221, %rd305, %rd321;
	add.s32 	%r31, %r216, -1;
	and.b64  	%rd87, %rd304, 4294967295;
	mul.wide.u32 	%rd222, %r31, 8;
	add.s64 	%rd223, %rd2, %rd222;
	ld.global.u64 	%rd88, [%rd223];
	and.b64  	%rd224, %rd88, -4294967296;
	setp.ne.s64 	%p18, %rd224, 0;
	@%p18 bra 	$L__BB54_37;
	cvt.u32.u64 	%r149, %rd88;
	cvt.u32.u64 	%r150, %rd87;
	div.u32 	%r151, %r150, %r149;
	mul.lo.s32 	%r152, %r151, %r149;
	sub.s32 	%r153, %r150, %r152;
	cvt.u64.u32 	%rd306, %r151;
	cvt.u64.u32 	%rd307, %r153;
	bra.uni 	$L__BB54_38;
$L__BB54_37:
	div.s64 	%rd306, %rd87, %rd88;
	mul.lo.s64 	%rd225, %rd306, %rd88;
	sub.s64 	%rd307, %rd87, %rd225;
$L__BB54_38:
	add.s64 	%rd227, %rd1, %rd222;
	ld.global.u64 	%rd228, [%rd227];
	mad.lo.s64 	%rd95, %rd228, %rd307, %rd86;
	add.s32 	%r32, %r216, -2;
	and.b64  	%rd96, %rd306, 4294967295;
	mul.wide.u32 	%rd229, %r32, 8;
	add.s64 	%rd230, %rd2, %rd229;
	ld.global.u64 	%rd97, [%rd230];
	and.b64  	%rd231, %rd97, -4294967296;
	setp.ne.s64 	%p19, %rd231, 0;
	@%p19 bra 	$L__BB54_40;
	cvt.u32.u64 	%r154, %rd97;
	cvt.u32.u64 	%r155, %rd96;
	div.u32 	%r156, %r155, %r154;
	mul.lo.s32 	%r157, %r156, %r154;
	sub.s32 	%r158, %r155, %r157;
	cvt.u64.u32 	%rd308, %r156;
	cvt.u64.u32 	%rd309, %r158;
	bra.uni 	$L__BB54_41;
$L__BB54_40:
	div.s64 	%rd308, %rd96, %rd97;
	mul.lo.s64 	%rd232, %rd308, %rd97;
	sub.s64 	%rd309, %rd96, %rd232;
$L__BB54_41:
	add.s64 	%rd234, %rd1, %rd229;
	ld.global.u64 	%rd235, [%rd234];
	mad.lo.s64 	%rd104, %rd235, %rd309, %rd95;
	add.s32 	%r33, %r216, -3;
	and.b64  	%rd105, %rd308, 4294967295;
	mul.wide.u32 	%rd236, %r33, 8;
	add.s64 	%rd237, %rd2, %rd236;
	ld.global.u64 	%rd106, [%rd237];
	and.b64  	%rd238, %rd106, -4294967296;
	setp.ne.s64 	%p20, %rd238, 0;
	@%p20 bra 	$L__BB54_43;
	cvt.u32.u64 	%r159, %rd106;
	cvt.u32.u64 	%r160, %rd105;
	div.u32 	%r161, %r160, %r159;
	mul.lo.s32 	%r162, %r161, %r159;
	sub.s32 	%r163, %r160, %r162;
	cvt.u64.u32 	%rd310, %r161;
	cvt.u64.u32 	%rd311, %r163;
	bra.uni 	$L__BB54_44;
$L__BB54_43:
	div.s64 	%rd310, %rd105, %rd106;
	mul.lo.s64 	%rd239, %rd310, %rd106;
	sub.s64 	%rd311, %rd105, %rd239;
$L__BB54_44:
	add.s64 	%rd241, %rd1, %rd236;
	ld.global.u64 	%rd242, [%rd241];
	mad.lo.s64 	%rd321, %rd242, %rd311, %rd104;
	cvt.u32.u64 	%r217, %rd310;
	add.s32 	%r216, %r216, -4;
$L__BB54_45:
	and.b32  	%r38, %r10, 3;
	setp.eq.s32 	%p21, %r38, 0;
	@%p21 bra 	$L__BB54_59;
	setp.eq.s32 	%p22, %r38, 1;
	@%p22 bra 	$L__BB54_54;
	mul.wide.u32 	%rd244, %r216, 8;
	add.s64 	%rd245, %rd2, %rd244;
	ld.global.u64 	%rd116, [%rd245];
	and.b64  	%rd246, %rd116, -4294967296;
	setp.ne.s64 	%p23, %rd246, 0;
	@%p23 bra 	$L__BB54_49;
	cvt.u32.u64 	%r164, %rd116;
	div.u32 	%r165, %r217, %r164;
	mul.lo.s32 	%r166, %r165, %r164;
	sub.s32 	%r167, %r217, %r166;
	cvt.u64.u32 	%rd314, %r165;
	cvt.u64.u32 	%rd315, %r167;
	bra.uni 	$L__BB54_50;
$L__BB54_49:
	cvt.u64.u32 	%rd247, %r217;
	div.s64 	%rd314, %rd247, %rd116;
	mul.lo.s64 	%rd248, %rd314, %rd116;
	sub.s64 	%rd315, %rd247, %rd248;
$L__BB54_50:
	add.s64 	%rd250, %rd1, %rd244;
	ld.global.u64 	%rd251, [%rd250];
	mad.lo.s64 	%rd123, %rd251, %rd315, %rd321;
	add.s32 	%r39, %r216, -1;
	and.b64  	%rd124, %rd314, 4294967295;
	mul.wide.u32 	%rd252, %r39, 8;
	add.s64 	%rd253, %rd2, %rd252;
	ld.global.u64 	%rd125, [%rd253];
	and.b64  	%rd254, %rd125, -4294967296;
	setp.ne.s64 	%p24, %rd254, 0;
	@%p24 bra 	$L__BB54_52;
	cvt.u32.u64 	%r168, %rd125;
	cvt.u32.u64 	%r169, %rd124;
	div.u32 	%r170, %r169, %r168;
	mul.lo.s32 	%r171, %r170, %r168;
	sub.s32 	%r172, %r169, %r171;
	cvt.u64.u32 	%rd316, %r170;
	cvt.u64.u32 	%rd317, %r172;
	bra.uni 	$L__BB54_53;
$L__BB54_52:
	div.s64 	%rd316, %rd124, %rd125;
	mul.lo.s64 	%rd255, %rd316, %rd125;
	sub.s64 	%rd317, %rd124, %rd255;
$L__BB54_53:
	add.s64 	%rd257, %rd1, %rd252;
	ld.global.u64 	%rd258, [%rd257];
	mad.lo.s64 	%rd321, %rd258, %rd317, %rd123;
	cvt.u32.u64 	%r217, %rd316;
	add.s32 	%r216, %r216, -2;
$L__BB54_54:
	and.b32  	%r173, %r10, 1;
	setp.eq.b32 	%p25, %r173, 1;
	not.pred 	%p26, %p25;
	@%p26 bra 	$L__BB54_59;
	cvt.u64.u32 	%rd135, %r217;
	mul.wide.u32 	%rd259, %r216, 8;
	add.s64 	%rd260, %rd2, %rd259;
	ld.global.u64 	%rd136, [%rd260];
	and.b64  	%rd261, %rd136, -4294967296;
	setp.ne.s64 	%p27, %rd261, 0;
	@%p27 bra 	$L__BB54_57;
	cvt.u32.u64 	%r174, %rd136;
	cvt.u32.u64 	%r175, %rd135;
	rem.u32 	%r176, %r175, %r174;
	cvt.u64.u32 	%rd320, %r176;
	bra.uni 	$L__BB54_58;
$L__BB54_57:
	rem.s64 	%rd320, %rd135, %rd136;
$L__BB54_58:
	add.s64 	%rd263, %rd1, %rd259;
	ld.global.u64 	%rd264, [%rd263];
	mad.lo.s64 	%rd321, %rd264, %rd320, %rd321;
$L__BB54_59:
	ld.param.u64 	%rd284, [contiguous_reduce4_u32_param_2];
	cvta.to.global.u64 	%rd265, %rd284;
	shl.b64 	%rd266, %rd321, 2;
	add.s64 	%rd267, %rd265, %rd266;
	ld.global.u32 	%r177, [%rd267];
	st.shared.u32 	[%r8], %r177;
	bar.sync 	0;
	setp.ne.s32 	%p28, %r4, 0;
	@%p28 bra 	$L__BB54_79;
	setp.lt.u32 	%p29, %r2, 2;
	shl.b32 	%r178, %r5, 2;
	add.s32 	%r44, %r221, %r178;
	shl.b32 	%r180, %r5, 3;
	add.s32 	%r45, %r3, %r180;
	@%p29 bra 	$L__BB54_78;
	add.s32 	%r46, %r2, -1;
	add.s32 	%r182, %r2, -2;
	and.b32  	%r47, %r46, 3;
	setp.lt.u32 	%p30, %r182, 3;
	mov.b32 	%r227, 1;
	@%p30 bra 	$L__BB54_73;
	and.b32  	%r185, %r46, -4;
	neg.s32 	%r223, %r185;
	shl.b32 	%r186, %r2, 2;
	add.s32 	%r187, %r186, 8;
	mad.lo.s32 	%r49, %r1, %r187, %r180;
	shl.b32 	%r50, %r1, 5;
	shl.b32 	%r51, %r1, 2;
	shl.b32 	%r52, %r1, 4;
	shl.b32 	%r53, %r1, 3;
	mul.lo.s32 	%r54, %r1, 12;
	add.s32 	%r189, %r186, 16;
	mad.lo.s32 	%r55, %r1, %r189, %r180;
	add.s32 	%r190, %r186, 24;
	mad.lo.s32 	%r56, %r1, %r190, %r180;
	add.s32 	%r191, %r186, 32;
	mad.lo.s32 	%r57, %r1, %r191, %r180;
	mov.b32 	%r222, 0;
	mov.u32 	%r220, %r44;
$L__BB54_63:
	ld.shared.u32 	%r225, [%r44];
	add.s32 	%r192, %r220, %r51;
	ld.shared.u32 	%r63, [%r192];
	setp.gt.u32 	%p31, %r63, %r225;
	@%p31 bra 	$L__BB54_65;
	st.shared.u32 	[%r44], %r63;
	add.s32 	%r193, %r221, %r49;
	ld.shared.u64 	%rd268, [%r193];
	st.shared.u64 	[%r45], %rd268;
	ld.shared.u32 	%r225, [%r44];
$L__BB54_65:
	add.s32 	%r194, %r220, %r53;
	ld.shared.u32 	%r66, [%r194];
	setp.gt.u32 	%p32, %r66, %r225;
	@%p32 bra 	$L__BB54_67;
	st.shared.u32 	[%r44], %r66;
	add.s32 	%r195, %r221, %r55;
	ld.shared.u64 	%rd269, [%r195];
	st.shared.u64 	[%r45], %rd269;
	ld.shared.u32 	%r225, [%r44];
$L__BB54_67:
	add.s32 	%r196, %r220, %r54;
	ld.shared.u32 	%r69, [%r196];
	setp.gt.u32 	%p33, %r69, %r225;
	@%p33 bra 	$L__BB54_69;
	st.shared.u32 	[%r44], %r69;
	add.s32 	%r197, %r221, %r56;
	ld.shared.u64 	%rd270, [%r197];
	st.shared.u64 	[%r45], %rd270;
	ld.shared.u32 	%r225, [%r44];
$L__BB54_69:
	add.s32 	%r220, %r220, %r52;
	ld.shared.u32 	%r73, [%r220];
	setp.gt.u32 	%p34, %r73, %r225;
	@%p34 bra 	$L__BB54_71;
	st.shared.u32 	[%r44], %r73;
	add.s32 	%r198, %r221, %r57;
	ld.shared.u64 	%rd271, [%r198];
	st.shared.u64 	[%r45], %rd271;
$L__BB54_71:
	add.s32 	%r223, %r223, 4;
	add.s32 	%r222, %r222, 4;
	add.s32 	%r221, %r221, %r50;
	setp.ne.s32 	%p35, %r223, 0;
	@%p35 bra 	$L__BB54_63;
	add.s32 	%r227, %r222, 1;
$L__BB54_73:
	setp.eq.s32 	%p36, %r47, 0;
	@%p36 bra 	$L__BB54_78;
	shl.b32 	%r199, %r227, 3;
	shl.b32 	%r200, %r2, 2;
	add.s32 	%r201, %r199, %r200;
	mad.lo.s32 	%r203, %r1, %r201, %r180;
	mov.u32 	%r204, sdata_u32;
	add.s32 	%r230, %r204, %r203;
	shl.b32 	%r80, %r1, 3;
	mul.lo.s32 	%r205, %r1, %r227;
	shl.b32 	%r206, %r205, 2;
	add.s32 	%r208, %r206, %r178;
	add.s32 	%r229, %r204, %r208;
	shl.b32 	%r82, %r1, 2;
	neg.s32 	%r228, %r47;
$L__BB54_75:
	.pragma "nounroll";
	ld.shared.u32 	%r209, [%r44];
	ld.shared.u32 	%r87, [%r229];
	setp.gt.u32 	%p37, %r87, %r209;
	@%p37 bra 	$L__BB54_77;
	st.shared.u32 	[%r44], %r87;
	ld.shared.u64 	%rd272, [%r230];
	st.shared.u64 	[%r45], %rd272;
$L__BB54_77:
	add.s32 	%r230, %r230, %r80;
	add.s32 	%r229, %r229, %r82;
	add.s32 	%r228, %r228, 1;
	setp.ne.s32 	%p38, %r228, 0;
	@%p38 bra 	$L__BB54_75;
$L__BB54_78:
	ld.param.u64 	%rd283, [contiguous_reduce4_u32_param_1];
	ld.param.u64 	%rd282, [contiguous_reduce4_u32_param_0];
	ld.shared.u64 	%rd273, [%r45];
	cvt.u64.u32 	%rd274, %r6;
	mad.lo.s64 	%rd275, %rd146, %rd274, %rd3;
	cvta.to.global.u64 	%rd276, %rd283;
	shl.b64 	%rd277, %rd275, 3;
	add.s64 	%rd278, %rd276, %rd277;
	st.global.u64 	[%rd278], %rd273;
	ld.shared.u32 	%r210, [%r44];
	cvta.to.global.u64 	%rd279, %rd282;
	shl.b64 	%rd280, %rd275, 2;
	add.s64 	%rd281, %rd279, %rd280;
	st.global.u32 	[%rd281], %r210;
$L__BB54_79:
	ret;

}
	// .globl	contiguous_reduce44_u32
.visible .entry contiguous_reduce44_u32(
	.param .u64 .ptr .align 1 contiguous_reduce44_u32_param_0,
	.param .u64 .ptr .align 1 contiguous_reduce44_u32_param_1,
	.param .u64 .ptr .align 1 contiguous_reduce44_u32_param_2,
	.param .u64 .ptr .align 1 contiguous_reduce44_u32_param_3,
	.param .u64 contiguous_reduce44_u32_param_4,
	.param .u64 contiguous_reduce44_u32_param_5,
	.param .u64 contiguous_reduce44_u32_param_6
)
{
	.reg .pred 	%p<15>;
	.reg .b32 	%r<116>;
	.reg .b64 	%rd<31>;

	ld.param.u64 	%rd2, [contiguous_reduce44_u32_param_0];
	ld.param.u64 	%rd3, [contiguous_reduce44_u32_param_1];
	ld.param.u64 	%rd4, [contiguous_reduce44_u32_param_2];
	ld.param.u64 	%rd5, [contiguous_reduce44_u32_param_3];
	ld.param.u64 	%rd6, [contiguous_reduce44_u32_param_5];
	ld.param.u64 	%rd7, [contiguous_reduce44_u32_param_6];
	mov.u32 	%r1, %ntid.x;
	mov.u32 	%r2, %ntid.y;
	mov.u32 	%r3, %tid.y;
	mov.u32 	%r4, %tid.x;
	mad.lo.s32 	%r5, %r3, %r1, %r4;
	mov.u32 	%r57, %ctaid.x;
	mad.lo.s32 	%r58, %r57, %r1, %r4;
	mov.u32 	%r6, %ctaid.y;
	mad.lo.s32 	%r59, %r6, %r2, %r3;
	shl.b32 	%r60, %r5, 2;
	mov.u32 	%r106, sdata_u32;
	add.s32 	%r8, %r106, %r60;
	mov.b32 	%r62, -1;
	st.shared.u32 	[%r8], %r62;
	cvt.u64.u32 	%rd1, %r58;
	setp.le.u64 	%p1, %rd6, %rd1;
	cvt.u64.u32 	%rd9, %r59;
	setp.le.u64 	%p2, %rd7, %rd9;
	or.pred  	%p3, %p1, %p2;
	@%p3 bra 	$L__BB55_21;
	mul.lo.s32 	%r63, %r1, %r2;
	shl.b32 	%r64, %r63, 2;
	add.s32 	%r9, %r106, %r64;
	cvt.u32.u64 	%r66, %rd1;
	cvta.to.global.u64 	%rd10, %rd4;
	cvta.to.global.u64 	%rd11, %rd5;
	cvt.u32.u64 	%r67, %rd6;
	mad.lo.s32 	%r68, %r59, %r67, %r66;
	mul.wide.u32 	%rd12, %r68, 4;
	add.s64 	%rd13, %rd10, %rd12;
	ld.global.u32 	%r69, [%rd13];
	st.shared.u32 	[%r8], %r69;
	mul.wide.u32 	%rd14, %r68, 8;
	add.s64 	%rd15, %rd11, %rd14;
	ld.global.u64 	%rd16, [%rd15];
	shl.b32 	%r70, %r5, 3;
	add.s32 	%r71, %r9, %r70;
	st.shared.u64 	[%r71], %rd16;
	bar.sync 	0;
	setp.ne.s32 	%p4, %r3, 0;
	@%p4 bra 	$L__BB55_21;
	setp.lt.u32 	%p5, %r2, 2;
	shl.b32 	%r72, %r4, 2;
	add.s32 	%r10, %r106, %r72;
	shl.b32 	%r74, %r4, 3;
	add.s32 	%r11, %r9, %r74;
	@%p5 bra 	$L__BB55_20;
	add.s32 	%r12, %r2, -1;
	add.s32 	%r76, %r2, -2;
	and.b32  	%r13, %r12, 3;
	setp.lt.u32 	%p6, %r76, 3;
	mov.b32 	%r112, 1;
	@%p6 bra 	$L__BB55_15;
	and.b32  	%r79, %r12, -4;
	neg.s32 	%r108, %r79;
	shl.b32 	%r80, %r2, 2;
	add.s32 	%r81, %r80, 8;
	mad.lo.s32 	%r15, %r1, %r81, %r74;
	shl.b32 	%r16, %r1, 5;
	shl.b32 	%r17, %r1, 2;
	shl.b32 	%r18, %r1, 4;
	shl.b32 	%r19, %r1, 3;
	mul.lo.s32 	%r20, %r1, 12;
	add.s32 	%r83, %r80, 16;
	mad.lo.s32 	%r21, %r1, %r83, %r74;
	add.s32 	%r84, %r80, 24;
	mad.lo.s32 	%r22, %r1, %r84, %r74;
	add.s32 	%r85, %r80, 32;
	mad.lo.s32 	%r23, %r1, %r85, %r74;
	mov.b32 	%r107, 0;
	mov.u32 	%r105, %r10;
$L__BB55_5:
	ld.shared.u32 	%r110, [%r10];
	add.s32 	%r86, %r105, %r17;
	ld.shared.u32 	%r29, [%r86];
	setp.gt.u32 	%p7, %r29, %r110;
	@%p7 bra 	$L__BB55_7;
	st.shared.u32 	[%r10], %r29;
	add.s32 	%r87, %r106, %r15;
	ld.shared.u64 	%rd17, [%r87];
	st.shared.u64 	[%r11], %rd17;
	ld.shared.u32 	%r110, [%r10];
$L__BB55_7:
	add.s32 	%r88, %r105, %r19;
	ld.shared.u32 	%r32, [%r88];
	setp.gt.u32 	%p8, %r32, %r110;
	@%p8 bra 	$L__BB55_9;
	st.shared.u32 	[%r10], %r32;
	add.s32 	%r89, %r106, %r21;
	ld.shared.u64 	%rd18, [%r89];
	st.shared.u64 	[%r11], %rd18;
	ld.shared.u32 	%r110, [%r10];
$L__BB55_9:
	add.s32 	%r90, %r105, %r20;
	ld.shared.u32 	%r35, [%r90];
	setp.gt.u32 	%p9, %r35, %r110;
	@%p9 bra 	$L__BB55_11;
	st.shared.u32 	[%r10], %r35;
	add.s32 	%r91, %r106, %r22;
	ld.shared.u64 	%rd19, [%r91];
	st.shared.u64 	[%r11], %rd19;
	ld.shared.u32 	%r110, [%r10];
$L__BB55_11:
	add.s32 	%r105, %r105, %r18;
	ld.shared.u32 	%r39, [%r105];
	setp.gt.u32 	%p10, %r39, %r110;
	@%p10 bra 	$L__BB55_13;
	st.shared.u32 	[%r10], %r39;
	add.s32 	%r92, %r106, %r23;
	ld.shared.u64 	%rd20, [%r92];
	st.shared.u64 	[%r11], %rd20;
$L__BB55_13:
	add.s32 	%r108, %r108, 4;
	add.s32 	%r107, %r107, 4;
	add.s32 	%r106, %r106, %r16;
	setp.ne.s32 	%p11, %r108, 0;
	@%p11 bra 	$L__BB55_5;
	add.s32 	%r112, %r107, 1;
$L__BB55_15:
	setp.eq.s32 	%p12, %r13, 0;
	@%p12 bra 	$L__BB55_20;
	shl.b32 	%r93, %r112, 3;
	shl.b32 	%r94, %r2, 2;
	add.s32 	%r95, %r93, %r94;
	mad.lo.s32 	%r97, %r1, %r95, %r74;
	mov.u32 	%r98, sdata_u32;
	add.s32 	%r115, %r98, %r97;
	shl.b32 	%r46, %r1, 3;
	mul.lo.s32 	%r99, %r1, %r112;
	shl.b32 	%r100, %r99, 2;
	shl.b32 	%r101, %r4, 2;
	add.s32 	%r102, %r100, %r101;
	add.s32 	%r114, %r98, %r102;
	shl.b32 	%r48, %r1, 2;
	neg.s32 	%r113, %r13;
$L__BB55_17:
	.pragma "nounroll";
	ld.shared.u32 	%r103, [%r10];
	ld.shared.u32 	%r53, [%r114];
	setp.gt.u32 	%p13, %r53, %r103;
	@%p13 bra 	$L__BB55_19;
	st.shared.u32 	[%r10], %r53;
	ld.shared.u64 	%rd21, [%r115];
	st.shared.u64 	[%r11], %rd21;
$L__BB55_19:
	add.s32 	%r115, %r115, %r46;
	add.s32 	%r114, %r114, %r48;
	add.s32 	%r113, %r113, 1;
	setp.ne.s32 	%p14, %r113, 0;
	@%p14 bra 	$L__BB55_17;
$L__BB55_20:
	ld.shared.u64 	%rd22, [%r11];
	cvt.u64.u32 	%rd23, %r6;
	mad.lo.s64 	%rd24, %rd6, %rd23, %rd1;
	cvta.to.global.u64 	%rd25, %rd3;
	shl.b64 	%rd26, %rd24, 3;
	add.s64 	%rd27, %rd25, %rd26;
	st.global.u64 	[%rd27], %rd22;
	ld.shared.u32 	%r104, [%r10];
	cvta.to.global.u64 	%rd28, %rd2;
	shl.b64 	%rd29, %rd24, 2;
	add.s64 	%rd30, %rd28, %rd29;
	st.global.u32 	[%rd30], %r104;
$L__BB55_21:
	ret;

}
	// .globl	contiguous_reduce_u64
.visible .entry contiguous_reduce_u64(
	.param .u64 .ptr .align 1 contiguous_reduce_u64_param_0,
	.param .u64 .ptr .align 1 contiguous_reduce_u64_param_1,
	.param .u64 .ptr .align 1 contiguous_reduce_u64_param_2,
	.param .u64 contiguous_reduce_u64_param_3
)
{
	.reg .pred 	%p<16>;
	.reg .b32 	%r<20>;
	.reg .b64 	%rd<64>;

	ld.param.u64 	%rd7, [contiguous_reduce_u64_param_0];
	ld.param.u64 	%rd8, [contiguous_reduce_u64_param_1];
	ld.param.u64 	%rd10, [contiguous_reduce_u64_param_2];
	ld.param.u64 	%rd9, [contiguous_reduce_u64_param_3];
	cvta.to.global.u64 	%rd1, %rd10;
	mov.u32 	%r19, %ntid.x;
	shl.b32 	%r10, %r19, 3;
	mov.u32 	%r11, sdata_u64;
	add.s32 	%r2, %r11, %r10;
	mov.u32 	%r3, %tid.x;
	mov.u32 	%r4, %ctaid.x;
	mul.lo.s32 	%r12, %r4, %r19;
	shl.b32 	%r13, %r12, 1;
	add.s32 	%r14, %r13, %r3;
	cvt.u64.u32 	%rd2, %r14;
	shl.b32 	%r15, %r3, 3;
	add.s32 	%r5, %r2, %r15;
	st.shared.u64 	[%r5], %rd2;
	add.s32 	%r6, %r11, %r15;
	mov.b64 	%rd11, -1;
	st.shared.u64 	[%r6], %rd11;
	add.s32 	%r16, %r14, %r19;
	cvt.u64.u32 	%rd3, %r16;
	setp.le.u64 	%p1, %rd9, %rd3;
	@%p1 bra 	$L__BB56_4;
	shl.b64 	%rd15, %rd2, 3;
	add.s64 	%rd16, %rd1, %rd15;
	ld.global.u64 	%rd4, [%rd16];
	shl.b64 	%rd17, %rd3, 3;
	add.s64 	%rd18, %rd1, %rd17;
	ld.global.u64 	%rd5, [%rd18];
	setp.gt.u64 	%p3, %rd5, %rd4;
	@%p3 bra 	$L__BB56_3;
	st.shared.u64 	[%r6], %rd5;
	st.shared.u64 	[%r5], %rd3;
	bra.uni 	$L__BB56_6;
$L__BB56_3:
	st.shared.u64 	[%r6], %rd4;
	bra.uni 	$L__BB56_6;
$L__BB56_4:
	setp.le.u64 	%p2, %rd9, %rd2;
	@%p2 bra 	$L__BB56_6;
	shl.b64 	%rd12, %rd2, 3;
	add.s64 	%rd13, %rd1, %rd12;
	ld.global.u64 	%rd14, [%rd13];
	st.shared.u64 	[%r6], %rd14;
$L__BB56_6:
	bar.sync 	0;
	setp.lt.u32 	%p4, %r19, 66;
	@%p4 bra 	$L__BB56_11;
$L__BB56_7:
	mov.u32 	%r7, %r19;
	shr.u32 	%r19, %r7, 1;
	setp.ge.u32 	%p5, %r3, %r19;
	@%p5 bra 	$L__BB56_10;
	ld.shared.u64 	%rd19, [%r6];
	shl.b32 	%r9, %r19, 3;
	add.s32 	%r17, %r6, %r9;
	ld.shared.u64 	%rd6, [%r17];
	setp.gt.u64 	%p6, %rd6, %rd19;
	@%p6 bra 	$L__BB56_10;
	st.shared.u64 	[%r6], %rd6;
	add.s32 	%r18, %r5, %r9;
	ld.shared.u64 	%rd20, [%r18];
	st.shared.u64 	[%r5], %rd20;
$L__BB56_10:
	bar.sync 	0;
	setp.gt.u32 	%p7, %r7, 131;
	@%p7 bra 	$L__BB56_7;
$L__BB56_11:
	setp.gt.u32 	%p8, %r3, 31;
	@%p8 bra 	$L__BB56_26;
	ld.volatile.shared.u64 	%rd21, [%r6];
	ld.volatile.shared.u64 	%rd22, [%r6+256];
	min.u64 	%rd23, %rd21, %rd22;
	ld.volatile.shared.u64 	%rd24, [%r6+256];
	setp.ne.s64 	%p9, %rd23, %rd24;
	@%p9 bra 	$L__BB56_14;
	ld.volatile.shared.u64 	%rd25, [%r5+256];
	st.volatile.shared.u64 	[%r5], %rd25;
	ld.volatile.shared.u64 	%rd26, [%r6+256];
	st.volatile.shared.u64 	[%r6], %rd26;
$L__BB56_14:
	ld.volatile.shared.u64 	%rd27, [%r6];
	ld.volatile.shared.u64 	%rd28, [%r6+128];
	min.u64 	%rd29, %rd27, %rd28;
	ld.volatile.shared.u64 	%rd30, [%r6+128];
	setp.ne.s64 	%p10, %rd29, %rd30;
	@%p10 bra 	$L__BB56_16;
	ld.volatile.shared.u64 	%rd31, [%r5+128];
	st.volatile.shared.u64 	[%r5], %rd31;
	ld.volatile.shared.u64 	%rd32, [%r6+128];
	st.volatile.shared.u64 	[%r6], %rd32;
$L__BB56_16:
	ld.volatile.shared.u64 	%rd33, [%r6];
	ld.volatile.shared.u64 	%rd34, [%r6+64];
	min.u64 	%rd35, %rd33, %rd34;
	ld.volatile.shared.u64 	%rd36, [%r6+64];
	setp.ne.s64 	%p11, %rd35, %rd36;
	@%p11 bra 	$L__BB56_18;
	ld.volatile.shared.u64 	%rd37, [%r5+64];
	st.volatile.shared.u64 	[%r5], %rd37;
	ld.volatile.shared.u64 	%rd38, [%r6+64];
	st.volatile.shared.u64 	[%r6], %rd38;
$L__BB56_18:
	ld.volatile.shared.u64 	%rd39, [%r6];
	ld.volatile.shared.u64 	%rd40, [%r6+32];
	min.u64 	%rd41, %rd39, %rd40;
	ld.volatile.shared.u64 	%rd42, [%r6+32];
	setp.ne.s64 	%p12, %rd41, %rd42;
	@%p12 bra 	$L__BB56_20;
	ld.volatile.shared.u64 	%rd43, [%r5+32];
	st.volatile.shared.u64 	[%r5], %rd43;
	ld.volatile.shared.u64 	%rd44, [%r6+32];
	st.volatile.shared.u64 	[%r6], %rd44;
$L__BB56_20:
	ld.volatile.shared.u64 	%rd45, [%r6];
	ld.volatile.shared.u64 	%rd46, [%r6+16];
	min.u64 	%rd47, %rd45, %rd46;
	ld.volatile.shared.u64 	%rd48, [%r6+16];
	setp.ne.s64 	%p13, %rd47, %rd48;
	@%p13 bra 	$L__BB56_22;
	ld.volatile.shared.u64 	%rd49, [%r5+16];
	st.volatile.shared.u64 	[%r5], %rd49;
	ld.volatile.shared.u64 	%rd50, [%r6+16];
	st.volatile.shared.u64 	[%r6], %rd50;
$L__BB56_22:
	ld.volatile.shared.u64 	%rd51, [%r6];
	ld.volatile.shared.u64 	%rd52, [%r6+8];
	min.u64 	%rd53, %rd51, %rd52;
	ld.volatile.shared.u64 	%rd54, [%r6+8];
	setp.ne.s64 	%p14, %rd53, %rd54;
	@%p14 bra 	$L__BB56_24;
	ld.volatile.shared.u64 	%rd55, [%r5+8];
	st.volatile.shared.u64 	[%r5], %rd55;
	ld.volatile.shared.u64 	%rd56, [%r6+8];
	st.volatile.shared.u64 	[%r6], %rd56;
$L__BB56_24:
	setp.ne.s32 	%p15, %r3, 0;
	@%p15 bra 	$L__BB56_26;
	ld.shared.u64 	%rd57, [sdata_u64];
	cvta.to.global.u64 	%rd58, %rd7;
	mul.wide.u32 	%rd59, %r4, 8;
	add.s64 	%rd60, %rd58, %rd59;
	st.global.u64 	[%rd60], %rd57;
	ld.shared.u64 	%rd61, [%r2];
	cvta.to.global.u64 	%rd62, %rd8;
	add.s64 	%rd63, %rd62, %rd59;
	st.global.u64 	[%rd63], %rd61;
$L__BB56_26:
	ret;

}
	// .globl	contiguous_reduce2_u64
.visible .entry contiguous_reduce2_u64(
	.param .u64 .ptr .align 1 contiguous_reduce2_u64_param_0,
	.param .u64 .ptr .align 1 contiguous_reduce2_u64_param_1,
	.param .u64 .ptr .align 1 contiguous_reduce2_u64_param_2,
	.param .u64 .ptr .align 1 contiguous_reduce2_u64_param_3,
	.param .u64 contiguous_reduce2_u64_param_4
)
{
	.reg .pred 	%p<16>;
	.reg .b32 	%r<20>;
	.reg .b64 	%rd<75>;

	ld.param.u64 	%rd8, [contiguous_reduce2_u64_param_0];
	ld.param.u64 	%rd9, [contiguous_reduce2_u64_param_1];
	ld.param.u64 	%rd11, [contiguous_reduce2_u64_param_2];
	ld.param.u64 	%rd12, [contiguous_reduce2_u64_param_3];
	ld.param.u64 	%rd10, [contiguous_reduce2_u64_param_4];
	cvta.to.global.u64 	%rd1, %rd12;
	cvta.to.global.u64 	%rd2, %rd11;
	mov.u32 	%r19, %ntid.x;
	shl.b32 	%r11, %r19, 3;
	mov.u32 	%r12, sdata_u64;
	add.s32 	%r2, %r12, %r11;
	mov.u32 	%r3, %tid.x;
	mov.u32 	%r4, %ctaid.x;
	mul.lo.s32 	%r13, %r4, %r19;
	shl.b32 	%r14, %r13, 1;
	add.s32 	%r5, %r14, %r3;
	shl.b32 	%r15, %r3, 3;
	add.s32 	%r6, %r2, %r15;
	mov.b64 	%rd13, 9223372036854775807;
	st.shared.u64 	[%r6], %rd13;
	add.s32 	%r7, %r12, %r15;
	mov.b64 	%rd14, -1;
	st.shared.u64 	[%r7], %rd14;
	add.s32 	%r16, %r5, %r19;
	cvt.u64.u32 	%rd3, %r16;
	setp.le.u64 	%p1, %rd10, %rd3;
	@%p1 bra 	$L__BB57_4;
	mul.wide.u32 	%rd20, %r5, 8;
	add.s64 	%rd21, %rd2, %rd20;
	ld.global.u64 	%rd4, [%rd21];
	shl.b64 	%rd22, %rd3, 3;
	add.s64 	%rd23, %rd2, %rd22;
	ld.global.u64 	%rd5, [%rd23];
	setp.gt.u64 	%p3, %rd5, %rd4;
	@%p3 bra 	$L__BB57_3;
	st.shared.u64 	[%r7], %rd5;
	add.s64 	%rd25, %rd1, %rd22;
	ld.global.u64 	%rd26, [%rd25];
	st.shared.u64 	[%r6], %rd26;
	bra.uni 	$L__BB57_6;
$L__BB57_3:
	st.shared.u64 	[%r7], %rd4;
	add.s64 	%rd28, %rd1, %rd20;
	ld.global.u64 	%rd29, [%rd28];
	st.shared.u64 	[%r6], %rd29;
	bra.uni 	$L__BB57_6;
$L__BB57_4:
	cvt.u64.u32 	%rd6, %r5;
	setp.le.u64 	%p2, %rd10, %rd6;
	@%p2 bra 	$L__BB57_6;
	shl.b64 	%rd15, %rd6, 3;
	add.s64 	%rd16, %rd2, %rd15;
	ld.global.u64 	%rd17, [%rd16];
	st.shared.u64 	[%r7], %rd17;
	add.s64 	%rd18, %rd1, %rd15;
	ld.global.u64 	%rd19, [%rd18];
	st.shared.u64 	[%r6], %rd19;
$L__BB57_6:
	bar.sync 	0;
	setp.lt.u32 	%p4, %r19, 66;
	@%p4 bra 	$L__BB57_11;
$L__BB57_7:
	mov.u32 	%r8, %r19;
	shr.u32 	%r19, %r8, 1;
	setp.ge.u32 	%p5, %r3, %r19;
	@%p5 bra 	$L__BB57_10;
	ld.shared.u64 	%rd30, [%r7];
	shl.b32 	%r10, %r19, 3;
	add.s32 	%r17, %r7, %r10;
	ld.shared.u64 	%rd7, [%r17];
	setp.gt.u64 	%p6, %rd7, %rd30;
	@%p6 bra 	$L__BB57_10;
	st.shared.u64 	[%r7], %rd7;
	add.s32 	%r18, %r6, %r10;
	ld.shared.u64 	%rd31, [%r18];
	st.shared.u64 	[%r6], %rd31;
$L__BB57_10:
	bar.sync 	0;
	setp.gt.u32 	%p7, %r8, 131;
	@%p7 bra 	$L__BB57_7;
$L__BB57_11:
	setp.gt.u32 	%p8, %r3, 31;
	@%p8 bra 	$L__BB57_26;
	ld.volatile.shared.u64 	%rd32, [%r7];
	ld.volatile.shared.u64 	%rd33, [%r7+256];
	min.u64 	%rd34, %rd32, %rd33;
	ld.volatile.shared.u64 	%rd35, [%r7+256];
	setp.ne.s64 	%p9, %rd34, %rd35;
	@%p9 bra 	$L__BB57_14;
	ld.volatile.shared.u64 	%rd36, [%r6+256];
	st.volatile.shared.u64 	[%r6], %rd36;
	ld.volatile.shared.u64 	%rd37, [%r7+256];
	st.volatile.shared.u64 	[%r7], %rd37;
$L__BB57_14:
	ld.volatile.shared.u64 	%rd38, [%r7];
	ld.volatile.shared.u64 	%rd39, [%r7+128];
	min.u64 	%rd40, %rd38, %rd39;
	ld.volatile.shared.u64 	%rd41, [%r7+128];
	setp.ne.s64 	%p10, %rd40, %rd41;
	@%p10 bra 	$L__BB57_16;
	ld.volatile.shared.u64 	%rd42, [%r6+128];
	st.volatile.shared.u64 	[%r6], %rd42;
	ld.volatile.shared.u64 	%rd43, [%r7+128];
	st.volatile.shared.u64 	[%r7], %rd43;
$L__BB57_16:
	ld.volatile.shared.u64 	%rd44, [%r7];
	ld.volatile.shared.u64 	%rd45, [%r7+64];
	min.u64 	%rd46, %rd44, %rd45;
	ld.volatile.shared.u64 	%rd47, [%r7+64];
	setp.ne.s64 	%p11, %rd46, %rd47;
	@%p11 bra 	$L__BB57_18;
	ld.volatile.shared.u64 	%rd48, [%r6+64];
	st.volatile.shared.u64 	[%r6], %rd48;
	ld.volatile.shared.u64 	%rd49, [%r7+64];
	st.volatile.shared.u64 	[%r7], %rd49;
$L__BB57_18:
	ld.volatile.shared.u64 	%rd50, [%r7];
	ld.volatile.shared.u64 	%rd51, [%r7+32];
	min.u64 	%rd52, %rd50, %rd51;
	ld.volatile.shared.u64 	%rd53, [%r7+32];
	setp.ne.s64 	%p12, %rd52, %rd53;
	@%p12 bra 	$L__BB57_20;
	ld.volatile.shared.u64 	%rd54, [%r6+32];
	st.volatile.shared.u64 	[%r6], %rd54;
	ld.volatile.shared.u64 	%rd55, [%r7+32];
	st.volatile.shared.u64 	[%r7], %rd55;
$L__BB57_20:
	ld.volatile.shared.u64 	%rd56, [%r7];
	ld.volatile.shared.u64 	%rd57, [%r7+16];
	min.u64 	%rd58, %rd56, %rd57;
	ld.volatile.shared.u64 	%rd59, [%r7+16];
	setp.ne.s64 	%p13, %rd58, %rd59;
	@%p13 bra 	$L__BB57_22;
	ld.volatile.shared.u64 	%rd60, [%r6+16];
	st.volatile.shared.u64 	[%r6], %rd60;
	ld.volatile.shared.u64 	%rd61, [%r7+16];
	st.volatile.shared.u64 	[%r7], %rd61;
$L__BB57_22:
	ld.volatile.shared.u64 	%rd62, [%r7];
	ld.volatile.shared.u64 	%rd63, [%r7+8];
	min.u64 	%rd64, %rd62, %rd63;
	ld.volatile.shared.u64 	%rd65, [%r7+8];
	setp.ne.s64 	%p14, %rd64, %rd65;
	@%p14 bra 	$L__BB57_24;
	ld.volatile.shared.u64 	%rd66, [%r6+8];
	st.volatile.shared.u64 	[%r6], %rd66;
	ld.volatile.shared.u64 	%rd67, [%r7+8];
	st.volatile.shared.u64 	[%r7], %rd67;
$L__BB57_24:
	setp.ne.s32 	%p15, %r3, 0;
	@%p15 bra 	$L__BB57_26;
	ld.shared.u64 	%rd68, [sdata_u64];
	cvta.to.global.u64 	%rd69, %rd8;
	mul.wide.u32 	%rd70, %r4, 8;
	add.s64 	%rd71, %rd69, %rd70;
	st.global.u64 	[%rd71], %rd68;
	ld.shared.u64 	%rd72, [%r2];
	cvta.to.global.u64 	%rd73, %rd9;
	add.s64 	%rd74, %rd73, %rd70;
	st.global.u64 	[%rd74], %rd72;
$L__BB57_26:
	ret;

}
	// .globl	uncontiguous_reduce_u64
.visible .entry uncontiguous_reduce_u64(
	.param .u64 .ptr .align 1 uncontiguous_reduce_u64_param_0,
	.param .u64 .ptr .align 1 uncontiguous_reduce_u64_param_1,
	.param .u64 .ptr .align 1 uncontiguous_reduce_u64_param_2,
	.param .u64 .ptr .align 1 uncontiguous_reduce_u64_param_3,
	.param .u64 .ptr .align 1 uncontiguous_reduce_u64_param_4,
	.param .u64 uncontiguous_reduce_u64_param_5,
	.param .u64 uncontiguous_reduce_u64_param_6
)
{
	.reg .pred 	%p<60>;
	.reg .b32 	%r<218>;
	.reg .b64 	%rd<609>;

	ld.param.u64 	%rd264, [uncontiguous_reduce_u64_param_2];
	ld.param.u64 	%rd267, [uncontiguous_reduce_u64_param_3];
	ld.param.u64 	%rd268, [uncontiguous_reduce_u64_param_4];
	ld.param.u64 	%rd265, [uncontiguous_reduce_u64_param_5];
	ld.param.u64 	%rd266, [uncontiguous_reduce_u64_param_6];
	cvta.to.global.u64 	%rd1, %rd268;
	cvta.to.global.u64 	%rd2, %rd267;
	cvta.to.global.u64 	%rd3, %rd264;
	mov.u32 	%r217, %ntid.x;
	shl.b32 	%r52, %r217, 3;
	mov.u32 	%r53, sdata_u64;
	add.s32 	%r2, %r53, %r52;
	mov.u32 	%r3, %tid.x;
	mov.u32 	%r4, %ctaid.x;
	mul.lo.s32 	%r54, %r4, %r217;
	shl.b32 	%r55, %r54, 1;
	add.s32 	%r56, %r55, %r3;
	shl.b32 	%r57, %r3, 3;
	add.s32 	%r5, %r53, %r57;
	mov.b64 	%rd269, -1;
	st.shared.u64 	[%r5], %rd269;
	cvt.u64.u32 	%rd549, %r56;
	add.s32 	%r6, %r2, %r57;
	st.shared.u64 	[%r6], %rd549;
	add.s32 	%r58, %r56, %r217;
	cvt.u64.u32 	%rd5, %r58;
	setp.le.u64 	%p1, %rd266, %rd5;
	@%p1 bra 	$L__BB58_56;
	cvt.u32.u64 	%r7, %rd265;
	add.s32 	%r211, %r7, -1;
	setp.lt.s32 	%p27, %r211, 0;
	mov.b64 	%rd566, 0;
	mov.u64 	%rd567, %rd566;
	@%p27 bra 	$L__BB58_53;
	setp.lt.u32 	%p28, %r211, 3;
	mov.b64 	%rd567, 0;
	mov.u64 	%rd566, %rd567;
	mov.u64 	%rd562, %rd5;
	@%p28 bra 	$L__BB58_30;
	add.s32 	%r209, %r7, -2;
	and.b32  	%r134, %r7, -4;
	neg.s32 	%r208, %r134;
	mov.b64 	%rd567, 0;
	mov.u64 	%rd562, %rd5;
$L__BB58_4:
	.pragma "nounroll";
	add.s32 	%r13, %r209, 1;
	mul.wide.u32 	%rd402, %r13, 8;
	add.s64 	%rd403, %rd2, %rd402;
	ld.global.u64 	%rd10, [%rd403];
	or.b64  	%rd404, %rd549, %rd10;
	and.b64  	%rd405, %rd404, -4294967296;
	setp.ne.s64 	%p29, %rd405, 0;
	@%p29 bra 	$L__BB58_6;
	cvt.u32.u64 	%r135, %rd10;
	cvt.u32.u64 	%r136, %rd549;
	div.u32 	%r137, %r136, %r135;
	mul.lo.s32 	%r138, %r137, %r135;
	sub.s32 	%r139, %r136, %r138;
	cvt.u64.u32 	%rd528, %r137;
	cvt.u64.u32 	%rd529, %r139;
	bra.uni 	$L__BB58_7;
$L__BB58_6:
	div.s64 	%rd528, %rd549, %rd10;
	mul.lo.s64 	%rd406, %rd528, %rd10;
	sub.s64 	%rd529, %rd549, %rd406;
$L__BB58_7:
	mul.wide.u32 	%rd407, %r13, 8;
	add.s64 	%rd408, %rd1, %rd407;
	ld.global.u64 	%rd17, [%rd408];
	mad.lo.s64 	%rd18, %rd17, %rd529, %rd566;
	or.b64  	%rd409, %rd562, %rd10;
	and.b64  	%rd410, %rd409, -4294967296;
	setp.ne.s64 	%p30, %rd410, 0;
	@%p30 bra 	$L__BB58_9;
	cvt.u32.u64 	%r140, %rd10;
	cvt.u32.u64 	%r141, %rd562;
	div.u32 	%r142, %r141, %r140;
	mul.lo.s32 	%r143, %r142, %r140;
	sub.s32 	%r144, %r141, %r143;
	cvt.u64.u32 	%rd530, %r142;
	cvt.u64.u32 	%rd531, %r144;
	bra.uni 	$L__BB58_10;
$L__BB58_9:
	div.s64 	%rd530, %rd562, %rd10;
	mul.lo.s64 	%rd411, %rd530, %rd10;
	sub.s64 	%rd531, %rd562, %rd411;
$L__BB58_10:
	mad.lo.s64 	%rd25, %rd531, %rd17, %rd567;
	mul.wide.u32 	%rd412, %r209, 8;
	add.s64 	%rd413, %rd2, %rd412;
	ld.global.u64 	%rd26, [%rd413];
	or.b64  	%rd414, %rd528, %rd26;
	and.b64  	%rd415, %rd414, -4294967296;
	setp.ne.s64 	%p31, %rd415, 0;
	@%p31 bra 	$L__BB58_12;
	cvt.u32.u64 	%r145, %rd26;
	cvt.u32.u64 	%r146, %rd528;
	div.u32 	%r147, %r146, %r145;
	mul.lo.s32 	%r148, %r147, %r145;
	sub.s32 	%r149, %r146, %r148;
	cvt.u64.u32 	%rd532, %r147;
	cvt.u64.u32 	%rd533, %r149;
	bra.uni 	$L__BB58_13;
$L__BB58_12:
	div.s64 	%rd532, %rd528, %rd26;
	mul.lo.s64 	%rd416, %rd532, %rd26;
	sub.s64 	%rd533, %rd528, %rd416;
$L__BB58_13:
	mul.wide.u32 	%rd417, %r209, 8;
	add.s64 	%rd418, %rd1, %rd417;
	ld.global.u64 	%rd33, [%rd418];
	mad.lo.s64 	%rd34, %rd33, %rd533, %rd18;
	or.b64  	%rd419, %rd530, %rd26;
	and.b64  	%rd420, %rd419, -4294967296;
	setp.ne.s64 	%p32, %rd420, 0;
	@%p32 bra 	$L__BB58_15;
	cvt.u32.u64 	%r150, %rd26;
	cvt.u32.u64 	%r151, %rd530;
	div.u32 	%r152, %r151, %r150;
	mul.lo.s32 	%r153, %r152, %r150;
	sub.s32 	%r154, %r151, %r153;
	cvt.u64.u32 	%rd534, %r152;
	cvt.u64.u32 	%rd535, %r154;
	bra.uni 	$L__BB58_16;
$L__BB58_15:
	div.s64 	%rd534, %rd530, %rd26;
	mul.lo.s64 	%rd421, %rd534, %rd26;
	sub.s64 	%rd535, %rd530, %rd421;
$L__BB58_16:
	mad.lo.s64 	%rd41, %rd535, %rd33, %rd25;
	add.s32 	%r14, %r209, -1;
	mul.wide.u32 	%rd422, %r14, 8;
	add.s64 	%rd423, %rd2, %rd422;
	ld.global.u64 	%rd42, [%rd423];
	or.b64  	%rd424, %rd532, %rd42;
	and.b64  	%rd425, %rd424, -4294967296;
	setp.ne.s64 	%p33, %rd425, 0;
	@%p33 bra 	$L__BB58_18;
	cvt.u32.u64 	%r155, %rd42;
	cvt.u32.u64 	%r156, %rd532;
	div.u32 	%r157, %r156, %r155;
	mul.lo.s32 	%r158, %r157, %r155;
	sub.s32 	%r159, %r156, %r158;
	cvt.u64.u32 	%rd536, %r157;
	cvt.u64.u32 	%rd537, %r159;
	bra.uni 	$L__BB58_19;
$L__BB58_18:
	div.s64 	%rd536, %rd532, %rd42;
	mul.lo.s64 	%rd426, %rd536, %rd42;
	sub.s64 	%rd537, %rd532, %rd426;
$L__BB58_19:
	mul.wide.u32 	%rd427, %r14, 8;
	add.s64 	%rd428, %rd1, %rd427;
	ld.global.u64 	%rd49, [%rd428];
	mad.lo.s64 	%rd50, %rd49, %rd537, %rd34;
	or.b64  	%rd429, %rd534, %rd42;
	and.b64  	%rd430, %rd429, -4294967296;
	setp.ne.s64 	%p34, %rd430, 0;
	@%p34 bra 	$L__BB58_21;
	cvt.u32.u64 	%r160, %rd42;
	cvt.u32.u64 	%r161, %rd534;
	div.u32 	%r162, %r161, %r160;
	mul.lo.s32 	%r163, %r162, %r160;
	sub.s32 	%r164, %r161, %r163;
	cvt.u64.u32 	%rd538, %r162;
	cvt.u64.u32 	%rd539, %r164;
	bra.uni 	$L__BB58_22;
$L__BB58_21:
	div.s64 	%rd538, %rd534, %rd42;
	mul.lo.s64 	%rd431, %rd538, %rd42;
	sub.s64 	%rd539, %rd534, %rd431;
$L__BB58_22:
	mad.lo.s64 	%rd57, %rd539, %rd49, %rd41;
	add.s32 	%r165, %r209, -2;
	mul.wide.u32 	%rd432, %r165, 8;
	add.s64 	%rd433, %rd2, %rd432;
	ld.global.u64 	%rd58, [%rd433];
	or.b64  	%rd434, %rd536, %rd58;
	and.b64  	%rd435, %rd434, -4294967296;
	setp.ne.s64 	%p35, %rd435, 0;
	@%p35 bra 	$L__BB58_24;
	cvt.u32.u64 	%r166, %rd58;
	cvt.u32.u64 	%r167, %rd536;
	div.u32 	%r168, %r167, %r166;
	mul.lo.s32 	%r169, %r168, %r166;
	sub.s32 	%r170, %r167, %r169;
	cvt.u64.u32 	%rd549, %r168;
	cvt.u64.u32 	%rd541, %r170;
	bra.uni 	$L__BB58_25;
$L__BB58_24:
	div.s64 	%rd549, %rd536, %rd58;
	mul.lo.s64 	%rd436, %rd549, %rd58;
	sub.s64 	%rd541, %rd536, %rd436;
$L__BB58_25:
	mul.wide.u32 	%rd437, %r165, 8;
	add.s64 	%rd438, %rd1, %rd437;
	ld.global.u64 	%rd65, [%rd438];
	mad.lo.s64 	%rd566, %rd65, %rd541, %rd50;
	or.b64  	%rd439, %rd538, %rd58;
	and.b64  	%rd440, %rd439, -4294967296;
	setp.ne.s64 	%p36, %rd440, 0;
	@%p36 bra 	$L__BB58_27;
	cvt.u32.u64 	%r172, %rd58;
	cvt.u32.u64 	%r173, %rd538;
	div.u32 	%r174, %r173, %r172;
	mul.lo.s32 	%r175, %r174, %r172;
	sub.s32 	%r176, %r173, %r175;
	cvt.u64.u32 	%rd562, %r174;
	cvt.u64.u32 	%rd543, %r176;
	bra.uni 	$L__BB58_28;
$L__BB58_27:
	div.s64 	%rd562, %rd538, %rd58;
	mul.lo.s64 	%rd441, %rd562, %rd58;
	sub.s64 	%rd543, %rd538, %rd441;
$L__BB58_28:
	mad.lo.s64 	%rd567, %rd543, %rd65, %rd57;
	add.s32 	%r209, %r209, -4;
	add.s32 	%r208, %r208, 4;
	setp.ne.s32 	%p37, %r208, 0;
	@%p37 bra 	$L__BB58_4;
	add.s32 	%r211, %r209, 1;
$L__BB58_30:
	and.b32  	%r177, %r7, 3;
	setp.eq.s32 	%p38, %r177, 0;
	@%p38 bra 	$L__BB58_53;
	setp.eq.s32 	%p39, %r177, 1;
	@%p39 bra 	$L__BB58_45;
	mul.wide.u32 	%rd443, %r211, 8;
	add.s64 	%rd444, %rd2, %rd443;
	ld.global.u64 	%rd80, [%rd444];
	or.b64  	%rd445, %rd549, %rd80;
	and.b64  	%rd446, %rd445, -4294967296;
	setp.ne.s64 	%p40, %rd446, 0;
	@%p40 bra 	$L__BB58_34;
	cvt.u32.u64 	%r179, %rd80;
	cvt.u32.u64 	%r180, %rd549;
	div.u32 	%r181, %r180, %r179;
	mul.lo.s32 	%r182, %r181, %r179;
	sub.s32 	%r183, %r180, %r182;
	cvt.u64.u32 	%rd550, %r181;
	cvt.u64.u32 	%rd551, %r183;
	bra.uni 	$L__BB58_35;
$L__BB58_34:
	div.s64 	%rd550, %rd549, %rd80;
	mul.lo.s64 	%rd447, %rd550, %rd80;
	sub.s64 	%rd551, %rd549, %rd447;
$L__BB58_35:
	add.s64 	%rd449, %rd1, %rd443;
	ld.global.u64 	%rd87, [%rd449];
	mad.lo.s64 	%rd88, %rd87, %rd551, %rd566;
	or.b64  	%rd450, %rd562, %rd80;
	and.b64  	%rd451, %rd450, -4294967296;
	setp.ne.s64 	%p41, %rd451, 0;
	@%p41 bra 	$L__BB58_37;
	cvt.u32.u64 	%r184, %rd80;
	cvt.u32.u64 	%r185, %rd562;
	div.u32 	%r186, %r185, %r184;
	mul.lo.s32 	%r187, %r186, %r184;
	sub.s32 	%r188, %r185, %r187;
	cvt.u64.u32 	%rd552, %r186;
	cvt.u64.u32 	%rd553, %r188;
	bra.uni 	$L__BB58_38;
$L__BB58_37:
	div.s64 	%rd552, %rd562, %rd80;
	mul.lo.s64 	%rd452, %rd552, %rd80;
	sub.s64 	%rd553, %rd562, %rd452;
$L__BB58_38:
	mad.lo.s64 	%rd95, %rd553, %rd87, %rd567;
	add.s32 	%r19, %r211, -1;
	mul.wide.u32 	%rd453, %r19, 8;
	add.s64 	%rd454, %rd2, %rd453;
	ld.global.u64 	%rd96, [%rd454];
	or.b64  	%rd455, %rd550, %rd96;
	and.b64  	%rd456, %rd455, -4294967296;
	setp.ne.s64 	%p42, %rd456, 0;
	@%p42 bra 	$L__BB58_40;
	cvt.u32.u64 	%r189, %rd96;
	cvt.u32.u64 	%r190, %rd550;
	div.u32 	%r191, %r190, %r189;
	mul.lo.s32 	%r192, %r191, %r189;
	sub.s32 	%r193, %r190, %r192;
	cvt.u64.u32 	%rd549, %r191;
	cvt.u64.u32 	%rd555, %r193;
	bra.uni 	$L__BB58_41;
$L__BB58_40:
	div.s64 	%rd549, %rd550, %rd96;
	mul.lo.s64 	%rd457, %rd549, %rd96;
	sub.s64 	%rd555, %rd550, %rd457;
$L__BB58_41:
	add.s64 	%rd459, %rd1, %rd453;
	ld.global.u64 	%rd103, [%rd459];
	mad.lo.s64 	%rd566, %rd103, %rd555, %rd88;
	or.b64  	%rd460, %rd552, %rd96;
	and.b64  	%rd461, %rd460, -4294967296;
	setp.ne.s64 	%p43, %rd461, 0;
	@%p43 bra 	$L__BB58_43;
	cvt.u32.u64 	%r194, %rd96;
	cvt.u32.u64 	%r195, %rd552;
	div.u32 	%r196, %r195, %r194;
	mul.lo.s32 	%r197, %r196, %r194;
	sub.s32 	%r198, %r195, %r197;
	cvt.u64.u32 	%rd562, %r196;
	cvt.u64.u32 	%rd557, %r198;
	bra.uni 	$L__BB58_44;
$L__BB58_43:
	div.s64 	%rd562, %rd552, %rd96;
	mul.lo.s64 	%rd462, %rd562, %rd96;
	sub.s64 	%rd557, %rd552, %rd462;
$L__BB58_44:
	mad.lo.s64 	%rd567, %rd557, %rd103, %rd95;
	add.s32 	%r211, %r211, -2;
$L__BB58_45:
	and.b32  	%r199, %r7, 1;
	setp.eq.b32 	%p44, %r199, 1;
	not.pred 	%p45, %p44;
	@%p45 bra 	$L__BB58_53;
	mul.wide.u32 	%rd463, %r211, 8;
	add.s64 	%rd464, %rd2, %rd463;
	ld.global.u64 	%rd118, [%rd464];
	or.b64  	%rd465, %rd549, %rd118;
	and.b64  	%rd466, %rd465, -4294967296;
	setp.ne.s64 	%p46, %rd466, 0;
	@%p46 bra 	$L__BB58_48;
	cvt.u32.u64 	%r200, %rd118;
	cvt.u32.u64 	%r201, %rd549;
	rem.u32 	%r202, %r201, %r200;
	cvt.u64.u32 	%rd564, %r202;
	bra.uni 	$L__BB58_49;
$L__BB58_48:
	rem.s64 	%rd564, %rd549, %rd118;
$L__BB58_49:
	add.s64 	%rd468, %rd1, %rd463;
	ld.global.u64 	%rd122, [%rd468];
	mad.lo.s64 	%rd566, %rd122, %rd564, %rd566;
	or.b64  	%rd469, %rd562, %rd118;
	and.b64  	%rd470, %rd469, -4294967296;
	setp.ne.s64 	%p47, %rd470, 0;
	@%p47 bra 	$L__BB58_51;
	cvt.u32.u64 	%r203, %rd118;
	cvt.u32.u64 	%r204, %rd562;
	rem.u32 	%r205, %r204, %r203;
	cvt.u64.u32 	%rd565, %r205;
	bra.uni 	$L__BB58_52;
$L__BB58_51:
	rem.s64 	%rd565, %rd562, %rd118;
$L__BB58_52:
	mad.lo.s64 	%rd567, %rd565, %rd122, %rd567;
$L__BB58_53:
	ld.param.u64 	%rd523, [uncontiguous_reduce_u64_param_2];
	cvta.to.global.u64 	%rd471, %rd523;
	shl.b64 	%rd472, %rd566, 3;
	add.s64 	%rd473, %rd471, %rd472;
	ld.global.u64 	%rd130, [%rd473];
	shl.b64 	%rd474, %rd567, 3;
	add.s64 	%rd475, %rd471, %rd474;
	ld.global.u64 	%rd131, [%rd475];
	setp.gt.u64 	%p48, %rd131, %rd130;
	@%p48 bra 	$L__BB58_55;
	st.shared.u64 	[%r5], %rd131;
	st.shared.u64 	[%r6], %rd5;
	bra.uni 	$L__BB58_116;
$L__BB58_55:
	st.shared.u64 	[%r5], %rd130;
	bra.uni 	$L__BB58_116;
$L__BB58_56:
	setp.le.u64 	%p2, %rd266, %rd549;
	@%p2 bra 	$L__BB58_116;
	cvt.u32.u64 	%r22, %rd265;
	add.s32 	%r215, %r22, -1;
	setp.lt.s32 	%p3, %r215, 0;
	mov.b64 	%rd608, 0;
	@%p3 bra 	$L__BB58_115;
	and.b32  	%r24, %r22, 7;
	setp.lt.u32 	%p4, %r215, 7;
	mov.b64 	%rd608, 0;
	@%p4 bra 	$L__BB58_86;
	add.s32 	%r213, %r22, -4;
	and.b32  	%r59, %r22, -8;
	neg.s32 	%r212, %r59;
	mov.b64 	%rd608, 0;
$L__BB58_60:
	.pragma "nounroll";
	add.s32 	%r29, %r213, 3;
	mul.wide.u32 	%rd274, %r29, 8;
	add.s64 	%rd275, %rd2, %rd274;
	ld.global.u64 	%rd134, [%rd275];
	or.b64  	%rd276, %rd549, %rd134;
	and.b64  	%rd277, %rd276, -4294967296;
	setp.ne.s64 	%p5, %rd277, 0;
	@%p5 bra 	$L__BB58_62;
	cvt.u32.u64 	%r60, %rd134;
	cvt.u32.u64 	%r61, %rd549;
	div.u32 	%r62, %r61, %r60;
	mul.lo.s32 	%r63, %r62, %r60;
	sub.s32 	%r64, %r61, %r63;
	cvt.u64.u32 	%rd570, %r62;
	cvt.u64.u32 	%rd571, %r64;
	bra.uni 	$L__BB58_63;
$L__BB58_62:
	div.s64 	%rd570, %rd549, %rd134;
	mul.lo.s64 	%rd278, %rd570, %rd134;
	sub.s64 	%rd571, %rd549, %rd278;
$L__BB58_63:
	add.s64 	%rd280, %rd1, %rd274;
	ld.global.u64 	%rd281, [%rd280];
	mad.lo.s64 	%rd141, %rd281, %rd571, %rd608;
	add.s32 	%r30, %r213, 2;
	mul.wide.u32 	%rd282, %r30, 8;
	add.s64 	%rd283, %rd2, %rd282;
	ld.global.u64 	%rd142, [%rd283];
	or.b64  	%rd284, %rd570, %rd142;
	and.b64  	%rd285, %rd284, -4294967296;
	setp.ne.s64 	%p6, %rd285, 0;
	@%p6 bra 	$L__BB58_65;
	cvt.u32.u64 	%r65, %rd142;
	cvt.u32.u64 	%r66, %rd570;
	div.u32 	%r67, %r66, %r65;
	mul.lo.s32 	%r68, %r67, %r65;
	sub.s32 	%r69, %r66, %r68;
	cvt.u64.u32 	%rd572, %r67;
	cvt.u64.u32 	%rd573, %r69;
	bra.uni 	$L__BB58_66;
$L__BB58_65:
	div.s64 	%rd572, %rd570, %rd142;
	mul.lo.s64 	%rd286, %rd572, %rd142;
	sub.s64 	%rd573, %rd570, %rd286;
$L__BB58_66:
	add.s64 	%rd288, %rd1, %rd282;
	ld.global.u64 	%rd289, [%rd288];
	mad.lo.s64 	%rd149, %rd289, %rd573, %rd141;
	add.s32 	%r31, %r213, 1;
	mul.wide.u32 	%rd290, %r31, 8;
	add.s64 	%rd291, %rd2, %rd290;
	ld.global.u64 	%rd150, [%rd291];
	or.b64  	%rd292, %rd572, %rd150;
	and.b64  	%rd293, %rd292, -4294967296;
	setp.ne.s64 	%p7, %rd293, 0;
	@%p7 bra 	$L__BB58_68;
	cvt.u32.u64 	%r70, %rd150;
	cvt.u32.u64 	%r71, %rd572;
	div.u32 	%r72, %r71, %r70;
	mul.lo.s32 	%r73, %r72, %r70;
	sub.s32 	%r74, %r71, %r73;
	cvt.u64.u32 	%rd574, %r72;
	cvt.u64.u32 	%rd575, %r74;
	bra.uni 	$L__BB58_69;
$L__BB58_68:
	div.s64 	%rd574, %rd572, %rd150;
	mul.lo.s64 	%rd294, %rd574, %rd150;
	sub.s64 	%rd575, %rd572, %rd294;
$L__BB58_69:
	add.s64 	%rd296, %rd1, %rd290;
	ld.global.u64 	%rd297, [%rd296];
	mad.lo.s64 	%rd157, %rd297, %rd575, %rd149;
	add.s32 	%r32, %r213, -4;
	mul.wide.u32 	%rd298, %r213, 8;
	add.s64 	%rd299, %rd2, %rd298;
	ld.global.u64 	%rd158, [%rd299];
	or.b64  	%rd300, %rd574, %rd158;
	and.b64  	%rd301, %rd300, -4294967296;
	setp.ne.s64 	%p8, %rd301, 0;
	@%p8 bra 	$L__BB58_71;
	cvt.u32.u64 	%r75, %rd158;
	cvt.u32.u64 	%r76, %rd574;
	div.u32 	%r77, %r76, %r75;
	mul.lo.s32 	%r78, %r77, %r75;
	sub.s32 	%r79, %r76, %r78;
	cvt.u64.u32 	%rd576, %r77;
	cvt.u64.u32 	%rd577, %r79;
	bra.uni 	$L__BB58_72;
$L__BB58_71:
	div.s64 	%rd576, %rd574, %rd158;
	mul.lo.s64 	%rd302, %rd576, %rd158;
	sub.s64 	%rd577, %rd574, %rd302;
$L__BB58_72:
	add.s64 	%rd304, %rd1, %rd298;
	ld.global.u64 	%rd305, [%rd304];
	mad.lo.s64 	%rd165, %rd305, %rd577, %rd157;
	add.s32 	%r33, %r213, -1;
	mul.wide.u32 	%rd306, %r33, 8;
	add.s64 	%rd307, %rd2, %rd306;
	ld.global.u64 	%rd166, [%rd307];
	or.b64  	%rd308, %rd576, %rd166;
	and.b64  	%rd309, %rd308, -4294967296;
	setp.ne.s64 	%p9, %rd309, 0;
	@%p9 bra 	$L__BB58_74;
	cvt.u32.u64 	%r80, %rd166;
	cvt.u32.u64 	%r81, %rd576;
	div.u32 	%r82, %r81, %r80;
	mul.lo.s32 	%r83, %r82, %r80;
	sub.s32 	%r84, %r81, %r83;
	cvt.u64.u32 	%rd578, %r82;
	cvt.u64.u32 	%rd579, %r84;
	bra.uni 	$L__BB58_75;
$L__BB58_74:
	div.s64 	%rd578, %rd576, %rd166;
	mul.lo.s64 	%rd310, %rd578, %rd166;
	sub.s64 	%rd579, %rd576, %rd310;
$L__BB58_75:
	add.s64 	%rd312, %rd1, %rd306;
	ld.global.u64 	%rd313, [%rd312];
	mad.lo.s64 	%rd173, %rd313, %rd579, %rd165;
	add.s32 	%r34, %r213, -2;
	mul.wide.u32 	%rd314, %r34, 8;
	add.s64 	%rd315, %rd2, %rd314;
	ld.global.u64 	%rd174, [%rd315];
	or.b64  	%rd316, %rd578, %rd174;
	and.b64  	%rd317, %rd316, -4294967296;
	setp.ne.s64 	%p10, %rd317, 0;
	@%p10 bra 	$L__BB58_77;
	cvt.u32.u64 	%r85, %rd174;
	cvt.u32.u64 	%r86, %rd578;
	div.u32 	%r87, %r86, %r85;
	mul.lo.s32 	%r88, %r87, %r85;
	sub.s32 	%r89, %r86, %r88;
	cvt.u64.u32 	%rd580, %r87;
	cvt.u64.u32 	%rd581, %r89;
	bra.uni 	$L__BB58_78;
$L__BB58_77:
	div.s64 	%rd580, %rd578, %rd174;
	mul.lo.s64 	%rd318, %rd580, %rd174;
	sub.s64 	%rd581, %rd578, %rd318;
$L__BB58_78:
	add.s64 	%rd320, %rd1, %rd314;
	ld.global.u64 	%rd321, [%rd320];
	mad.lo.s64 	%rd181, %rd321, %rd581, %rd173;
	add.s32 	%r35, %r213, -3;
	mul.wide.u32 	%rd322, %r35, 8;
	add.s64 	%rd323, %rd2, %rd322;
	ld.global.u64 	%rd182, [%rd323];
	or.b64  	%rd324, %rd580, %rd182;
	and.b64  	%rd325, %rd324, -4294967296;
	setp.ne.s64 	%p11, %rd325, 0;
	@%p11 bra 	$L__BB58_80;
	cvt.u32.u64 	%r90, %rd182;
	cvt.u32.u64 	%r91, %rd580;
	div.u32 	%r92, %r91, %r90;
	mul.lo.s32 	%r93, %r92, %r90;
	sub.s32 	%r94, %r91, %r93;
	cvt.u64.u32 	%rd582, %r92;
	cvt.u64.u32 	%rd583, %r94;
	bra.uni 	$L__BB58_81;
$L__BB58_80:
	div.s64 	%rd582, %rd580, %rd182;
	mul.lo.s64 	%rd326, %rd582, %rd182;
	sub.s64 	%rd583, %rd580, %rd326;
$L__BB58_81:
	add.s64 	%rd328, %rd1, %rd322;
	ld.global.u64 	%rd329, [%rd328];
	mad.lo.s64 	%rd189, %rd329, %rd583, %rd181;
	mul.wide.u32 	%rd330, %r32, 8;
	add.s64 	%rd331, %rd2, %rd330;
	ld.global.u64 	%rd190, [%rd331];
	or.b64  	%rd332, %rd582, %rd190;
	and.b64  	%rd333, %rd332, -4294967296;
	setp.ne.s64 	%p12, %rd333, 0;
	@%p12 bra 	$L__BB58_83;
	cvt.u32.u64 	%r95, %rd190;
	cvt.u32.u64 	%r96, %rd582;
	div.u32 	%r97, %r96, %r95;
	mul.lo.s32 	%r98, %r97, %r95;
	sub.s32 	%r99, %r96, %r98;
	cvt.u64.u32 	%rd549, %r97;
	cvt.u64.u32 	%rd585, %r99;
	bra.uni 	$L__BB58_84;
$L__BB58_83:
	div.s64 	%rd549, %rd582, %rd190;
	mul.lo.s64 	%rd334, %rd549, %rd190;
	sub.s64 	%rd585, %rd582, %rd334;
$L__BB58_84:
	add.s64 	%rd336, %rd1, %rd330;
	ld.global.u64 	%rd337, [%rd336];
	mad.lo.s64 	%rd608, %rd337, %rd585, %rd189;
	add.s32 	%r213, %r213, -8;
	add.s32 	%r212, %r212, 8;
	setp.ne.s32 	%p13, %r212, 0;
	@%p13 bra 	$L__BB58_60;
	add.s32 	%r215, %r213, 3;
$L__BB58_86:
	setp.eq.s32 	%p14, %r24, 0;
	@%p14 bra 	$L__BB58_115;
	and.b32  	%r40, %r22, 3;
	setp.lt.u32 	%p15, %r24, 4;
	@%p15 bra 	$L__BB58_101;
	mul.wide.u32 	%rd339, %r215, 8;
	add.s64 	%rd340, %rd2, %rd339;
	ld.global.u64 	%rd201, [%rd340];
	or.b64  	%rd341, %rd549, %rd201;
	and.b64  	%rd342, %rd341, -4294967296;
	setp.ne.s64 	%p16, %rd342, 0;
	@%p16 bra 	$L__BB58_90;
	cvt.u32.u64 	%r100, %rd201;
	cvt.u32.u64 	%r101, %rd549;
	div.u32 	%r102, %r101, %r100;
	mul.lo.s32 	%r103, %r102, %r100;
	sub.s32 	%r104, %r101, %r103;
	cvt.u64.u32 	%rd589, %r102;
	cvt.u64.u32 	%rd590, %r104;
	bra.uni 	$L__BB58_91;
$L__BB58_90:
	div.s64 	%rd589, %rd549, %rd201;
	mul.lo.s64 	%rd343, %rd589, %rd201;
	sub.s64 	%rd590, %rd549, %rd343;
$L__BB58_91:
	add.s64 	%rd345, %rd1, %rd339;
	ld.global.u64 	%rd346, [%rd345];
	mad.lo.s64 	%rd208, %rd346, %rd590, %rd608;
	add.s32 	%r41, %r215, -1;
	mul.wide.u32 	%rd347, %r41, 8;
	add.s64 	%rd348, %rd2, %rd347;
	ld.global.u64 	%rd209, [%rd348];
	or.b64  	%rd349, %rd589, %rd209;
	and.b64  	%rd350, %rd349, -4294967296;
	setp.ne.s64 	%p17, %rd350, 0;
	@%p17 bra 	$L__BB58_93;
	cvt.u32.u64 	%r105, %rd209;
	cvt.u32.u64 	%r106, %rd589;
	div.u32 	%r107, %r106, %r105;
	mul.lo.s32 	%r108, %r107, %r105;
	sub.s32 	%r109, %r106, %r108;
	cvt.u64.u32 	%rd591, %r107;
	cvt.u64.u32 	%rd592, %r109;
	bra.uni 	$L__BB58_94;
$L__BB58_93:
	div.s64 	%rd591, %rd589, %rd209;
	mul.lo.s64 	%rd351, %rd591, %rd209;
	sub.s64 	%rd592, %rd589, %rd351;
$L__BB58_94:
	add.s64 	%rd353, %rd1, %rd347;
	ld.global.u64 	%rd354, [%rd353];
	mad.lo.s64 	%rd216, %rd354, %rd592, %rd208;
	add.s32 	%r42, %r215, -2;
	mul.wide.u32 	%rd355, %r42, 8;
	add.s64 	%rd356, %rd2, %rd355;
	ld.global.u64 	%rd217, [%rd356];
	or.b64  	%rd357, %rd591, %rd217;
	and.b64  	%rd358, %rd357, -4294967296;
	setp.ne.s64 	%p18, %rd358, 0;
	@%p18 bra 	$L__BB58_96;
	cvt.u32.u64 	%r110, %rd217;
	cvt.u32.u64 	%r111, %rd591;
	div.u32 	%r112, %r111, %r110;
	mul.lo.s32 	%r113, %r112, %r110;
	sub.s32 	%r114, %r111, %r113;
	cvt.u64.u32 	%rd593, %r112;
	cvt.u64.u32 	%rd594, %r114;
	bra.uni 	$L__BB58_97;
$L__BB58_96:
	div.s64 	%rd593, %rd591, %rd217;
	mul.lo.s64 	%rd359, %rd593, %rd217;
	sub.s64 	%rd594, %rd591, %rd359;
$L__BB58_97:
	add.s64 	%rd361, %rd1, %rd355;
	ld.global.u64 	%rd362, [%rd361];
	mad.lo.s64 	%rd224, %rd362, %rd594, %rd216;
	add.s32 	%r43, %r215, -3;
	mul.wide.u32 	%rd363, %r43, 8;
	add.s64 	%rd364, %rd2, %rd363;
	ld.global.u64 	%rd225, [%rd364];
	or.b64  	%rd365, %rd593, %rd225;
	and.b64  	%rd366, %rd365, -4294967296;
	setp.ne.s64 	%p19, %rd366, 0;
	@%p19 bra 	$L__BB58_99;
	cvt.u32.u64 	%r115, %rd225;
	cvt.u32.u64 	%r116, %rd593;
	div.u32 	%r117, %r116, %r115;
	mul.lo.s32 	%r118, %r117, %r115;
	sub.s32 	%r119, %r116, %r118;
	cvt.u64.u32 	%rd549, %r117;
	cvt.u64.u32 	%rd596, %r119;
	bra.uni 	$L__BB58_100;
$L__BB58_99:
	div.s64 	%rd549, %rd593, %rd225;
	mul.lo.s64 	%rd367, %rd549, %rd225;
	sub.s64 	%rd596, %rd593, %rd367;
$L__BB58_100:
	add.s64 	%rd369, %rd1, %rd363;
	ld.global.u64 	%rd370, [%rd369];
	mad.lo.s64 	%rd608, %rd370, %rd596, %rd224;
	add.s32 	%r215, %r215, -4;
$L__BB58_101:
	setp.eq.s32 	%p20, %r40, 0;
	@%p20 bra 	$L__BB58_115;
	setp.eq.s32 	%p21, %r40, 1;
	@%p21 bra 	$L__BB58_110;
	mul.wide.u32 	%rd372, %r215, 8;
	add.s64 	%rd373, %rd2, %rd372;
	ld.global.u64 	%rd236, [%rd373];
	or.b64  	%rd374, %rd549, %rd236;
	and.b64  	%rd375, %rd374, -4294967296;
	setp.ne.s64 	%p22, %rd375, 0;
	@%p22 bra 	$L__BB58_105;
	cvt.u32.u64 	%r120, %rd236;
	cvt.u32.u64 	%r121, %rd549;
	div.u32 	%r122, %r121, %r120;
	mul.lo.s32 	%r123, %r122, %r120;
	sub.s32 	%r124, %r121, %r123;
	cvt.u64.u32 	%rd600, %r122;
	cvt.u64.u32 	%rd601, %r124;
	bra.uni 	$L__BB58_106;
$L__BB58_105:
	div.s64 	%rd600, %rd549, %rd236;
	mul.lo.s64 	%rd376, %rd600, %rd236;
	sub.s64 	%rd601, %rd549, %rd376;
$L__BB58_106:
	add.s64 	%rd378, %rd1, %rd372;
	ld.global.u64 	%rd379, [%rd378];
	mad.lo.s64 	%rd243, %rd379, %rd601, %rd608;
	add.s32 	%r46, %r215, -1;
	mul.wide.u32 	%rd380, %r46, 8;
	add.s64 	%rd381, %rd2, %rd380;
	ld.global.u64 	%rd244, [%rd381];
	or.b64  	%rd382, %rd600, %rd244;
	and.b64  	%rd383, %rd382, -4294967296;
	setp.ne.s64 	%p23, %rd383, 0;
	@%p23 bra 	$L__BB58_108;
	cvt.u32.u64 	%r125, %rd244;
	cvt.u32.u64 	%r126, %rd600;
	div.u32 	%r127, %r126, %r125;
	mul.lo.s32 	%r128, %r127, %r125;
	sub.s32 	%r129, %r126, %r128;
	cvt.u64.u32 	%rd549, %r127;
	cvt.u64.u32 	%rd603, %r129;
	bra.uni 	$L__BB58_109;
$L__BB58_108:
	div.s64 	%rd549, %rd600, %rd244;
	mul.lo.s64 	%rd384, %rd549, %rd244;
	sub.s64 	%rd603, %rd600, %rd384;
$L__BB58_109:
	add.s64 	%rd386, %rd1, %rd380;
	ld.global.u64 	%rd387, [%rd386];
	mad.lo.s64 	%rd608, %rd387, %rd603, %rd243;
	add.s32 	%r215, %r215, -2;
$L__BB58_110:
	and.b32  	%r130, %r22, 1;
	setp.eq.b32 	%p24, %r130, 1;
	not.pred 	%p25, %p24;
	@%p25 bra 	$L__BB58_115;
	mul.wide.u32 	%rd388, %r215, 8;
	add.s64 	%rd389, %rd2, %rd388;
	ld.global.u64 	%rd255, [%rd389];
	or.b64  	%rd390, %rd549, %rd255;
	and.b64  	%rd391, %rd390, -4294967296;
	setp.ne.s64 	%p26, %rd391, 0;
	@%p26 bra 	$L__BB58_113;
	cvt.u32.u64 	%r131, %rd255;
	cvt.u32.u64 	%r132, %rd549;
	rem.u32 	%r133, %r132, %r131;
	cvt.u64.u32 	%rd607, %r133;
	bra.uni 	$L__BB58_114;
$L__BB58_113:
	rem.s64 	%rd607, %rd549, %rd255;
$L__BB58_114:
	add.s64 	%rd393, %rd1, %rd388;
	ld.global.u64 	%rd394, [%rd393];
	mad.lo.s64 	%rd608, %rd394, %rd607, %rd608;
$L__BB58_115:
	shl.b64 	%rd395, %rd608, 3;
	add.s64 	%rd396, %rd3, %rd395;
	ld.global.u64 	%rd397, [%rd396];
	st.shared.u64 	[%r5], %rd397;
$L__BB58_116:
	bar.sync 	0;
	setp.lt.u32 	%p49, %r217, 66;
	@%p49 bra 	$L__BB58_120;
$L__BB58_117:
	shr.u32 	%r50, %r217, 1;
	ld.shared.u64 	%rd476, [%r5];
	shl.b32 	%r51, %r50, 3;
	add.s32 	%r206, %r5, %r51;
	ld.shared.u64 	%rd261, [%r206];
	setp.gt.u64 	%p50, %rd261, %rd476;
	@%p50 bra 	$L__BB58_119;
	st.shared.u64 	[%r5], %rd261;
	add.s32 	%r207, %r6, %r51;
	ld.shared.u64 	%rd477, [%r207];
	st.shared.u64 	[%r6], %rd477;
$L__BB58_119:
	bar.sync 	0;
	setp.gt.u32 	%p51, %r217, 131;
	mov.u32 	%r217, %r50;
	@%p51 bra 	$L__BB58_117;
$L__BB58_120:
	setp.gt.u32 	%p52, %r3, 31;
	@%p52 bra 	$L__BB58_135;
	ld.volatile.shared.u64 	%rd478, [%r5];
	ld.volatile.shared.u64 	%rd479, [%r5+256];
	min.u64 	%rd480, %rd478, %rd479;
	ld.volatile.shared.u64 	%rd481, [%r5+256];
	setp.ne.s64 	%p53, %rd480, %rd481;
	@%p53 bra 	$L__BB58_123;
	ld.volatile.shared.u64 	%rd482, [%r6+256];
	st.volatile.shared.u64 	[%r6], %rd482;
	ld.volatile.shared.u64 	%rd483, [%r5+256];
	st.volatile.shared.u64 	[%r5], %rd483;
$L__BB58_123:
	ld.volatile.shared.u64 	%rd484, [%r5];
	ld.volatile.shared.u64 	%rd485, [%r5+128];
	min.u64 	%rd486, %rd484, %rd485;
	ld.volatile.shared.u64 	%rd487, [%r5+128];
	setp.ne.s64 	%p54, %rd486, %rd487;
	@%p54 bra 	$L__BB58_125;
	ld.volatile.shared.u64 	%rd488, [%r6+128];
	st.volatile.shared.u64 	[%r6], %rd488;
	ld.volatile.shared.u64 	%rd489, [%r5+128];
	st.volatile.shared.u64 	[%r5], %rd489;
$L__BB58_125:
	ld.volatile.shared.u64 	%rd490, [%r5];
	ld.volatile.shared.u64 	%rd491, [%r5+64];
	min.u64 	%rd492, %rd490, %rd491;
	ld.volatile.shared.u64 	%rd493, [%r5+64];
	setp.ne.s64 	%p55, %rd492, %rd493;
	@%p55 bra 	$L__BB58_127;
	ld.volatile.shared.u64 	%rd494, [%r6+64];
	st.volatile.shared.u64 	[%r6], %rd494;
	ld.volatile.shared.u64 	%rd495, [%r5+64];
	st.volatile.shared.u64 	[%r5], %rd495;
$L__BB58_127:
	ld.volatile.shared.u64 	%rd496, [%r5];
	ld.volatile.shared.u64 	%rd497, [%r5+32];
	min.u64 	%rd498, %rd496, %rd497;
	ld.volatile.shared.u64 	%rd499, [%r5+32];
	setp.ne.s64 	%p56, %rd498, %rd499;
	@%p56 bra 	$L__BB58_129;
	ld.volatile.shared.u64 	%rd500, [%r6+32];
	st.volatile.shared.u64 	[%r6], %rd500;
	ld.volatile.shared.u64 	%rd501, [%r5+32];
	st.volatile.shared.u64 	[%r5], %rd501;
$L__BB58_129:
	ld.volatile.shared.u64 	%rd502, [%r5];
	ld.volatile.shared.u64 	%rd503, [%r5+16];
	min.u64 	%rd504, %rd502, %rd503;
	ld.volatile.shared.u64 	%rd505, [%r5+16];
	setp.ne.s64 	%p57, %rd504, %rd505;
	@%p57 bra 	$L__BB58_131;
	ld.volatile.shared.u64 	%rd506, [%r6+16];
	st.volatile.shared.u64 	[%r6], %rd506;
	ld.volatile.shared.u64 	%rd507, [%r5+16];
	st.volatile.shared.u64 	[%r5], %rd507;
$L__BB58_131:
	ld.volatile.shared.u64 	%rd508, [%r5];
	ld.volatile.shared.u64 	%rd509, [%r5+8];
	min.u64 	%rd510, %rd508, %rd509;
	ld.volatile.shared.u64 	%rd511, [%r5+8];
	setp.ne.s64 	%p58, %rd510, %rd511;
	@%p58 bra 	$L__BB58_133;
	ld.volatile.shared.u64 	%rd512, [%r6+8];
	st.volatile.shared.u64 	[%r6], %rd512;
	ld.volatile.shared.u64 	%rd513, [%r5+8];
	st.volatile.shared.u64 	[%r5], %rd513;
$L__BB58_133:
	setp.ne.s32 	%p59, %r3, 0;
	@%p59 bra 	$L__BB58_135;
	ld.param.u64 	%rd522, [uncontiguous_reduce_u64_param_1];
	ld.param.u64 	%rd521, [uncontiguous_reduce_u64_param_0];
	ld.shared.u64 	%rd514, [sdata_u64];
	cvta.to.global.u64 	%rd515, %rd521;
	mul.wide.u32 	%rd516, %r4, 8;
	add.s64 	%rd517, %rd515, %rd516;
	st.global.u64 	[%rd517], %rd514;
	ld.shared.u64 	%rd518, [%r2];
	cvta.to.global.u64 	%rd519, %rd522;
	add.s64 	%rd520, %rd519, %rd516;
	st.global.u64 	[%rd520], %rd518;
$L__BB58_135:
	ret;

}
	// .globl	contiguous_reduce3_u64
.visible .entry contiguous_reduce3_u64(
	.param .u64 .ptr .align 1 contiguous_reduce3_u64_param_0,
	.param .u64 .ptr .align 1 contiguous_reduce3_u64_param_1,
	.param .u64 .ptr .align 1 contiguous_reduce3_u64_param_2,
	.param .u64 .ptr .align 1 contiguous_reduce3_u64_param_3,
	.param .u64 .ptr .align 1 contiguous_reduce3_u64_param_4,
	.param .u64 contiguous_reduce3_u64_param_5,
	.param .u64 contiguous_reduce3_u64_param_6,
	.param .u64 contiguous_reduce3_u64_param_7
)
{
	.reg .pred 	%p<61>;
	.reg .b32 	%r<222>;
	.reg .b64 	%rd<623>;

	ld.param.u64 	%rd270, [contiguous_reduce3_u64_param_2];
	ld.param.u64 	%rd271, [contiguous_reduce3_u64_param_3];
	ld.param.u64 	%rd272, [contiguous_reduce3_u64_param_4];
	ld.param.u64 	%rd268, [contiguous_reduce3_u64_param_6];
	cvta.to.global.u64 	%rd1, %rd272;
	cvta.to.global.u64 	%rd2, %rd271;
	cvta.to.global.u64 	%rd622, %rd270;
	mov.u32 	%r221, %ntid.x;
	shl.b32 	%r51, %r221, 3;
	mov.u32 	%r52, sdata_u64;
	add.s32 	%r2, %r52, %r51;
	mov.u32 	%r3, %tid.x;
	mov.u32 	%r53, %ctaid.x;
	mul.lo.s32 	%r54, %r53, %r221;
	shl.b32 	%r55, %r54, 1;
	add.s32 	%r56, %r55, %r3;
	shl.b32 	%r57, %r3, 3;
	add.s32 	%r4, %r52, %r57;
	mov.b64 	%rd273, -1;
	st.shared.u64 	[%r4], %rd273;
	cvt.u64.u32 	%rd4, %r56;
	add.s32 	%r5, %r2, %r57;
	st.shared.u64 	[%r5], %rd4;
	add.s32 	%r58, %r56, %r221;
	cvt.u64.u32 	%rd5, %r58;
	setp.le.u64 	%p1, %rd268, %rd5;
	@%p1 bra 	$L__BB59_56;
	ld.param.u64 	%rd536, [contiguous_reduce3_u64_param_5];
	mov.u32 	%r135, %ctaid.y;
	cvt.u64.u32 	%rd407, %r135;
	mul.lo.s64 	%rd408, %rd268, %rd407;
	add.s64 	%rd576, %rd408, %rd4;
	add.s64 	%rd574, %rd408, %rd5;
	cvt.u32.u64 	%r6, %rd536;
	add.s32 	%r215, %r6, -1;
	setp.lt.s32 	%p27, %r215, 0;
	mov.b64 	%rd580, 0;
	mov.u64 	%rd581, %rd580;
	@%p27 bra 	$L__BB59_53;
	setp.lt.u32 	%p28, %r215, 3;
	mov.b64 	%rd581, 0;
	mov.u64 	%rd580, %rd581;
	@%p28 bra 	$L__BB59_30;
	add.s32 	%r213, %r6, -2;
	and.b32  	%r136, %r6, -4;
	neg.s32 	%r212, %r136;
	mov.b64 	%rd581, 0;
$L__BB59_4:
	.pragma "nounroll";
	add.s32 	%r12, %r213, 1;
	mul.wide.u32 	%rd412, %r12, 8;
	add.s64 	%rd413, %rd2, %rd412;
	ld.global.u64 	%rd12, [%rd413];
	or.b64  	%rd414, %rd576, %rd12;
	and.b64  	%rd415, %rd414, -4294967296;
	setp.ne.s64 	%p29, %rd415, 0;
	@%p29 bra 	$L__BB59_6;
	cvt.u32.u64 	%r137, %rd12;
	cvt.u32.u64 	%r138, %rd576;
	div.u32 	%r139, %r138, %r137;
	mul.lo.s32 	%r140, %r139, %r137;
	sub.s32 	%r141, %r138, %r140;
	cvt.u64.u32 	%rd542, %r139;
	cvt.u64.u32 	%rd543, %r141;
	bra.uni 	$L__BB59_7;
$L__BB59_6:
	div.s64 	%rd542, %rd576, %rd12;
	mul.lo.s64 	%rd416, %rd542, %rd12;
	sub.s64 	%rd543, %rd576, %rd416;
$L__BB59_7:
	mul.wide.u32 	%rd417, %r12, 8;
	add.s64 	%rd418, %rd1, %rd417;
	ld.global.u64 	%rd19, [%rd418];
	mad.lo.s64 	%rd20, %rd19, %rd543, %rd580;
	or.b64  	%rd419, %rd574, %rd12;
	and.b64  	%rd420, %rd419, -4294967296;
	setp.ne.s64 	%p30, %rd420, 0;
	@%p30 bra 	$L__BB59_9;
	cvt.u32.u64 	%r142, %rd12;
	cvt.u32.u64 	%r143, %rd574;
	div.u32 	%r144, %r143, %r142;
	mul.lo.s32 	%r145, %r144, %r142;
	sub.s32 	%r146, %r143, %r145;
	cvt.u64.u32 	%rd544, %r144;
	cvt.u64.u32 	%rd545, %r146;
	bra.uni 	$L__BB59_10;
$L__BB59_9:
	div.s64 	%rd544, %rd574, %rd12;
	mul.lo.s64 	%rd421, %rd544, %rd12;
	sub.s64 	%rd545, %rd574, %rd421;
$L__BB59_10:
	mad.lo.s64 	%rd27, %rd545, %rd19, %rd581;
	mul.wide.u32 	%rd422, %r213, 8;
	add.s64 	%rd423, %rd2, %rd422;
	ld.global.u64 	%rd28, [%rd423];
	or.b64  	%rd424, %rd542, %rd28;
	and.b64  	%rd425, %rd424, -4294967296;
	setp.ne.s64 	%p31, %rd425, 0;
	@%p31 bra 	$L__BB59_12;
	cvt.u32.u64 	%r147, %rd28;
	cvt.u32.u64 	%r148, %rd542;
	div.u32 	%r149, %r148, %r147;
	mul.lo.s32 	%r150, %r149, %r147;
	sub.s32 	%r151, %r148, %r150;
	cvt.u64.u32 	%rd546, %r149;
	cvt.u64.u32 	%rd547, %r151;
	bra.uni 	$L__BB59_13;
$L__BB59_12:
	div.s64 	%rd546, %rd542, %rd28;
	mul.lo.s64 	%rd426, %rd546, %rd28;
	sub.s64 	%rd547, %rd542, %rd426;
$L__BB59_13:
	mul.wide.u32 	%rd427, %r213, 8;
	add.s64 	%rd428, %rd1, %rd427;
	ld.global.u64 	%rd35, [%rd428];
	mad.lo.s64 	%rd36, %rd35, %rd547, %rd20;
	or.b64  	%rd429, %rd544, %rd28;
	and.b64  	%rd430, %rd429, -4294967296;
	setp.ne.s64 	%p32, %rd430, 0;
	@%p32 bra 	$L__BB59_15;
	cvt.u32.u64 	%r152, %rd28;
	cvt.u32.u64 	%r153, %rd544;
	div.u32 	%r154, %r153, %r152;
	mul.lo.s32 	%r155, %r154, %r152;
	sub.s32 	%r156, %r153, %r155;
	cvt.u64.u32 	%rd548, %r154;
	cvt.u64.u32 	%rd549, %r156;
	bra.uni 	$L__BB59_16;
$L__BB59_15:
	div.s64 	%rd548, %rd544, %rd28;
	mul.lo.s64 	%rd431, %rd548, %rd28;
	sub.s64 	%rd549, %rd544, %rd431;
$L__BB59_16:
	mad.lo.s64 	%rd43, %rd549, %rd35, %rd27;
	add.s32 	%r13, %r213, -1;
	mul.wide.u32 	%rd432, %r13, 8;
	add.s64 	%rd433, %rd2, %rd432;
	ld.global.u64 	%rd44, [%rd433];
	or.b64  	%rd434, %rd546, %rd44;
	and.b64  	%rd435, %rd434, -4294967296;
	setp.ne.s64 	%p33, %rd435, 0;
	@%p33 bra 	$L__BB59_18;
	cvt.u32.u64 	%r157, %rd44;
	cvt.u32.u64 	%r158, %rd546;
	div.u32 	%r159, %r158, %r157;
	mul.lo.s32 	%r160, %r159, %r157;
	sub.s32 	%r161, %r158, %r160;
	cvt.u64.u32 	%rd550, %r159;
	cvt.u64.u32 	%rd551, %r161;
	bra.uni 	$L__BB59_19;
$L__BB59_18:
	div.s64 	%rd550, %rd546, %rd44;
	mul.lo.s64 	%rd436, %rd550, %rd44;
	sub.s64 	%rd551, %rd546, %rd436;
$L__BB59_19:
	mul.wide.u32 	%rd437, %r13, 8;
	add.s64 	%rd438, %rd1, %rd437;
	ld.global.u64 	%rd51, [%rd438];
	mad.lo.s64 	%rd52, %rd51, %rd551, %rd36;
	or.b64  	%rd439, %rd548, %rd44;
	and.b64  	%rd440, %rd439, -4294967296;
	setp.ne.s64 	%p34, %rd440, 0;
	@%p34 bra 	$L__BB59_21;
	cvt.u32.u64 	%r162, %rd44;
	cvt.u32.u64 	%r163, %rd548;
	div.u32 	%r164, %r163, %r162;
	mul.lo.s32 	%r165, %r164, %r162;
	sub.s32 	%r166, %r163, %r165;
	cvt.u64.u32 	%rd552, %r164;
	cvt.u64.u32 	%rd553, %r166;
	bra.uni 	$L__BB59_22;
$L__BB59_21:
	div.s64 	%rd552, %rd548, %rd44;
	mul.lo.s64 	%rd441, %rd552, %rd44;
	sub.s64 	%rd553, %rd548, %rd441;
$L__BB59_22:
	mad.lo.s64 	%rd59, %rd553, %rd51, %rd43;
	add.s32 	%r167, %r213, -2;
	mul.wide.u32 	%rd442, %r167, 8;
	add.s64 	%rd443, %rd2, %rd442;
	ld.global.u64 	%rd60, [%rd443];
	or.b64  	%rd444, %rd550, %rd60;
	and.b64  	%rd445, %rd444, -4294967296;
	setp.ne.s64 	%p35, %rd445, 0;
	@%p35 bra 	$L__BB59_24;
	cvt.u32.u64 	%r168, %rd60;
	cvt.u32.u64 	%r169, %rd550;
	div.u32 	%r170, %r169, %r168;
	mul.lo.s32 	%r171, %r170, %r168;
	sub.s32 	%r172, %r169, %r171;
	cvt.u64.u32 	%rd576, %r170;
	cvt.u64.u32 	%rd555, %r172;
	bra.uni 	$L__BB59_25;
$L__BB59_24:
	div.s64 	%rd576, %rd550, %rd60;
	mul.lo.s64 	%rd446, %rd576, %rd60;
	sub.s64 	%rd555, %rd550, %rd446;
$L__BB59_25:
	add.s32 	%r173, %r213, -2;
	mul.wide.u32 	%rd447, %r173, 8;
	add.s64 	%rd448, %rd1, %rd447;
	ld.global.u64 	%rd67, [%rd448];
	mad.lo.s64 	%rd580, %rd67, %rd555, %rd52;
	or.b64  	%rd449, %rd552, %rd60;
	and.b64  	%rd450, %rd449, -4294967296;
	setp.ne.s64 	%p36, %rd450, 0;
	@%p36 bra 	$L__BB59_27;
	cvt.u32.u64 	%r174, %rd60;
	cvt.u32.u64 	%r175, %rd552;
	div.u32 	%r176, %r175, %r174;
	mul.lo.s32 	%r177, %r176, %r174;
	sub.s32 	%r178, %r175, %r177;
	cvt.u64.u32 	%rd574, %r176;
	cvt.u64.u32 	%rd557, %r178;
	bra.uni 	$L__BB59_28;
$L__BB59_27:
	div.s64 	%rd574, %rd552, %rd60;
	mul.lo.s64 	%rd451, %rd574, %rd60;
	sub.s64 	%rd557, %rd552, %rd451;
$L__BB59_28:
	mad.lo.s64 	%rd581, %rd557, %rd67, %rd59;
	add.s32 	%r213, %r213, -4;
	add.s32 	%r212, %r212, 4;
	setp.ne.s32 	%p37, %r212, 0;
	@%p37 bra 	$L__BB59_4;
	add.s32 	%r215, %r213, 1;
$L__BB59_30:
	and.b32  	%r179, %r6, 3;
	setp.eq.s32 	%p38, %r179, 0;
	@%p38 bra 	$L__BB59_53;
	setp.eq.s32 	%p39, %r179, 1;
	@%p39 bra 	$L__BB59_45;
	mul.wide.u32 	%rd453, %r215, 8;
	add.s64 	%rd454, %rd2, %rd453;
	ld.global.u64 	%rd82, [%rd454];
	or.b64  	%rd455, %rd576, %rd82;
	and.b64  	%rd456, %rd455, -4294967296;
	setp.ne.s64 	%p40, %rd456, 0;
	@%p40 bra 	$L__BB59_34;
	cvt.u32.u64 	%r181, %rd82;
	cvt.u32.u64 	%r182, %rd576;
	div.u32 	%r183, %r182, %r181;
	mul.lo.s32 	%r184, %r183, %r181;
	sub.s32 	%r185, %r182, %r184;
	cvt.u64.u32 	%rd564, %r183;
	cvt.u64.u32 	%rd565, %r185;
	bra.uni 	$L__BB59_35;
$L__BB59_34:
	div.s64 	%rd564, %rd576, %rd82;
	mul.lo.s64 	%rd457, %rd564, %rd82;
	sub.s64 	%rd565, %rd576, %rd457;
$L__BB59_35:
	mul.wide.u32 	%rd458, %r215, 8;
	add.s64 	%rd459, %rd1, %rd458;
	ld.global.u64 	%rd89, [%rd459];
	mad.lo.s64 	%rd90, %rd89, %rd565, %rd580;
	or.b64  	%rd460, %rd574, %rd82;
	and.b64  	%rd461, %rd460, -4294967296;
	setp.ne.s64 	%p41, %rd461, 0;
	@%p41 bra 	$L__BB59_37;
	cvt.u32.u64 	%r186, %rd82;
	cvt.u32.u64 	%r187, %rd574;
	div.u32 	%r188, %r187, %r186;
	mul.lo.s32 	%r189, %r188, %r186;
	sub.s32 	%r190, %r187, %r189;
	cvt.u64.u32 	%rd566, %r188;
	cvt.u64.u32 	%rd567, %r190;
	bra.uni 	$L__BB59_38;
$L__BB59_37:
	div.s64 	%rd566, %rd574, %rd82;
	mul.lo.s64 	%rd462, %rd566, %rd82;
	sub.s64 	%rd567, %rd574, %rd462;
$L__BB59_38:
	mad.lo.s64 	%rd97, %rd567, %rd89, %rd581;
	add.s32 	%r18, %r215, -1;
	mul.wide.u32 	%rd463, %r18, 8;
	add.s64 	%rd464, %rd2, %rd463;
	ld.global.u64 	%rd98, [%rd464];
	or.b64  	%rd465, %rd564, %rd98;
	and.b64  	%rd466, %rd465, -4294967296;
	setp.ne.s64 	%p42, %rd466, 0;
	@%p42 bra 	$L__BB59_40;
	cvt.u32.u64 	%r191, %rd98;
	cvt.u32.u64 	%r192, %rd564;
	div.u32 	%r193, %r192, %r191;
	mul.lo.s32 	%r194, %r193, %r191;
	sub.s32 	%r195, %r192, %r194;
	cvt.u64.u32 	%rd576, %r193;
	cvt.u64.u32 	%rd569, %r195;
	bra.uni 	$L__BB59_41;
$L__BB59_40:
	div.s64 	%rd576, %rd564, %rd98;
	mul.lo.s64 	%rd467, %rd576, %rd98;
	sub.s64 	%rd569, %rd564, %rd467;
$L__BB59_41:
	mul.wide.u32 	%rd468, %r18, 8;
	add.s64 	%rd469, %rd1, %rd468;
	ld.global.u64 	%rd105, [%rd469];
	mad.lo.s64 	%rd580, %rd105, %rd569, %rd90;
	or.b64  	%rd470, %rd566, %rd98;
	and.b64  	%rd471, %rd470, -4294967296;
	setp.ne.s64 	%p43, %rd471, 0;
	@%p43 bra 	$L__BB59_43;
	cvt.u32.u64 	%r196, %rd98;
	cvt.u32.u64 	%r197, %rd566;
	div.u32 	%r198, %r197, %r196;
	mul.lo.s32 	%r199, %r198, %r196;
	sub.s32 	%r200, %r197, %r199;
	cvt.u64.u32 	%rd574, %r198;
	cvt.u64.u32 	%rd571, %r200;
	bra.uni 	$L__BB59_44;
$L__BB59_43:
	div.s64 	%rd574, %rd566, %rd98;
	mul.lo.s64 	%rd472, %rd574, %rd98;
	sub.s64 	%rd571, %rd566, %rd472;
$L__BB59_44:
	mad.lo.s64 	%rd581, %rd571, %rd105, %rd97;
	add.s32 	%r215, %r215, -2;
$L__BB59_45:
	and.b32  	%r201, %r6, 1;
	setp.eq.b32 	%p44, %r201, 1;
	not.pred 	%p45, %p44;
	@%p45 bra 	$L__BB59_53;
	mul.wide.u32 	%rd473, %r215, 8;
	add.s64 	%rd474, %rd2, %rd473;
	ld.global.u64 	%rd120, [%rd474];
	or.b64  	%rd475, %rd576, %rd120;
	and.b64  	%rd476, %rd475, -4294967296;
	setp.ne.s64 	%p46, %rd476, 0;
	@%p46 bra 	$L__BB59_48;
	cvt.u32.u64 	%r202, %rd120;
	cvt.u32.u64 	%r203, %rd576;
	rem.u32 	%r204, %r203, %r202;
	cvt.u64.u32 	%rd578, %r204;
	bra.uni 	$L__BB59_49;
$L__BB59_48:
	rem.s64 	%rd578, %rd576, %rd120;
$L__BB59_49:
	add.s64 	%rd478, %rd1, %rd473;
	ld.global.u64 	%rd124, [%rd478];
	mad.lo.s64 	%rd580, %rd124, %rd578, %rd580;
	or.b64  	%rd479, %rd574, %rd120;
	and.b64  	%rd480, %rd479, -4294967296;
	setp.ne.s64 	%p47, %rd480, 0;
	@%p47 bra 	$L__BB59_51;
	cvt.u32.u64 	%r205, %rd120;
	cvt.u32.u64 	%r206, %rd574;
	rem.u32 	%r207, %r206, %r205;
	cvt.u64.u32 	%rd579, %r207;
	bra.uni 	$L__BB59_52;
$L__BB59_51:
	rem.s64 	%rd579, %rd574, %rd120;
$L__BB59_52:
	mad.lo.s64 	%rd581, %rd579, %rd124, %rd581;
$L__BB59_53:
	shl.b64 	%rd481, %rd580, 3;
	add.s64 	%rd482, %rd622, %rd481;
	ld.global.u64 	%rd132, [%rd482];
	shl.b64 	%rd483, %rd581, 3;
	add.s64 	%rd484, %rd622, %rd483;
	ld.global.u64 	%rd133, [%rd484];
	setp.gt.u64 	%p48, %rd133, %rd132;
	@%p48 bra 	$L__BB59_55;
	st.shared.u64 	[%r4], %rd133;
	st.shared.u64 	[%r5], %rd5;
	bra.uni 	$L__BB59_116;
$L__BB59_55:
	st.shared.u64 	[%r4], %rd132;
	bra.uni 	$L__BB59_116;
$L__BB59_56:
	setp.le.u64 	%p2, %rd268, %rd4;
	@%p2 bra 	$L__BB59_116;
	ld.param.u64 	%rd535, [contiguous_reduce3_u64_param_5];
	mov.u32 	%r59, %ctaid.y;
	cvt.u64.u32 	%rd274, %r59;
	mad.lo.s64 	%rd613, %rd268, %rd274, %rd4;
	cvt.u32.u64 	%r21, %rd535;
	add.s32 	%r219, %r21, -1;
	setp.lt.s32 	%p3, %r219, 0;
	@%p3 bra 	$L__BB59_115;
	setp.lt.u32 	%p4, %r219, 7;
	@%p4 bra 	$L__BB59_86;
	add.s32 	%r217, %r21, -4;
	and.b32  	%r60, %r21, -8;
	neg.s32 	%r216, %r60;
$L__BB59_60:
	.pragma "nounroll";
	add.s32 	%r27, %r217, 3;
	mul.wide.u32 	%rd276, %r27, 8;
	add.s64 	%rd277, %rd2, %rd276;
	ld.global.u64 	%rd137, [%rd277];
	or.b64  	%rd278, %rd613, %rd137;
	and.b64  	%rd279, %rd278, -4294967296;
	setp.ne.s64 	%p5, %rd279, 0;
	@%p5 bra 	$L__BB59_62;
	cvt.u32.u64 	%r61, %rd137;
	cvt.u32.u64 	%r62, %rd613;
	div.u32 	%r63, %r62, %r61;
	mul.lo.s32 	%r64, %r63, %r61;
	sub.s32 	%r65, %r62, %r64;
	cvt.u64.u32 	%rd584, %r63;
	cvt.u64.u32 	%rd585, %r65;
	bra.uni 	$L__BB59_63;
$L__BB59_62:
	div.s64 	%rd584, %rd613, %rd137;
	mul.lo.s64 	%rd280, %rd584, %rd137;
	sub.s64 	%rd585, %rd613, %rd280;
$L__BB59_63:
	add.s64 	%rd282, %rd1, %rd276;
	ld.global.u64 	%rd283, [%rd282];
	mul.lo.s64 	%rd144, %rd283, %rd585;
	add.s32 	%r28, %r217, 2;
	mul.wide.u32 	%rd284, %r28, 8;
	add.s64 	%rd285, %rd2, %rd284;
	ld.global.u64 	%rd145, [%rd285];
	or.b64  	%rd286, %rd584, %rd145;
	and.b64  	%rd287, %rd286, -4294967296;
	setp.ne.s64 	%p6, %rd287, 0;
	@%p6 bra 	$L__BB59_65;
	cvt.u32.u64 	%r66, %rd145;
	cvt.u32.u64 	%r67, %rd584;
	div.u32 	%r68, %r67, %r66;
	mul.lo.s32 	%r69, %r68, %r66;
	sub.s32 	%r70, %r67, %r69;
	cvt.u64.u32 	%rd586, %r68;
	cvt.u64.u32 	%rd587, %r70;
	bra.uni 	$L__BB59_66;
$L__BB59_65:
	div.s64 	%rd586, %rd584, %rd145;
	mul.lo.s64 	%rd288, %rd586, %rd145;
	sub.s64 	%rd587, %rd584, %rd288;
$L__BB59_66:
	add.s64 	%rd290, %rd1, %rd284;
	ld.global.u64 	%rd291, [%rd290];
	mad.lo.s64 	%rd152, %rd291, %rd587, %rd144;
	add.s32 	%r29, %r217, 1;
	mul.wide.u32 	%rd292, %r29, 8;
	add.s64 	%rd293, %rd2, %rd292;
	ld.global.u64 	%rd153, [%rd293];
	or.b64  	%rd294, %rd586, %rd153;
	and.b64  	%rd295, %rd294, -4294967296;
	setp.ne.s64 	%p7, %rd295, 0;
	@%p7 bra 	$L__BB59_68;
	cvt.u32.u64 	%r71, %rd153;
	cvt.u32.u64 	%r72, %rd586;
	div.u32 	%r73, %r72, %r71;
	mul.lo.s32 	%r74, %r73, %r71;
	sub.s32 	%r75, %r72, %r74;
	cvt.u64.u32 	%rd588, %r73;
	cvt.u64.u32 	%rd589, %r75;
	bra.uni 	$L__BB59_69;
$L__BB59_68:
	div.s64 	%rd588, %rd586, %rd153;
	mul.lo.s64 	%rd296, %rd588, %rd153;
	sub.s64 	%rd589, %rd586, %rd296;
$L__BB59_69:
	add.s64 	%rd298, %rd1, %rd292;
	ld.global.u64 	%rd299, [%rd298];
	mad.lo.s64 	%rd160, %rd299, %rd589, %rd152;
	add.s32 	%r30, %r217, -4;
	mul.wide.u32 	%rd300, %r217, 8;
	add.s64 	%rd301, %rd2, %rd300;
	ld.global.u64 	%rd161, [%rd301];
	or.b64  	%rd302, %rd588, %rd161;
	and.b64  	%rd303, %rd302, -4294967296;
	setp.ne.s64 	%p8, %rd303, 0;
	@%p8 bra 	$L__BB59_71;
	cvt.u32.u64 	%r76, %rd161;
	cvt.u32.u64 	%r77, %rd588;
	div.u32 	%r78, %r77, %r76;
	mul.lo.s32 	%r79, %r78, %r76;
	sub.s32 	%r80, %r77, %r79;
	cvt.u64.u32 	%rd590, %r78;
	cvt.u64.u32 	%rd591, %r80;
	bra.uni 	$L__BB59_72;
$L__BB59_71:
	div.s64 	%rd590, %rd588, %rd161;
	mul.lo.s64 	%rd304, %rd590, %rd161;
	sub.s64 	%rd591, %rd588, %rd304;
$L__BB59_72:
	add.s64 	%rd306, %rd1, %rd300;
	ld.global.u64 	%rd307, [%rd306];
	mad.lo.s64 	%rd168, %rd307, %rd591, %rd160;
	add.s32 	%r31, %r217, -1;
	mul.wide.u32 	%rd308, %r31, 8;
	add.s64 	%rd309, %rd2, %rd308;
	ld.global.u64 	%rd169, [%rd309];
	or.b64  	%rd310, %rd590, %rd169;
	and.b64  	%rd311, %rd310, -4294967296;
	setp.ne.s64 	%p9, %rd311, 0;
	@%p9 bra 	$L__BB59_74;
	cvt.u32.u64 	%r81, %rd169;
	cvt.u32.u64 	%r82, %rd590;
	div.u32 	%r83, %r82, %r81;
	mul.lo.s32 	%r84, %r83, %r81;
	sub.s32 	%r85, %r82, %r84;
	cvt.u64.u32 	%rd592, %r83;
	cvt.u64.u32 	%rd593, %r85;
	bra.uni 	$L__BB59_75;
$L__BB59_74:
	div.s64 	%rd592, %rd590, %rd169;
	mul.lo.s64 	%rd312, %rd592, %rd169;
	sub.s64 	%rd593, %rd590, %rd312;
$L__BB59_75:
	add.s64 	%rd314, %rd1, %rd308;
	ld.global.u64 	%rd315, [%rd314];
	mad.lo.s64 	%rd176, %rd315, %rd593, %rd168;
	add.s32 	%r32, %r217, -2;
	mul.wide.u32 	%rd316, %r32, 8;
	add.s64 	%rd317, %rd2, %rd316;
	ld.global.u64 	%rd177, [%rd317];
	or.b64  	%rd318, %rd592, %rd177;
	and.b64  	%rd319, %rd318, -4294967296;
	setp.ne.s64 	%p10, %rd319, 0;
	@%p10 bra 	$L__BB59_77;
	cvt.u32.u64 	%r86, %rd177;
	cvt.u32.u64 	%r87, %rd592;
	div.u32 	%r88, %r87, %r86;
	mul.lo.s32 	%r89, %r88, %r86;
	sub.s32 	%r90, %r87, %r89;
	cvt.u64.u32 	%rd594, %r88;
	cvt.u64.u32 	%rd595, %r90;
	bra.uni 	$L__BB59_78;
$L__BB59_77:
	div.s64 	%rd594, %rd592, %rd177;
	mul.lo.s64 	%rd320, %rd594, %rd177;
	sub.s64 	%rd595, %rd592, %rd320;
$L__BB59_78:
	add.s64 	%rd322, %rd1, %rd316;
	ld.global.u64 	%rd323, [%rd322];
	mad.lo.s64 	%rd184, %rd323, %rd595, %rd176;
	add.s32 	%r33, %r217, -3;
	mul.wide.u32 	%rd324, %r33, 8;
	add.s64 	%rd325, %rd2, %rd324;
	ld.global.u64 	%rd185, [%rd325];
	or.b64  	%rd326, %rd594, %rd185;
	and.b64  	%rd327, %rd326, -4294967296;
	setp.ne.s64 	%p11, %rd327, 0;
	@%p11 bra 	$L__BB59_80;
	cvt.u32.u64 	%r91, %rd185;
	cvt.u32.u64 	%r92, %rd594;
	div.u32 	%r93, %r92, %r91;
	mul.lo.s32 	%r94, %r93, %r91;
	sub.s32 	%r95, %r92, %r94;
	cvt.u64.u32 	%rd596, %r93;
	cvt.u64.u32 	%rd597, %r95;
	bra.uni 	$L__BB59_81;
$L__BB59_80:
	div.s64 	%rd596, %rd594, %rd185;
	mul.lo.s64 	%rd328, %rd596, %rd185;
	sub.s64 	%rd597, %rd594, %rd328;
$L__BB59_81:
	add.s64 	%rd330, %rd1, %rd324;
	ld.global.u64 	%rd331, [%rd330];
	mad.lo.s64 	%rd192, %rd331, %rd597, %rd184;
	mul.wide.u32 	%rd332, %r30, 8;
	add.s64 	%rd333, %rd2, %rd332;
	ld.global.u64 	%rd193, [%rd333];
	or.b64  	%rd334, %rd596, %rd193;
	and.b64  	%rd335, %rd334, -4294967296;
	setp.ne.s64 	%p12, %rd335, 0;
	@%p12 bra 	$L__BB59_83;
	cvt.u32.u64 	%r96, %rd193;
	cvt.u32.u64 	%r97, %rd596;
	div.u32 	%r98, %r97, %r96;
	mul.lo.s32 	%r99, %r98, %r96;
	sub.s32 	%r100, %r97, %r99;
	cvt.u64.u32 	%rd613, %r98;
	cvt.u64.u32 	%rd599, %r100;
	bra.uni 	$L__BB59_84;
$L__BB59_83:
	div.s64 	%rd613, %rd596, %rd193;
	mul.lo.s64 	%rd336, %rd613, %rd193;
	sub.s64 	%rd599, %rd596, %rd336;
$L__BB59_84:
	add.s64 	%rd338, %rd1, %rd332;
	ld.global.u64 	%rd339, [%rd338];
	mad.lo.s64 	%rd340, %rd339, %rd599, %rd192;
	shl.b64 	%rd341, %rd340, 3;
	add.s64 	%rd622, %rd622, %rd341;
	add.s32 	%r217, %r217, -8;
	add.s32 	%r216, %r216, 8;
	setp.ne.s32 	%p13, %r216, 0;
	@%p13 bra 	$L__BB59_60;
	add.s32 	%r219, %r217, 3;
$L__BB59_86:
	and.b32  	%r38, %r21, 7;
	setp.eq.s32 	%p14, %r38, 0;
	@%p14 bra 	$L__BB59_115;
	and.b32  	%r39, %r21, 3;
	setp.lt.u32 	%p15, %r38, 4;
	@%p15 bra 	$L__BB59_101;
	mul.wide.u32 	%rd343, %r219, 8;
	add.s64 	%rd344, %rd2, %rd343;
	ld.global.u64 	%rd204, [%rd344];
	or.b64  	%rd345, %rd613, %rd204;
	and.b64  	%rd346, %rd345, -4294967296;
	setp.ne.s64 	%p16, %rd346, 0;
	@%p16 bra 	$L__BB59_90;
	cvt.u32.u64 	%r101, %rd204;
	cvt.u32.u64 	%r102, %rd613;
	div.u32 	%r103, %r102, %r101;
	mul.lo.s32 	%r104, %r103, %r101;
	sub.s32 	%r105, %r102, %r104;
	cvt.u64.u32 	%rd603, %r103;
	cvt.u64.u32 	%rd604, %r105;
	bra.uni 	$L__BB59_91;
$L__BB59_90:
	div.s64 	%rd603, %rd613, %rd204;
	mul.lo.s64 	%rd347, %rd603, %rd204;
	sub.s64 	%rd604, %rd613, %rd347;
$L__BB59_91:
	add.s64 	%rd349, %rd1, %rd343;
	ld.global.u64 	%rd350, [%rd349];
	mul.lo.s64 	%rd211, %rd350, %rd604;
	add.s32 	%r40, %r219, -1;
	mul.wide.u32 	%rd351, %r40, 8;
	add.s64 	%rd352, %rd2, %rd351;
	ld.global.u64 	%rd212, [%rd352];
	or.b64  	%rd353, %rd603, %rd212;
	and.b64  	%rd354, %rd353, -4294967296;
	setp.ne.s64 	%p17, %rd354, 0;
	@%p17 bra 	$L__BB59_93;
	cvt.u32.u64 	%r106, %rd212;
	cvt.u32.u64 	%r107, %rd603;
	div.u32 	%r108, %r107, %r106;
	mul.lo.s32 	%r109, %r108, %r106;
	sub.s32 	%r110, %r107, %r109;
	cvt.u64.u32 	%rd605, %r108;
	cvt.u64.u32 	%rd606, %r110;
	bra.uni 	$L__BB59_94;
$L__BB59_93:
	div.s64 	%rd605, %rd603, %rd212;
	mul.lo.s64 	%rd355, %rd605, %rd212;
	sub.s64 	%rd606, %rd603, %rd355;
$L__BB59_94:
	add.s64 	%rd357, %rd1, %rd351;
	ld.global.u64 	%rd358, [%rd357];
	mad.lo.s64 	%rd219, %rd358, %rd606, %rd211;
	add.s32 	%r41, %r219, -2;
	mul.wide.u32 	%rd359, %r41, 8;
	add.s64 	%rd360, %rd2, %rd359;
	ld.global.u64 	%rd220, [%rd360];
	or.b64  	%rd361, %rd605, %rd220;
	and.b64  	%rd362, %rd361, -4294967296;
	setp.ne.s64 	%p18, %rd362, 0;
	@%p18 bra 	$L__BB59_96;
	cvt.u32.u64 	%r111, %rd220;
	cvt.u32.u64 	%r112, %rd605;
	div.u32 	%r113, %r112, %r111;
	mul.lo.s32 	%r114, %r113, %r111;
	sub.s32 	%r115, %r112, %r114;
	cvt.u64.u32 	%rd607, %r113;
	cvt.u64.u32 	%rd608, %r115;
	bra.uni 	$L__BB59_97;
$L__BB59_96:
	div.s64 	%rd607, %rd605, %rd220;
	mul.lo.s64 	%rd363, %rd607, %rd220;
	sub.s64 	%rd608, %rd605, %rd363;
$L__BB59_97:
	add.s64 	%rd365, %rd1, %rd359;
	ld.global.u64 	%rd366, [%rd365];
	mad.lo.s64 	%rd227, %rd366, %rd608, %rd219;
	add.s32 	%r42, %r219, -3;
	mul.wide.u32 	%rd367, %r42, 8;
	add.s64 	%rd368, %rd2, %rd367;
	ld.global.u64 	%rd228, [%rd368];
	or.b64  	%rd369, %rd607, %rd228;
	and.b64  	%rd370, %rd369, -4294967296;
	setp.ne.s64 	%p19, %rd370, 0;
	@%p19 bra 	$L__BB59_99;
	cvt.u32.u64 	%r116, %rd228;
	cvt.u32.u64 	%r117, %rd607;
	div.u32 	%r118, %r117, %r116;
	mul.lo.s32 	%r119, %r118, %r116;
	sub.s32 	%r120, %r117, %r119;
	cvt.u64.u32 	%rd613, %r118;
	cvt.u64.u32 	%rd610, %r120;
	bra.uni 	$L__BB59_100;
$L__BB59_99:
	div.s64 	%rd613, %rd607, %rd228;
	mul.lo.s64 	%rd371, %rd613, %rd228;
	sub.s64 	%rd610, %rd607, %rd371;
$L__BB59_100:
	add.s64 	%rd373, %rd1, %rd367;
	ld.global.u64 	%rd374, [%rd373];
	mad.lo.s64 	%rd375, %rd374, %rd610, %rd227;
	shl.b64 	%rd376, %rd375, 3;
	add.s64 	%rd622, %rd622, %rd376;
	add.s32 	%r219, %r219, -4;
$L__BB59_101:
	setp.eq.s32 	%p20, %r39, 0;
	@%p20 bra 	$L__BB59_115;
	setp.eq.s32 	%p21, %r39, 1;
	@%p21 bra 	$L__BB59_110;
	mul.wide.u32 	%rd378, %r219, 8;
	add.s64 	%rd379, %rd2, %rd378;
	ld.global.u64 	%rd239, [%rd379];
	or.b64  	%rd380, %rd613, %rd239;
	and.b64  	%rd381, %rd380, -4294967296;
	setp.ne.s64 	%p22, %rd381, 0;
	@%p22 bra 	$L__BB59_105;
	cvt.u32.u64 	%r121, %rd239;
	cvt.u32.u64 	%r122, %rd613;
	div.u32 	%r123, %r122, %r121;
	mul.lo.s32 	%r124, %r123, %r121;
	sub.s32 	%r125, %r122, %r124;
	cvt.u64.u32 	%rd614, %r123;
	cvt.u64.u32 	%rd615, %r125;
	bra.uni 	$L__BB59_106;
$L__BB59_105:
	div.s64 	%rd614, %rd613, %rd239;
	mul.lo.s64 	%rd382, %rd614, %rd239;
	sub.s64 	%rd615, %rd613, %rd382;
$L__BB59_106:
	add.s64 	%rd384, %rd1, %rd378;
	ld.global.u64 	%rd385, [%rd384];
	mul.lo.s64 	%rd246, %rd385, %rd615;
	add.s32 	%r45, %r219, -1;
	mul.wide.u32 	%rd386, %r45, 8;
	add.s64 	%rd387, %rd2, %rd386;
	ld.global.u64 	%rd247, [%rd387];
	or.b64  	%rd388, %rd614, %rd247;
	and.b64  	%rd389, %rd388, -4294967296;
	setp.ne.s64 	%p23, %rd389, 0;
	@%p23 bra 	$L__BB59_108;
	cvt.u32.u64 	%r126, %rd247;
	cvt.u32.u64 	%r127, %rd614;
	div.u32 	%r128, %r127, %r126;
	mul.lo.s32 	%r129, %r128, %r126;
	sub.s32 	%r130, %r127, %r129;
	cvt.u64.u32 	%rd613, %r128;
	cvt.u64.u32 	%rd617, %r130;
	bra.uni 	$L__BB59_109;
$L__BB59_108:
	div.s64 	%rd613, %rd614, %rd247;
	mul.lo.s64 	%rd390, %rd613, %rd247;
	sub.s64 	%rd617, %rd614, %rd390;
$L__BB59_109:
	add.s64 	%rd392, %rd1, %rd386;
	ld.global.u64 	%rd393, [%rd392];
	mad.lo.s64 	%rd394, %rd393, %rd617, %rd246;
	shl.b64 	%rd395, %rd394, 3;
	add.s64 	%rd622, %rd622, %rd395;
	add.s32 	%r219, %r219, -2;
$L__BB59_110:
	and.b32  	%r131, %r21, 1;
	setp.eq.b32 	%p24, %r131, 1;
	not.pred 	%p25, %p24;
	@%p25 bra 	$L__BB59_115;
	mul.wide.u32 	%rd396, %r219, 8;
	add.s64 	%rd397, %rd2, %rd396;
	ld.global.u64 	%rd258, [%rd397];
	or.b64  	%rd398, %rd613, %rd258;
	and.b64  	%rd399, %rd398, -4294967296;
	setp.ne.s64 	%p26, %rd399, 0;
	@%p26 bra 	$L__BB59_113;
	cvt.u32.u64 	%r132, %rd258;
	cvt.u32.u64 	%r133, %rd613;
	rem.u32 	%r134, %r133, %r132;
	cvt.u64.u32 	%rd621, %r134;
	bra.uni 	$L__BB59_114;
$L__BB59_113:
	rem.s64 	%rd621, %rd613, %rd258;
$L__BB59_114:
	add.s64 	%rd401, %rd1, %rd396;
	ld.global.u64 	%rd402, [%rd401];
	mul.lo.s64 	%rd403, %rd402, %rd621;
	shl.b64 	%rd404, %rd403, 3;
	add.s64 	%rd622, %rd622, %rd404;
$L__BB59_115:
	ld.global.u64 	%rd405, [%rd622];
	st.shared.u64 	[%r4], %rd405;
$L__BB59_116:
	bar.sync 	0;
	setp.lt.u32 	%p49, %r221, 66;
	@%p49 bra 	$L__BB59_121;
$L__BB59_117:
	mov.u32 	%r48, %r221;
	shr.u32 	%r221, %r48, 1;
	setp.ge.u32 	%p50, %r3, %r221;
	@%p50 bra 	$L__BB59_120;
	ld.shared.u64 	%rd485, [%r4];
	shl.b32 	%r50, %r221, 3;
	add.s32 	%r208, %r4, %r50;
	ld.shared.u64 	%rd264, [%r208];
	setp.gt.u64 	%p51, %rd264, %rd485;
	@%p51 bra 	$L__BB59_120;
	st.shared.u64 	[%r4], %rd264;
	add.s32 	%r209, %r5, %r50;
	ld.shared.u64 	%rd486, [%r209];
	st.shared.u64 	[%r5], %rd486;
$L__BB59_120:
	bar.sync 	0;
	setp.gt.u32 	%p52, %r48, 131;
	@%p52 bra 	$L__BB59_117;
$L__BB59_121:
	setp.gt.u32 	%p53, %r3, 31;
	@%p53 bra 	$L__BB59_136;
	ld.volatile.shared.u64 	%rd487, [%r4];
	ld.volatile.shared.u64 	%rd488, [%r4+256];
	min.u64 	%rd489, %rd487, %rd488;
	ld.volatile.shared.u64 	%rd490, [%r4+256];
	setp.ne.s64 	%p54, %rd489, %rd490;
	@%p54 bra 	$L__BB59_124;
	ld.volatile.shared.u64 	%rd491, [%r5+256];
	st.volatile.shared.u64 	[%r5], %rd491;
	ld.volatile.shared.u64 	%rd492, [%r4+256];
	st.volatile.shared.u64 	[%r4], %rd492;
$L__BB59_124:
	ld.volatile.shared.u64 	%rd493, [%r4];
	ld.volatile.shared.u64 	%rd494, [%r4+128];
	min.u64 	%rd495, %rd493, %rd494;
	ld.volatile.shared.u64 	%rd496, [%r4+128];
	setp.ne.s64 	%p55, %rd495, %rd496;
	@%p55 bra 	$L__BB59_126;
	ld.volatile.shared.u64 	%rd497, [%r5+128];
	st.volatile.shared.u64 	[%r5], %rd497;
	ld.volatile.shared.u64 	%rd498, [%r4+128];
	st.volatile.shared.u64 	[%r4], %rd498;
$L__BB59_126:
	ld.volatile.shared.u64 	%rd499, [%r4];
	ld.volatile.shared.u64 	%rd500, [%r4+64];
	min.u64 	%rd501, %rd499, %rd500;
	ld.volatile.shared.u64 	%rd502, [%r4+64];
	setp.ne.s64 	%p56, %rd501, %rd502;
	@%p56 bra 	$L__BB59_128;
	ld.volatile.shared.u64 	%rd503, [%r5+64];
	st.volatile.shared.u64 	[%r5], %rd503;
	ld.volatile.shared.u64 	%rd504, [%r4+64];
	st.volatile.shared.u64 	[%r4], %rd504;
$L__BB59_128:
	ld.volatile.shared.u64 	%rd505, [%r4];
	ld.volatile.shared.u64 	%rd506, [%r4+32];
	min.u64 	%rd507, %rd505, %rd506;
	ld.volatile.shared.u64 	%rd508, [%r4+32];
	setp.ne.s64 	%p57, %rd507, %rd508;
	@%p57 bra 	$L__BB59_130;
	ld.volatile.shared.u64 	%rd509, [%r5+32];
	st.volatile.shared.u64 	[%r5], %rd509;
	ld.volatile.shared.u64 	%rd510, [%r4+32];
	st.volatile.shared.u64 	[%r4], %rd510;
$L__BB59_130:
	ld.volatile.shared.u64 	%rd511, [%r4];
	ld.volatile.shared.u64 	%rd512, [%r4+16];
	min.u64 	%rd513, %rd511, %rd512;
	ld.volatile.shared.u64 	%rd514, [%r4+16];
	setp.ne.s64 	%p58, %rd513, %rd514;
	@%p58 bra 	$L__BB59_132;
	ld.volatile.shared.u64 	%rd515, [%r5+16];
	st.volatile.shared.u64 	[%r5], %rd515;
	ld.volatile.shared.u64 	%rd516, [%r4+16];
	st.volatile.shared.u64 	[%r4], %rd516;
$L__BB59_132:
	ld.volatile.shared.u64 	%rd517, [%r4];
	ld.volatile.shared.u64 	%rd518, [%r4+8];
	min.u64 	%rd519, %rd517, %rd518;
	ld.volatile.shared.u64 	%rd520, [%r4+8];
	setp.ne.s64 	%p59, %rd519, %rd520;
	@%p59 bra 	$L__BB59_134;
	ld.volatile.shared.u64 	%rd521, [%r5+8];
	st.volatile.shared.u64 	[%r5], %rd521;
	ld.volatile.shared.u64 	%rd522, [%r4+8];
	st.volatile.shared.u64 	[%r4], %rd522;
$L__BB59_134:
	setp.ne.s32 	%p60, %r3, 0;
	@%p60 bra 	$L__BB59_136;
	ld.param.u64 	%rd537, [contiguous_reduce3_u64_param_7];
	ld.param.u64 	%rd534, [contiguous_reduce3_u64_param_1];
	ld.param.u64 	%rd533, [contiguous_reduce3_u64_param_0];
	ld.shared.u64 	%rd523, [sdata_u64];
	mov.u32 	%r210, %ctaid.x;
	cvt.u64.u32 	%rd524, %r210;
	mov.u32 	%r211, %ctaid.y;
	cvt.u64.u32 	%rd525, %r211;
	mad.lo.s64 	%rd526, %rd537, %rd525, %rd524;
	cvta.to.global.u64 	%rd527, %rd533;
	shl.b64 	%rd528, %rd526, 3;
	add.s64 	%rd529, %rd527, %rd528;
	st.global.u64 	[%rd529], %rd523;
	ld.shared.u64 	%rd530, [%r2];
	cvta.to.global.u64 	%rd531, %rd534;
	add.s64 	%rd532, %rd531, %rd528;
	st.global.u64 	[%rd532], %rd530;
$L__BB59_136:
	ret;

}
	// .globl	contiguous_reduce33_u64
.visible .entry contiguous_reduce33_u64(
	.param .u64 .ptr .align 1 contiguous_reduce33_u64_param_0,
	.param .u64 .ptr .align 1 contiguous_reduce33_u64_param_1,
	.param .u64 .ptr .align 1 contiguous_reduce33_u64_param_2,
	.param .u64 .ptr .align 1 contiguous_reduce33_u64_param_3,
	.param .u64 contiguous_reduce33_u64_param_4,
	.param .u64 contiguous_reduce33_u64_param_5
)
{
	.reg .pred 	%p<16>;
	.reg .b32 	%r<23>;
	.reg .b64 	%rd<86>;

	ld.param.u64 	%rd10, [contiguous_reduce33_u64_param_0];
	ld.param.u64 	%rd11, [contiguous_reduce33_u64_param_1];
	ld.param.u64 	%rd14, [contiguous_reduce33_u64_param_2];
	ld.param.u64 	%rd15, [contiguous_reduce33_u64_param_3];
	ld.param.u64 	%rd12, [contiguous_reduce33_u64_param_4];
	ld.param.u64 	%rd13, [contiguous_reduce33_u64_param_5];
	cvta.to.global.u64 	%rd1, %rd15;
	cvta.to.global.u64 	%rd2, %rd14;
	mov.u32 	%r22, %ntid.x;
	shl.b32 	%r11, %r22, 3;
	mov.u32 	%r12, sdata_u64;
	add.s32 	%r2, %r12, %r11;
	mov.u32 	%r3, %tid.x;
	mov.u32 	%r4, %ctaid.x;
	mul.lo.s32 	%r13, %r4, %r22;
	shl.b32 	%r14, %r13, 1;
	add.s32 	%r5, %r14, %r3;
	shl.b32 	%r15, %r3, 3;
	add.s32 	%r6, %r12, %r15;
	mov.b64 	%rd16, -1;
	st.shared.u64 	[%r6], %rd16;
	add.s32 	%r7, %r2, %r15;
	mov.b64 	%rd17, 9223372036854775807;
	st.shared.u64 	[%r7], %rd17;
	add.s32 	%r16, %r5, %r22;
	cvt.u64.u32 	%rd3, %r16;
	setp.le.u64 	%p1, %rd12, %rd3;
	@%p1 bra 	$L__BB60_4;
	cvt.u64.u32 	%rd25, %r5;
	mov.u32 	%r18, %ctaid.y;
	cvt.u64.u32 	%rd26, %r18;
	mul.lo.s64 	%rd27, %rd12, %rd26;
	add.s64 	%rd4, %rd27, %rd25;
	shl.b64 	%rd28, %rd4, 3;
	add.s64 	%rd29, %rd2, %rd28;
	ld.global.u64 	%rd5, [%rd29];
	add.s64 	%rd6, %rd27, %rd3;
	shl.b64 	%rd30, %rd6, 3;
	add.s64 	%rd31, %rd2, %rd30;
	ld.global.u64 	%rd7, [%rd31];
	setp.gt.u64 	%p3, %rd7, %rd5;
	@%p3 bra 	$L__BB60_3;
	st.shared.u64 	[%r6], %rd5;
	add.s64 	%rd33, %rd1, %rd28;
	ld.global.u64 	%rd34, [%rd33];
	st.shared.u64 	[%r7], %rd34;
	bra.uni 	$L__BB60_6;
$L__BB60_3:
	st.shared.u64 	[%r6], %rd7;
	add.s64 	%rd36, %rd1, %rd30;
	ld.global.u64 	%rd37, [%rd36];
	st.shared.u64 	[%r7], %rd37;
	bra.uni 	$L__BB60_6;
$L__BB60_4:
	cvt.u64.u32 	%rd8, %r5;
	setp.le.u64 	%p2, %rd12, %rd8;
	@%p2 bra 	$L__BB60_6;
	mov.u32 	%r17, %ctaid.y;
	cvt.u64.u32 	%rd18, %r17;
	mad.lo.s64 	%rd19, %rd12, %rd18, %rd8;
	shl.b64 	%rd20, %rd19, 3;
	add.s64 	%rd21, %rd2, %rd20;
	ld.global.u64 	%rd22, [%rd21];
	st.shared.u64 	[%r6], %rd22;
	add.s64 	%rd23, %rd1, %rd20;
	ld.global.u64 	%rd24, [%rd23];
	st.shared.u64 	[%r7], %rd24;
$L__BB60_6:
	bar.sync 	0;
	setp.lt.u32 	%p4, %r22, 66;
	@%p4 bra 	$L__BB60_11;
$L__BB60_7:
	mov.u32 	%r8, %r22;
	shr.u32 	%r22, %r8, 1;
	setp.ge.u32 	%p5, %r3, %r22;
	@%p5 bra 	$L__BB60_10;
	ld.shared.u64 	%rd38, [%r6];
	shl.b32 	%r10, %r22, 3;
	add.s32 	%r19, %r6, %r10;
	ld.shared.u64 	%rd9, [%r19];
	setp.gt.u64 	%p6, %rd9, %rd38;
	@%p6 bra 	$L__BB60_10;
	st.shared.u64 	[%r6], %rd9;
	add.s32 	%r20, %r7, %r10;
	ld.shared.u64 	%rd39, [%r20];
	st.shared.u64 	[%r7], %rd39;
$L__BB60_10:
	bar.sync 	0;
	setp.gt.u32 	%p7, %r8, 131;
	@%p7 bra 	$L__BB60_7;
$L__BB60_11:
	setp.gt.u32 	%p8, %r3, 31;
	@%p8 bra 	$L__BB60_26;
	ld.volatile.shared.u64 	%rd40, [%r6];
	ld.volatile.shared.u64 	%rd41, [%r6+256];
	min.u64 	%rd42, %rd40, %rd41;
	ld.volatile.shared.u64 	%rd43, [%r6+256];
	setp.ne.s64 	%p9, %rd42, %rd43;
	@%p9 bra 	$L__BB60_14;
	ld.volatile.shared.u64 	%rd44, [%r7+256];
	st.volatile.shared.u64 	[%r7], %rd44;
	ld.volatile.shared.u64 	%rd45, [%r6+256];
	st.volatile.shared.u64 	[%r6], %rd45;
$L__BB60_14:
	ld.volatile.shared.u64 	%rd46, [%r6];
	ld.volatile.shared.u64 	%rd47, [%r6+128];
	min.u64 	%rd48, %rd46, %rd47;
	ld.volatile.shared.u64 	%rd49, [%r6+128];
	setp.ne.s64 	%p10, %rd48, %rd49;
	@%p10 bra 	$L__BB60_16;
	ld.volatile.shared.u64 	%rd50, [%r7+128];
	st.volatile.shared.u64 	[%r7], %rd50;
	ld.volatile.shared.u64 	%rd51, [%r6+128];
	st.volatile.shared.u64 	[%r6], %rd51;
$L__BB60_16:
	ld.volatile.shared.u64 	%rd52, [%r6];
	ld.volatile.shared.u64 	%rd53, [%r6+64];
	min.u64 	%rd54, %rd52, %rd53;
	ld.volatile.shared.u64 	%rd55, [%r6+64];
	setp.ne.s64 	%p11, %rd54, %rd55;
	@%p11 bra 	$L__BB60_18;
	ld.volatile.shared.u64 	%rd56, [%r7+64];
	st.volatile.shared.u64 	[%r7], %rd56;
	ld.volatile.shared.u64 	%rd57, [%r6+64];
	st.volatile.shared.u64 	[%r6], %rd57;
$L__BB60_18:
	ld.volatile.shared.u64 	%rd58, [%r6];
	ld.volatile.shared.u64 	%rd59, [%r6+32];
	min.u64 	%rd60, %rd58, %rd59;
	ld.volatile.shared.u64 	%rd61, [%r6+32];
	setp.ne.s64 	%p12, %rd60, %rd61;
	@%p12 bra 	$L__BB60_20;
	ld.volatile.shared.u64 	%rd62, [%r7+32];
	st.volatile.shared.u64 	[%r7], %rd62;
	ld.volatile.shared.u64 	%rd63, [%r6+32];
	st.volatile.shared.u64 	[%r6], %rd63;
$L__BB60_20:
	ld.volatile.shared.u64 	%rd64, [%r6];
	ld.volatile.shared.u64 	%rd65, [%r6+16];
	min.u64 	%rd66, %rd64, %rd65;
	ld.volatile.shared.u64 	%rd67, [%r6+16];
	setp.ne.s64 	%p13, %rd66, %rd67;
	@%p13 bra 	$L__BB60_22;
	ld.volatile.shared.u64 	%rd68, [%r7+16];
	st.volatile.shared.u64 	[%r7], %rd68;
	ld.volatile.shared.u64 	%rd69, [%r6+16];
	st.volatile.shared.u64 	[%r6], %rd69;
$L__BB60_22:
	ld.volatile.shared.u64 	%rd70, [%r6];
	ld.volatile.shared.u64 	%rd71, [%r6+8];
	min.u64 	%rd72, %rd70, %rd71;
	ld.volatile.shared.u64 	%rd73, [%r6+8];
	setp.ne.s64 	%p14, %rd72, %rd73;
	@%p14 bra 	$L__BB60_24;
	ld.volatile.shared.u64 	%rd74, [%r7+8];
	st.volatile.shared.u64 	[%r7], %rd74;
	ld.volatile.shared.u64 	%rd75, [%r6+8];
	st.volatile.shared.u64 	[%r6], %rd75;
$L__BB60_24:
	setp.ne.s32 	%p15, %r3, 0;
	@%p15 bra 	$L__BB60_26;
	ld.shared.u64 	%rd76, [sdata_u64];
	cvt.u64.u32 	%rd77, %r4;
	mov.u32 	%r21, %ctaid.y;
	cvt.u64.u32 	%rd78, %r21;
	mad.lo.s64 	%rd79, %rd13, %rd78, %rd77;
	cvta.to.global.u64 	%rd80, %rd10;
	shl.b64 	%rd81, %rd79, 3;
	add.s64 	%rd82, %rd80, %rd81;
	st.global.u64 	[%rd82], %rd76;
	ld.shared.u64 	%rd83, [%r2];
	cvta.to.global.u64 	%rd84, %rd11;
	add.s64 	%rd85, %rd84, %rd81;
	st.global.u64 	[%rd85], %rd83;
$L__BB60_26:
	ret;

}
	// .globl	contiguous_reduce4_u64
.visible .entry contiguous_reduce4_u64(
	.param .u64 .ptr .align 1 contiguous_reduce4_u64_param_0,
	.param .u64 .ptr .align 1 contiguous_reduce4_u64_param_1,
	.param .u64 .ptr .align 1 contiguous_reduce4_u64_param_2,
	.param .u64 .ptr .align 1 contiguous_reduce4_u64_param_3,
	.param .u64 .ptr .align 1 contiguous_reduce4_u64_param_4,
	.param .u64 contiguous_reduce4_u64_param_5,
	.param .u64 contiguous_reduce4_u64_param_6,
	.param .u64 contiguous_reduce4_u64_param_7
)
{
	.reg .pred 	%p<39>;
	.reg .b32 	%r<206>;
	.reg .b64 	%rd<348>;

	ld.param.u64 	%rd163, [contiguous_reduce4_u64_param_3];
	ld.param.u64 	%rd164, [contiguous_reduce4_u64_param_4];
	ld.param.u64 	%rd161, [contiguous_reduce4_u64_param_5];
	ld.param.u64 	%rd162, [contiguous_reduce4_u64_param_6];
	ld.param.u64 	%rd165, [contiguous_reduce4_u64_param_7];
	cvta.to.global.u64 	%rd1, %rd164;
	cvta.to.global.u64 	%rd2, %rd163;
	mov.u32 	%r1, %ntid.x;
	mov.u32 	%r2, %ntid.y;
	mul.lo.s32 	%r74, %r1, %r2;
	shl.b32 	%r75, %r74, 3;
	mov.u32 	%r200, sdata_u64;
	add.s32 	%r3, %r200, %r75;
	mov.u32 	%r4, %tid.y;
	mov.u32 	%r5, %tid.x;
	mad.lo.s32 	%r77, %r4, %r1, %r5;
	mov.u32 	%r78, %ctaid.x;
	mad.lo.s32 	%r79, %r78, %r1, %r5;
	mov.u32 	%r6, %ctaid.y;
	mad.lo.s32 	%r80, %r6, %r2, %r4;
	shl.b32 	%r81, %r77, 3;
	add.s32 	%r8, %r200, %r81;
	mov.b64 	%rd167, -1;
	st.shared.u64 	[%r8], %rd167;
	cvt.u64.u32 	%rd168, %r80;
	cvt.u64.u32 	%rd3, %r79;
	mad.lo.s64 	%rd169, %rd162, %rd168, %rd3;
	add.s32 	%r82, %r3, %r81;
	st.shared.u64 	[%r82], %rd169;
	setp.le.u64 	%p1, %rd162, %rd3;
	setp.le.u64 	%p2, %rd165, %rd168;
	or.pred  	%p3, %p1, %p2;
	@%p3 bra 	$L__BB61_80;
	cvt.u32.u64 	%r83, %rd3;
	cvt.u32.u64 	%r84, %rd162;
	mad.lo.s32 	%r197, %r80, %r84, %r83;
	cvt.u32.u64 	%r10, %rd161;
	add.s32 	%r196, %r10, -1;
	setp.lt.s32 	%p4, %r196, 0;
	mov.b64 	%rd338, 0;
	@%p4 bra 	$L__BB61_59;
	setp.lt.u32 	%p5, %r196, 7;
	mov.b64 	%rd338, 0;
	@%p5 bra 	$L__BB61_30;
	add.s32 	%r192, %r10, -4;
	and.b32  	%r85, %r10, -8;
	neg.s32 	%r191, %r85;
	mov.b64 	%rd338, 0;
$L__BB61_4:
	.pragma "nounroll";
	add.s32 	%r17, %r192, 3;
	cvt.u64.u32 	%rd5, %r197;
	mul.wide.u32 	%rd174, %r17, 8;
	add.s64 	%rd175, %rd2, %rd174;
	ld.global.u64 	%rd6, [%rd175];
	and.b64  	%rd176, %rd6, -4294967296;
	setp.ne.s64 	%p6, %rd176, 0;
	@%p6 bra 	$L__BB61_6;
	cvt.u32.u64 	%r86, %rd6;
	cvt.u32.u64 	%r87, %rd5;
	div.u32 	%r88, %r87, %r86;
	mul.lo.s32 	%r89, %r88, %r86;
	sub.s32 	%r90, %r87, %r89;
	cvt.u64.u32 	%rd303, %r88;
	cvt.u64.u32 	%rd304, %r90;
	bra.uni 	$L__BB61_7;
$L__BB61_6:
	div.s64 	%rd303, %rd5, %rd6;
	mul.lo.s64 	%rd177, %rd303, %rd6;
	sub.s64 	%rd304, %rd5, %rd177;
$L__BB61_7:
	add.s64 	%rd179, %rd1, %rd174;
	ld.global.u64 	%rd180, [%rd179];
	mad.lo.s64 	%rd13, %rd180, %rd304, %rd338;
	add.s32 	%r18, %r192, 2;
	and.b64  	%rd14, %rd303, 4294967295;
	mul.wide.u32 	%rd181, %r18, 8;
	add.s64 	%rd182, %rd2, %rd181;
	ld.global.u64 	%rd15, [%rd182];
	and.b64  	%rd183, %rd15, -4294967296;
	setp.ne.s64 	%p7, %rd183, 0;
	@%p7 bra 	$L__BB61_9;
	cvt.u32.u64 	%r91, %rd15;
	cvt.u32.u64 	%r92, %rd14;
	div.u32 	%r93, %r92, %r91;
	mul.lo.s32 	%r94, %r93, %r91;
	sub.s32 	%r95, %r92, %r94;
	cvt.u64.u32 	%rd305, %r93;
	cvt.u64.u32 	%rd306, %r95;
	bra.uni 	$L__BB61_10;
$L__BB61_9:
	div.s64 	%rd305, %rd14, %rd15;
	mul.lo.s64 	%rd184, %rd305, %rd15;
	sub.s64 	%rd306, %rd14, %rd184;
$L__BB61_10:
	add.s64 	%rd186, %rd1, %rd181;
	ld.global.u64 	%rd187, [%rd186];
	mad.lo.s64 	%rd22, %rd187, %rd306, %rd13;
	add.s32 	%r19, %r192, 1;
	and.b64  	%rd23, %rd305, 4294967295;
	mul.wide.u32 	%rd188, %r19, 8;
	add.s64 	%rd189, %rd2, %rd188;
	ld.global.u64 	%rd24, [%rd189];
	and.b64  	%rd190, %rd24, -4294967296;
	setp.ne.s64 	%p8, %rd190, 0;
	@%p8 bra 	$L__BB61_12;
	cvt.u32.u64 	%r96, %rd24;
	cvt.u32.u64 	%r97, %rd23;
	div.u32 	%r98, %r97, %r96;
	mul.lo.s32 	%r99, %r98, %r96;
	sub.s32 	%r100, %r97, %r99;
	cvt.u64.u32 	%rd307, %r98;
	cvt.u64.u32 	%rd308, %r100;
	bra.uni 	$L__BB61_13;
$L__BB61_12:
	div.s64 	%rd307, %rd23, %rd24;
	mul.lo.s64 	%rd191, %rd307, %rd24;
	sub.s64 	%rd308, %rd23, %rd191;
$L__BB61_13:
	add.s64 	%rd193, %rd1, %rd188;
	ld.global.u64 	%rd194, [%rd193];
	mad.lo.s64 	%rd31, %rd194, %rd308, %rd22;
	add.s32 	%r20, %r192, -4;
	and.b64  	%rd32, %rd307, 4294967295;
	mul.wide.u32 	%rd195, %r192, 8;
	add.s64 	%rd196, %rd2, %rd195;
	ld.global.u64 	%rd33, [%rd196];
	and.b64  	%rd197, %rd33, -4294967296;
	setp.ne.s64 	%p9, %rd197, 0;
	@%p9 bra 	$L__BB61_15;
	cvt.u32.u64 	%r101, %rd33;
	cvt.u32.u64 	%r102, %rd32;
	div.u32 	%r103, %r102, %r101;
	mul.lo.s32 	%r104, %r103, %r101;
	sub.s32 	%r105, %r102, %r104;
	cvt.u64.u32 	%rd309, %r103;
	cvt.u64.u32 	%rd310, %r105;
	bra.uni 	$L__BB61_16;
$L__BB61_15:
	div.s64 	%rd309, %rd32, %rd33;
	mul.lo.s64 	%rd198, %rd309, %rd33;
	sub.s64 	%rd310, %rd32, %rd198;
$L__BB61_16:
	add.s64 	%rd200, %rd1, %rd195;
	ld.global.u64 	%rd201, [%rd200];
	mad.lo.s64 	%rd40, %rd201, %rd310, %rd31;
	add.s32 	%r21, %r192, -1;
	and.b64  	%rd41, %rd309, 4294967295;
	mul.wide.u32 	%rd202, %r21, 8;
	add.s64 	%rd203, %rd2, %rd202;
	ld.global.u64 	%rd42, [%rd203];
	and.b64  	%rd204, %rd42, -4294967296;
	setp.ne.s64 	%p10, %rd204, 0;
	@%p10 bra 	$L__BB61_18;
	cvt.u32.u64 	%r106, %rd42;
	cvt.u32.u64 	%r107, %rd41;
	div.u32 	%r108, %r107, %r106;
	mul.lo.s32 	%r109, %r108, %r106;
	sub.s32 	%r110, %r107, %r109;
	cvt.u64.u32 	%rd311, %r108;
	cvt.u64.u32 	%rd312, %r110;
	bra.uni 	$L__BB61_19;
$L__BB61_18:
	div.s64 	%rd311, %rd41, %rd42;
	mul.lo.s64 	%rd205, %rd311, %rd42;
	sub.s64 	%rd312, %rd41, %rd205;
$L__BB61_19:
	add.s64 	%rd207, %rd1, %rd202;
	ld.global.u64 	%rd208, [%rd207];
	mad.lo.s64 	%rd49, %rd208, %rd312, %rd40;
	add.s32 	%r22, %r192, -2;
	and.b64  	%rd50, %rd311, 4294967295;
	mul.wide.u32 	%rd209, %r22, 8;
	add.s64 	%rd210, %rd2, %rd209;
	ld.global.u64 	%rd51, [%rd210];
	and.b64  	%rd211, %rd51, -4294967296;
	setp.ne.s64 	%p11, %rd211, 0;
	@%p11 bra 	$L__BB61_21;
	cvt.u32.u64 	%r111, %rd51;
	cvt.u32.u64 	%r112, %rd50;
	div.u32 	%r113, %r112, %r111;
	mul.lo.s32 	%r114, %r113, %r111;
	sub.s32 	%r115, %r112, %r114;
	cvt.u64.u32 	%rd313, %r113;
	cvt.u64.u32 	%rd314, %r115;
	bra.uni 	$L__BB61_22;
$L__BB61_21:
	div.s64 	%rd313, %rd50, %rd51;
	mul.lo.s64 	%rd212, %rd313, %rd51;
	sub.s64 	%rd314, %rd50, %rd212;
$L__BB61_22:
	add.s64 	%rd214, %rd1, %rd209;
	ld.global.u64 	%rd215, [%rd214];
	mad.lo.s64 	%rd58, %rd215, %rd314, %rd49;
	add.s32 	%r23, %r192, -3;
	and.b64  	%rd59, %rd313, 4294967295;
	mul.wide.u32 	%rd216, %r23, 8;
	add.s64 	%rd217, %rd2, %rd216;
	ld.global.u64 	%rd60, [%rd217];
	and.b64  	%rd218, %rd60, -4294967296;
	setp.ne.s64 	%p12, %rd218, 0;
	@%p12 bra 	$L__BB61_24;
	cvt.u32.u64 	%r116, %rd60;
	cvt.u32.u64 	%r117, %rd59;
	div.u32 	%r118, %r117, %r116;
	mul.lo.s32 	%r119, %r118, %r116;
	sub.s32 	%r120, %r117, %r119;
	cvt.u64.u32 	%rd315, %r118;
	cvt.u64.u32 	%rd316, %r120;
	bra.uni 	$L__BB61_25;
$L__BB61_24:
	div.s64 	%rd315, %rd59, %rd60;
	mul.lo.s64 	%rd219, %rd315, %rd60;
	sub.s64 	%rd316, %rd59, %rd219;
$L__BB61_25:
	add.s64 	%rd221, %rd1, %rd216;
	ld.global.u64 	%rd222, [%rd221];
	mad.lo.s64 	%rd67, %rd222, %rd316, %rd58;
	and.b64  	%rd68, %rd315, 4294967295;
	mul.wide.u32 	%rd223, %r20, 8;
	add.s64 	%rd224, %rd2, %rd223;
	ld.global.u64 	%rd69, [%rd224];
	and.b64  	%rd225, %rd69, -4294967296;
	setp.ne.s64 	%p13, %rd225, 0;
	@%p13 bra 	$L__BB61_27;
	cvt.u32.u64 	%r121, %rd69;
	cvt.u32.u64 	%r122, %rd68;
	div.u32 	%r123, %r122, %r121;
	mul.lo.s32 	%r124, %r123, %r121;
	sub.s32 	%r125, %r122, %r124;
	cvt.u64.u32 	%rd317, %r123;
	cvt.u64.u32 	%rd318, %r125;
	bra.uni 	$L__BB61_28;
$L__BB61_27:
	div.s64 	%rd317, %rd68, %rd69;
	mul.lo.s64 	%rd226, %rd317, %rd69;
	sub.s64 	%rd318, %rd68, %rd226;
$L__BB61_28:
	add.s64 	%rd228, %rd1, %rd223;
	ld.global.u64 	%rd229, [%rd228];
	mad.lo.s64 	%rd338, %rd229, %rd318, %rd67;
	cvt.u32.u64 	%r197, %rd317;
	add.s32 	%r192, %r192, -8;
	add.s32 	%r191, %r191, 8;
	setp.ne.s32 	%p14, %r191, 0;
	@%p14 bra 	$L__BB61_4;
	add.s32 	%r196, %r192, 3;
$L__BB61_30:
	and.b32  	%r30, %r10, 7;
	setp.eq.s32 	%p15, %r30, 0;
	@%p15 bra 	$L__BB61_59;
	setp.lt.u32 	%p16, %r30, 4;
	@%p16 bra 	$L__BB61_45;
	mul.wide.u32 	%rd231, %r196, 8;
	add.s64 	%rd232, %rd2, %rd231;
	ld.global.u64 	%rd79, [%rd232];
	and.b64  	%rd233, %rd79, -4294967296;
	setp.ne.s64 	%p17, %rd233, 0;
	@%p17 bra 	$L__BB61_34;
	cvt.u32.u64 	%r126, %rd79;
	div.u32 	%r127, %r197, %r126;
	mul.lo.s32 	%r128, %r127, %r126;
	sub.s32 	%r129, %r197, %r128;
	cvt.u64.u32 	%rd321, %r127;
	cvt.u64.u32 	%rd322, %r129;
	bra.uni 	$L__BB61_35;
$L__BB61_34:
	cvt.u64.u32 	%rd234, %r197;
	div.s64 	%rd321, %rd234, %rd79;
	mul.lo.s64 	%rd235, %rd321, %rd79;
	sub.s64 	%rd322, %rd234, %rd235;
$L__BB61_35:
	add.s64 	%rd237, %rd1, %rd231;
	ld.global.u64 	%rd238, [%rd237];
	mad.lo.s64 	%rd86, %rd238, %rd322, %rd338;
	add.s32 	%r31, %r196, -1;
	and.b64  	%rd87, %rd321, 4294967295;
	mul.wide.u32 	%rd239, %r31, 8;
	add.s64 	%rd240, %rd2, %rd239;
	ld.global.u64 	%rd88, [%rd240];
	and.b64  	%rd241, %rd88, -4294967296;
	setp.ne.s64 	%p18, %rd241, 0;
	@%p18 bra 	$L__BB61_37;
	cvt.u32.u64 	%r130, %rd88;
	cvt.u32.u64 	%r131, %rd87;
	div.u32 	%r132, %r131, %r130;
	mul.lo.s32 	%r133, %r132, %r130;
	sub.s32 	%r134, %r131, %r133;
	cvt.u64.u32 	%rd323, %r132;
	cvt.u64.u32 	%rd324, %r134;
	bra.uni 	$L__BB61_38;
$L__BB61_37:
	div.s64 	%rd323, %rd87, %rd88;
	mul.lo.s64 	%rd242, %rd323, %rd88;
	sub.s64 	%rd324, %rd87, %rd242;
$L__BB61_38:
	add.s64 	%rd244, %rd1, %rd239;
	ld.global.u64 	%rd245, [%rd244];
	mad.lo.s64 	%rd95, %rd245, %rd324, %rd86;
	add.s32 	%r32, %r196, -2;
	and.b64  	%rd96, %rd323, 4294967295;
	mul.wide.u32 	%rd246, %r32, 8;
	add.s64 	%rd247, %rd2, %rd246;
	ld.global.u64 	%rd97, [%rd247];
	and.b64  	%rd248, %rd97, -4294967296;
	setp.ne.s64 	%p19, %rd248, 0;
	@%p19 bra 	$L__BB61_40;
	cvt.u32.u64 	%r135, %rd97;
	cvt.u32.u64 	%r136, %rd96;
	div.u32 	%r137, %r136, %r135;
	mul.lo.s32 	%r138, %r137, %r135;
	sub.s32 	%r139, %r136, %r138;
	cvt.u64.u32 	%rd325, %r137;
	cvt.u64.u32 	%rd326, %r139;
	bra.uni 	$L__BB61_41;
$L__BB61_40:
	div.s64 	%rd325, %rd96, %rd97;
	mul.lo.s64 	%rd249, %rd325, %rd97;
	sub.s64 	%rd326, %rd96, %rd249;
$L__BB61_41:
	add.s64 	%rd251, %rd1, %rd246;
	ld.global.u64 	%rd252, [%rd251];
	mad.lo.s64 	%rd104, %rd252, %rd326, %rd95;
	add.s32 	%r33, %r196, -3;
	and.b64  	%rd105, %rd325, 4294967295;
	mul.wide.u32 	%rd253, %r33, 8;
	add.s64 	%rd254, %rd2, %rd253;
	ld.global.u64 	%rd106, [%rd254];
	and.b64  	%rd255, %rd106, -4294967296;
	setp.ne.s64 	%p20, %rd255, 0;
	@%p20 bra 	$L__BB61_43;
	cvt.u32.u64 	%r140, %rd106;
	cvt.u32.u64 	%r141, %rd105;
	div.u32 	%r142, %r141, %r140;
	mul.lo.s32 	%r143, %r142, %r140;
	sub.s32 	%r144, %r141, %r143;
	cvt.u64.u32 	%rd327, %r142;
	cvt.u64.u32 	%rd328, %r144;
	bra.uni 	$L__BB61_44;
$L__BB61_43:
	div.s64 	%rd327, %rd105, %rd106;
	mul.lo.s64 	%rd256, %rd327, %rd106;
	sub.s64 	%rd328, %rd105, %rd256;
$L__BB61_44:
	add.s64 	%rd258, %rd1, %rd253;
	ld.global.u64 	%rd259, [%rd258];
	mad.lo.s64 	%rd338, %rd259, %rd328, %rd104;
	cvt.u32.u64 	%r197, %rd327;
	add.s32 	%r196, %r196, -4;
$L__BB61_45:
	and.b32  	%r38, %r10, 3;
	setp.eq.s32 	%p21, %r38, 0;
	@%p21 bra 	$L__BB61_59;
	setp.eq.s32 	%p22, %r38, 1;
	@%p22 bra 	$L__BB61_54;
	mul.wide.u32 	%rd261, %r196, 8;
	add.s64 	%rd262, %rd2, %rd261;
	ld.global.u64 	%rd116, [%rd262];
	and.b64  	%rd263, %rd116, -4294967296;
	setp.ne.s64 	%p23, %rd263, 0;
	@%p23 bra 	$L__BB61_49;
	cvt.u32.u64 	%r145, %rd116;
	div.u32 	%r146, %r197, %r145;
	mul.lo.s32 	%r147, %r146, %r145;
	sub.s32 	%r148, %r197, %r147;
	cvt.u64.u32 	%rd331, %r146;
	cvt.u64.u32 	%rd332, %r148;
	bra.uni 	$L__BB61_50;
$L__BB61_49:
	cvt.u64.u32 	%rd264, %r197;
	div.s64 	%rd331, %rd264, %rd116;
	mul.lo.s64 	%rd265, %rd331, %rd116;
	sub.s64 	%rd332, %rd264, %rd265;
$L__BB61_50:
	add.s64 	%rd267, %rd1, %rd261;
	ld.global.u64 	%rd268, [%rd267];
	mad.lo.s64 	%rd123, %rd268, %rd332, %rd338;
	add.s32 	%r39, %r196, -1;
	and.b64  	%rd124, %rd331, 4294967295;
	mul.wide.u32 	%rd269, %r39, 8;
	add.s64 	%rd270, %rd2, %rd269;
	ld.global.u64 	%rd125, [%rd270];
	and.b64  	%rd271, %rd125, -4294967296;
	setp.ne.s64 	%p24, %rd271, 0;
	@%p24 bra 	$L__BB61_52;
	cvt.u32.u64 	%r149, %rd125;
	cvt.u32.u64 	%r150, %rd124;
	div.u32 	%r151, %r150, %r149;
	mul.lo.s32 	%r152, %r151, %r149;
	sub.s32 	%r153, %r150, %r152;
	cvt.u64.u32 	%rd333, %r151;
	cvt.u64.u32 	%rd334, %r153;
	bra.uni 	$L__BB61_53;
$L__BB61_52:
	div.s64 	%rd333, %rd124, %rd125;
	mul.lo.s64 	%rd272, %rd333, %rd125;
	sub.s64 	%rd334, %rd124, %rd272;
$L__BB61_53:
	add.s64 	%rd274, %rd1, %rd269;
	ld.global.u64 	%rd275, [%rd274];
	mad.lo.s64 	%rd338, %rd275, %rd334, %rd123;
	cvt.u32.u64 	%r197, %rd333;
	add.s32 	%r196, %r196, -2;
$L__BB61_54:
	and.b32  	%r154, %r10, 1;
	setp.eq.b32 	%p25, %r154, 1;
	not.pred 	%p26, %p25;
	@%p26 bra 	$L__BB61_59;
	cvt.u64.u32 	%rd135, %r197;
	mul.wide.u32 	%rd276, %r196, 8;
	add.s64 	%rd277, %rd2, %rd276;
	ld.global.u64 	%rd136, [%rd277];
	and.b64  	%rd278, %rd136, -4294967296;
	setp.ne.s64 	%p27, %rd278, 0;
	@%p27 bra 	$L__BB61_57;
	cvt.u32.u64 	%r155, %rd136;
	cvt.u32.u64 	%r156, %rd135;
	rem.u32 	%r157, %r156, %r155;
	cvt.u64.u32 	%rd337, %r157;
	bra.uni 	$L__BB61_58;
$L__BB61_57:
	rem.s64 	%rd337, %rd135, %rd136;
$L__BB61_58:
	add.s64 	%rd280, %rd1, %rd276;
	ld.global.u64 	%rd281, [%rd280];
	mad.lo.s64 	%rd338, %rd281, %rd337, %rd338;
$L__BB61_59:
	ld.param.u64 	%rd301, [contiguous_reduce4_u64_param_2];
	cvta.to.global.u64 	%rd282, %rd301;
	shl.b64 	%rd283, %rd338, 3;
	add.s64 	%rd284, %rd282, %rd283;
	ld.global.u64 	%rd285, [%rd284];
	st.shared.u64 	[%r8], %rd285;
	bar.sync 	0;
	setp.ne.s32 	%p28, %r4, 0;
	@%p28 bra 	$L__BB61_80;
	setp.gt.u32 	%p29, %r2, 1;
	shl.b32 	%r158, %r5, 3;
	add.s32 	%r44, %r3, %r158;
	@%p29 bra 	$L__BB61_62;
	add.s32 	%r161, %r200, %r158;
	ld.shared.u64 	%rd340, [%r161];
	bra.uni 	$L__BB61_79;
$L__BB61_62:
	add.s32 	%r45, %r200, %r158;
	ld.shared.u64 	%rd340, [%r45];
	add.s32 	%r46, %r2, -1;
	add.s32 	%r165, %r2, -2;
	and.b32  	%r47, %r46, 3;
	setp.lt.u32 	%p30, %r165, 3;
	mov.b32 	%r203, 1;
	@%p30 bra 	$L__BB61_74;
	and.b32  	%r168, %r46, -4;
	neg.s32 	%r202, %r168;
	shl.b32 	%r169, %r2, 3;
	add.s32 	%r170, %r169, 8;
	mad.lo.s32 	%r49, %r1, %r170, %r158;
	shl.b32 	%r50, %r1, 5;
	shl.b32 	%r172, %r1, 3;
	add.s32 	%r51, %r172, %r158;
	shl.b32 	%r173, %r1, 4;
	add.s32 	%r52, %r173, %r158;
	mad.lo.s32 	%r53, %r1, 24, %r158;
	add.s32 	%r54, %r50, %r158;
	add.s32 	%r174, %r169, 16;
	mad.lo.s32 	%r55, %r1, %r174, %r158;
	add.s32 	%r175, %r169, 24;
	mad.lo.s32 	%r56, %r1, %r175, %r158;
	add.s32 	%r176, %r169, 32;
	mad.lo.s32 	%r57, %r1, %r176, %r158;
	mov.b32 	%r201, 0;
$L__BB61_64:
	add.s32 	%r177, %r200, %r51;
	ld.shared.u64 	%rd145, [%r177];
	setp.gt.u64 	%p31, %rd145, %rd340;
	@%p31 bra 	$L__BB61_66;
	st.shared.u64 	[%r45], %rd145;
	add.s32 	%r178, %r200, %r49;
	ld.shared.u64 	%rd286, [%r178];
	st.shared.u64 	[%r44], %rd286;
	mov.u64 	%rd340, %rd145;
$L__BB61_66:
	add.s32 	%r179, %r200, %r52;
	ld.shared.u64 	%rd147, [%r179];
	setp.gt.u64 	%p32, %rd147, %rd340;
	@%p32 bra 	$L__BB61_68;
	st.shared.u64 	[%r45], %rd147;
	add.s32 	%r180, %r200, %r55;
	ld.shared.u64 	%rd287, [%r180];
	st.shared.u64 	[%r44], %rd287;
	mov.u64 	%rd340, %rd147;
$L__BB61_68:
	add.s32 	%r181, %r200, %r53;
	ld.shared.u64 	%rd149, [%r181];
	setp.gt.u64 	%p33, %rd149, %rd340;
	@%p33 bra 	$L__BB61_70;
	st.shared.u64 	[%r45], %rd149;
	add.s32 	%r182, %r200, %r56;
	ld.shared.u64 	%rd288, [%r182];
	st.shared.u64 	[%r44], %rd288;
	mov.u64 	%rd340, %rd149;
$L__BB61_70:
	add.s32 	%r183, %r200, %r54;
	ld.shared.u64 	%rd151, [%r183];
	setp.gt.u64 	%p34, %rd151, %rd340;
	@%p34 bra 	$L__BB61_72;
	st.shared.u64 	[%r45], %rd151;
	add.s32 	%r184, %r200, %r57;
	ld.shared.u64 	%rd289, [%r184];
	st.shared.u64 	[%r44], %rd289;
	mov.u64 	%rd340, %rd151;
$L__BB61_72:
	add.s32 	%r202, %r202, 4;
	add.s32 	%r201, %r201, 4;
	add.s32 	%r200, %r200, %r50;
	setp.ne.s32 	%p35, %r202, 0;
	@%p35 bra 	$L__BB61_64;
	add.s32 	%r203, %r201, 1;
$L__BB61_74:
	setp.eq.s32 	%p36, %r47, 0;
	@%p36 bra 	$L__BB61_79;
	shl.b32 	%r185, %r2, 3;
	shl.b32 	%r186, %r203, 3;
	add.s32 	%r187, %r185, %r186;
	mul.lo.s32 	%r66, %r1, %r187;
	shl.b32 	%r67, %r1, 3;
	mul.lo.s32 	%r188, %r1, %r203;
	shl.b32 	%r68, %r188, 3;
	neg.s32 	%r204, %r47;
	mov.u32 	%r205, %r45;
$L__BB61_76:
	.pragma "nounroll";
	add.s32 	%r189, %r205, %r68;
	ld.shared.u64 	%rd155, [%r189];
	setp.gt.u64 	%p37, %rd155, %rd340;
	@%p37 bra 	$L__BB61_78;
	st.shared.u64 	[%r45], %rd155;
	add.s32 	%r190, %r205, %r66;
	ld.shared.u64 	%rd290, [%r190];
	st.shared.u64 	[%r44], %rd290;
	mov.u64 	%rd340, %rd155;
$L__BB61_78:
	add.s32 	%r205, %r205, %r67;
	add.s32 	%r204, %r204, 1;
	setp.ne.s32 	%p38, %r204, 0;
	@%p38 bra 	$L__BB61_76;
$L__BB61_79:
	ld.param.u64 	%rd300, [contiguous_reduce4_u64_param_1];
	ld.param.u64 	%rd299, [contiguous_reduce4_u64_param_0];
	ld.shared.u64 	%rd291, [%r44];
	cvt.u64.u32 	%rd292, %r6;
	mad.lo.s64 	%rd293, %rd162, %rd292, %rd3;
	cvta.to.global.u64 	%rd294, %rd300;
	shl.b64 	%rd295, %rd293, 3;
	add.s64 	%rd296, %rd294, %rd295;
	st.global.u64 	[%rd296], %rd291;
	cvta.to.global.u64 	%rd297, %rd299;
	add.s64 	%rd298, %rd297, %rd295;
	st.global.u64 	[%rd298], %rd340;
$L__BB61_80:
	ret;

}
	// .globl	contiguous_reduce44_u64
.visible .entry contiguous_reduce44_u64(
	.param .u64 .ptr .align 1 contiguous_reduce44_u64_param_0,
	.param .u64 .ptr .align 1 contiguous_reduce44_u64_param_1,
	.param .u64 .ptr .align 1 contiguous_reduce44_u64_param_2,
	.param .u64 .ptr .align 1 contiguous_reduce44_u64_param_3,
	.param .u64 contiguous_reduce44_u64_param_4,
	.param .u64 contiguous_reduce44_u64_param_5,
	.param .u64 contiguous_reduce44_u64_param_6
)
{
	.reg .pred 	%p<15>;
	.reg .b32 	%r<92>;
	.reg .b64 	%rd<56>;

	ld.param.u64 	%rd18, [contiguous_reduce44_u64_param_0];
	ld.param.u64 	%rd19, [contiguous_reduce44_u64_param_1];
	ld.param.u64 	%rd20, [contiguous_reduce44_u64_param_2];
	ld.param.u64 	%rd21, [contiguous_reduce44_u64_param_3];
	ld.param.u64 	%rd22, [contiguous_reduce44_u64_param_5];
	ld.param.u64 	%rd23, [contiguous_reduce44_u64_param_6];
	mov.u32 	%r1, %ntid.x;
	mov.u32 	%r2, %ntid.y;
	mov.u32 	%r3, %tid.y;
	mov.u32 	%r4, %tid.x;
	mad.lo.s32 	%r5, %r3, %r1, %r4;
	mov.u32 	%r40, %ctaid.x;
	mad.lo.s32 	%r41, %r40, %r1, %r4;
	mov.u32 	%r6, %ctaid.y;
	mad.lo.s32 	%r42, %r6, %r2, %r3;
	shl.b32 	%r43, %r5, 3;
	mov.u32 	%r86, sdata_u64;
	add.s32 	%r8, %r86, %r43;
	mov.b64 	%rd25, -1;
	st.shared.u64 	[%r8], %rd25;
	cvt.u64.u32 	%rd1, %r41;
	setp.le.u64 	%p1, %rd22, %rd1;
	cvt.u64.u32 	%rd26, %r42;
	setp.le.u64 	%p2, %rd23, %rd26;
	or.pred  	%p3, %p1, %p2;
	@%p3 bra 	$L__BB62_22;
	mul.lo.s32 	%r45, %r1, %r2;
	shl.b32 	%r46, %r45, 3;
	add.s32 	%r9, %r86, %r46;
	cvt.u32.u64 	%r48, %rd1;
	cvta.to.global.u64 	%rd27, %rd20;
	cvta.to.global.u64 	%rd28, %rd21;
	cvt.u32.u64 	%r49, %rd22;
	mad.lo.s32 	%r50, %r42, %r49, %r48;
	mul.wide.u32 	%rd29, %r50, 8;
	add.s64 	%rd30, %rd27, %rd29;
	ld.global.u64 	%rd31, [%rd30];
	st.shared.u64 	[%r8], %rd31;
	add.s64 	%rd32, %rd28, %rd29;
	ld.global.u64 	%rd33, [%rd32];
	add.s32 	%r52, %r9, %r43;
	st.shared.u64 	[%r52], %rd33;
	bar.sync 	0;
	setp.ne.s32 	%p4, %r3, 0;
	@%p4 bra 	$L__BB62_22;
	setp.gt.u32 	%p5, %r2, 1;
	shl.b32 	%r53, %r4, 3;
	add.s32 	%r10, %r9, %r53;
	@%p5 bra 	$L__BB62_4;
	add.s32 	%r56, %r86, %r53;
	ld.shared.u64 	%rd48, [%r56];
	bra.uni 	$L__BB62_21;
$L__BB62_4:
	add.s32 	%r11, %r86, %r53;
	ld.shared.u64 	%rd48, [%r11];
	add.s32 	%r12, %r2, -1;
	add.s32 	%r60, %r2, -2;
	and.b32  	%r13, %r12, 3;
	setp.lt.u32 	%p6, %r60, 3;
	mov.b32 	%r89, 1;
	@%p6 bra 	$L__BB62_16;
	and.b32  	%r63, %r12, -4;
	neg.s32 	%r88, %r63;
	shl.b32 	%r64, %r2, 3;
	add.s32 	%r65, %r64, 8;
	mad.lo.s32 	%r15, %r1, %r65, %r53;
	shl.b32 	%r16, %r1, 5;
	shl.b32 	%r67, %r1, 3;
	add.s32 	%r17, %r67, %r53;
	shl.b32 	%r68, %r1, 4;
	add.s32 	%r18, %r68, %r53;
	mad.lo.s32 	%r19, %r1, 24, %r53;
	add.s32 	%r20, %r16, %r53;
	add.s32 	%r69, %r64, 16;
	mad.lo.s32 	%r21, %r1, %r69, %r53;
	add.s32 	%r70, %r64, 24;
	mad.lo.s32 	%r22, %r1, %r70, %r53;
	add.s32 	%r71, %r64, 32;
	mad.lo.s32 	%r23, %r1, %r71, %r53;
	mov.b32 	%r87, 0;
$L__BB62_6:
	add.s32 	%r72, %r86, %r17;
	ld.shared.u64 	%rd5, [%r72];
	setp.gt.u64 	%p7, %rd5, %rd48;
	@%p7 bra 	$L__BB62_8;
	st.shared.u64 	[%r11], %rd5;
	add.s32 	%r73, %r86, %r15;
	ld.shared.u64 	%rd34, [%r73];
	st.shared.u64 	[%r10], %rd34;
	mov.u64 	%rd48, %rd5;
$L__BB62_8:
	add.s32 	%r74, %r86, %r18;
	ld.shared.u64 	%rd7, [%r74];
	setp.gt.u64 	%p8, %rd7, %rd48;
	@%p8 bra 	$L__BB62_10;
	st.shared.u64 	[%r11], %rd7;
	add.s32 	%r75, %r86, %r21;
	ld.shared.u64 	%rd35, [%r75];
	st.shared.u64 	[%r10], %rd35;
	mov.u64 	%rd48, %rd7;
$L__BB62_10:
	add.s32 	%r76, %r86, %r19;
	ld.shared.u64 	%rd9, [%r76];
	setp.gt.u64 	%p9, %rd9, %rd48;
	@%p9 bra 	$L__BB62_12;
	st.shared.u64 	[%r11], %rd9;
	add.s32 	%r77, %r86, %r22;
	ld.shared.u64 	%rd36, [%r77];
	st.shared.u64 	[%r10], %rd36;
	mov.u64 	%rd48, %rd9;
$L__BB62_12:
	add.s32 	%r78, %r86, %r20;
	ld.shared.u64 	%rd11, [%r78];
	setp.gt.u64 	%p10, %rd11, %rd48;
	@%p10 bra 	$L__BB62_14;
	st.shared.u64 	[%r11], %rd11;
	add.s32 	%r79, %r86, %r23;
	ld.shared.u64 	%rd37, [%r79];
	st.shared.u64 	[%r10], %rd37;
	mov.u64 	%rd48, %rd11;
$L__BB62_14:
	add.s32 	%r88, %r88, 4;
	add.s32 	%r87, %r87, 4;
	add.s32 	%r86, %r86, %r16;
	setp.ne.s32 	%p11, %r88, 0;
	@%p11 bra 	$L__BB62_6;
	add.s32 	%r89, %r87, 1;
$L__BB62_16:
	setp.eq.s32 	%p12, %r13, 0;
	@%p12 bra 	$L__BB62_21;
	shl.b32 	%r80, %r2, 3;
	shl.b32 	%r81, %r89, 3;
	add.s32 	%r82, %r80, %r81;
	mul.lo.s32 	%r32, %r1, %r82;
	shl.b32 	%r33, %r1, 3;
	mul.lo.s32 	%r83, %r1, %r89;
	shl.b32 	%r34, %r83, 3;
	neg.s32 	%r90, %r13;
	mov.u32 	%r91, %r11;
$L__BB62_18:
	.pragma "nounroll";
	add.s32 	%r84, %r91, %r34;
	ld.shared.u64 	%rd15, [%r84];
	setp.gt.u64 	%p13, %rd15, %rd48;
	@%p13 bra 	$L__BB62_20;
	st.shared.u64 	[%r11], %rd15;
	add.s32 	%r85, %r91, %r32;
	ld.shared.u64 	%rd38, [%r85];
	st.shared.u64 	[%r10], %rd38;
	mov.u64 	%rd48, %rd15;
$L__BB62_20:
	add.s32 	%r91, %r91, %r33;
	add.s32 	%r90, %r90, 1;
	setp.ne.s32 	%p14, %r90, 0;
	@%p14 bra 	$L__BB62_18;
$L__BB62_21:
	ld.shared.u64 	%rd39, [%r10];
	cvt.u64.u32 	%rd40, %r6;
	mad.lo.s64 	%rd41, %rd22, %rd40, %rd1;
	cvta.to.global.u64 	%rd42, %rd19;
	shl.b64 	%rd43, %rd41, 3;
	add.s64 	%rd44, %rd42, %rd43;
	st.global.u64 	[%rd44], %rd39;
	cvta.to.global.u64 	%rd45, %rd18;
	add.s64 	%rd46, %rd45, %rd43;
	st.global.u64 	[%rd46], %rd48;
$L__BB62_22:
	ret;

}
	// .globl	contiguous_reduce_f32
.visible .entry contiguous_reduce_f32(
	.param .u64 .ptr .align 1 contiguous_reduce_f32_param_0,
	.param .u64 .ptr .align 1 contiguous_reduce_f32_param_1,
	.param .u64 .ptr .align 1 contiguous_reduce_f32_param_2,
	.param .u64 contiguous_reduce_f32_param_3
)
{
	.reg .pred 	%p<16>;
	.reg .b32 	%r<23>;
	.reg .b32 	%f<39>;
	.reg .b64 	%rd<28>;

	ld.param.u64 	%rd4, [contiguous_reduce_f32_param_0];
	ld.param.u64 	%rd5, [contiguous_reduce_f32_param_1];
	ld.param.u64 	%rd7, [contiguous_reduce_f32_param_2];
	ld.param.u64 	%rd6, [contiguous_reduce_f32_param_3];
	cvta.to.global.u64 	%rd1, %rd7;
	mov.u32 	%r22, %ntid.x;
	shl.b32 	%r9, %r22, 2;
	mov.u32 	%r10, sdata_f32;
	add.s32 	%r2, %r10, %r9;
	mov.u32 	%r3, %tid.x;
	mov.u32 	%r4, %ctaid.x;
	mul.lo.s32 	%r11, %r4, %r22;
	shl.b32 	%r12, %r11, 1;
	add.s32 	%r13, %r12, %r3;
	cvt.u64.u32 	%rd2, %r13;
	shl.b32 	%r14, %r3, 3;
	add.s32 	%r5, %r2, %r14;
	st.shared.u64 	[%r5], %rd2;
	shl.b32 	%r15, %r3, 2;
	add.s32 	%r6, %r10, %r15;
	mov.b32 	%r16, 2139095040;
	st.shared.u32 	[%r6], %r16;
	add.s32 	%r17, %r13, %r22;
	cvt.u64.u32 	%rd3, %r17;
	setp.le.u64 	%p1, %rd6, %rd3;
	@%p1 bra 	$L__BB63_4;
	shl.b64 	%rd10, %rd2, 2;
	add.s64 	%rd11, %rd1, %rd10;
	ld.global.f32 	%f1, [%rd11];
	shl.b64 	%rd12, %rd3, 2;
	add.s64 	%rd13, %rd1, %rd12;
	ld.global.f32 	%f2, [%rd13];
	min.f32 	%f5, %f1, %f2;
	setp.neu.f32 	%p3, %f5, %f2;
	@%p3 bra 	$L__BB63_3;
	st.shared.f32 	[%r6], %f2;
	st.shared.u64 	[%r5], %rd3;
	bra.uni 	$L__BB63_6;
$L__BB63_3:
	st.shared.f32 	[%r6], %f1;
	bra.uni 	$L__BB63_6;
$L__BB63_4:
	setp.le.u64 	%p2, %rd6, %rd2;
	@%p2 bra 	$L__BB63_6;
	shl.b64 	%rd8, %rd2, 2;
	add.s64 	%rd9, %rd1, %rd8;
	ld.global.f32 	%f4, [%rd9];
	st.shared.f32 	[%r6], %f4;
$L__BB63_6:
	bar.sync 	0;
	setp.lt.u32 	%p4, %r22, 66;
	@%p4 bra 	$L__BB63_11;
$L__BB63_7:
	mov.u32 	%r7, %r22;
	shr.u32 	%r22, %r7, 1;
	setp.ge.u32 	%p5, %r3, %r22;
	@%p5 bra 	$L__BB63_10;
	ld.shared.f32 	%f6, [%r6];
	shl.b32 	%r18, %r22, 2;
	add.s32 	%r19, %r6, %r18;
	ld.shared.f32 	%f3, [%r19];
	min.f32 	%f7, %f6, %f3;
	setp.neu.f32 	%p6, %f7, %f3;
	@%p6 bra 	$L__BB63_10;
	st.shared.f32 	[%r6], %f3;
	shl.b32 	%r20, %r22, 3;
	add.s32 	%r21, %r5, %r20;
	ld.shared.u64 	%rd14, [%r21];
	st.shared.u64 	[%r5], %rd14;
$L__BB63_10:
	bar.sync 	0;
	setp.gt.u32 	%p7, %r7, 131;
	@%p7 bra 	$L__BB63_7;
$L__BB63_11:
	setp.gt.u32 	%p8, %r3, 31;
	@%p8 bra 	$L__BB63_26;
	ld.volatile.shared.f32 	%f8, [%r6];
	ld.volatile.shared.f32 	%f9, [%r6+128];
	min.f32 	%f10, %f8, %f9;
	ld.volatile.shared.f32 	%f11, [%r6+128];
	setp.neu.f32 	%p9, %f10, %f11;
	@%p9 bra 	$L__BB63_14;
	ld.volatile.shared.u64 	%rd15, [%r5+256];
	st.volatile.shared.u64 	[%r5], %rd15;
	ld.volatile.shared.f32 	%f12, [%r6+128];
	st.volatile.shared.f32 	[%r6], %f12;
$L__BB63_14:
	ld.volatile.shared.f32 	%f13, [%r6];
	ld.volatile.shared.f32 	%f14, [%r6+64];
	min.f32 	%f15, %f13, %f14;
	ld.volatile.shared.f32 	%f16, [%r6+64];
	setp.neu.f32 	%p10, %f15, %f16;
	@%p10 bra 	$L__BB63_16;
	ld.volatile.shared.u64 	%rd16, [%r5+128];
	st.volatile.shared.u64 	[%r5], %rd16;
	ld.volatile.shared.f32 	%f17, [%r6+64];
	st.volatile.shared.f32 	[%r6], %f17;
$L__BB63_16:
	ld.volatile.shared.f32 	%f18, [%r6];
	ld.volatile.shared.f32 	%f19, [%r6+32];
	min.f32 	%f20, %f18, %f19;
	ld.volatile.shared.f32 	%f21, [%r6+32];
	setp.neu.f32 	%p11, %f20, %f21;
	@%p11 bra 	$L__BB63_18;
	ld.volatile.shared.u64 	%rd17, [%r5+64];
	st.volatile.shared.u64 	[%r5], %rd17;
	ld.volatile.shared.f32 	%f22, [%r6+32];
	st.volatile.shared.f32 	[%r6], %f22;
$L__BB63_18:
	ld.volatile.shared.f32 	%f23, [%r6];
	ld.volatile.shared.f32 	%f24, [%r6+16];
	min.f32 	%f25, %f23, %f24;
	ld.volatile.shared.f32 	%f26, [%r6+16];
	setp.neu.f32 	%p12, %f25, %f26;
	@%p12 bra 	$L__BB63_20;
	ld.volatile.shared.u64 	%rd18, [%r5+32];
	st.volatile.shared.u64 	[%r5], %rd18;
	ld.volatile.shared.f32 	%f27, [%r6+16];
	st.volatile.shared.f32 	[%r6], %f27;
$L__BB63_20:
	ld.volatile.shared.f32 	%f28, [%r6];
	ld.volatile.shared.f32 	%f29, [%r6+8];
	min.f32 	%f30, %f28, %f29;
	ld.volatile.shared.f32 	%f31, [%r6+8];
	setp.neu.f32 	%p13, %f30, %f31;
	@%p13 bra 	$L__BB63_22;
	ld.volatile.shared.u64 	%rd19, [%r5+16];
	st.volatile.shared.u64 	[%r5], %rd19;
	ld.volatile.shared.f32 	%f32, [%r6+8];
	st.volatile.shared.f32 	[%r6], %f32;
$L__BB63_22:
	ld.volatile.shared.f32 	%f33, [%r6];
	ld.volatile.shared.f32 	%f34, [%r6+4];
	min.f32 	%f35, %f33, %f34;
	ld.volatile.shared.f32 	%f36, [%r6+4];
	setp.neu.f32 	%p14, %f35, %f36;
	@%p14 bra 	$L__BB63_24;
	ld.volatile.shared.u64 	%rd20, [%r5+8];
	st.volatile.shared.u64 	[%r5], %rd20;
	ld.volatile.shared.f32 	%f37, [%r6+4];
	st.volatile.shared.f32 	[%r6], %f37;
$L__BB63_24:
	setp.ne.s32 	%p15, %r3, 0;
	@%p15 bra 	$L__BB63_26;
	ld.shared.f32 	%f38, [sdata_f32];
	cvta.to.global.u64 	%rd21, %rd4;
	mul.wide.u32 	%rd22, %r4, 4;
	add.s64 	%rd23, %rd21, %rd22;
	st.global.f32 	[%rd23], %f38;
	ld.shared.u64 	%rd24, [%r2];
	cvta.to.global.u64 	%rd25, %rd5;
	mul.wide.u32 	%rd26, %r4, 8;
	add.s64 	%rd27, %rd25, %rd26;
	st.global.u64 	[%rd27], %rd24;
$L__BB63_26:
	ret;

}
	// .globl	contiguous_reduce2_f32
.visible .entry contiguous_reduce2_f32(
	.param .u64 .ptr .align 1 contiguous_reduce2_f32_param_0,
	.param .u64 .ptr .align 1 contiguous_reduce2_f32_param_1,
	.param .u64 .ptr .align 1 contiguous_reduce2_f32_param_2,
	.param .u64 .ptr .align 1 contiguous_reduce2_f32_param_3,
	.param .u64 contiguous_reduce2_f32_param_4
)
{
	.reg .pred 	%p<16>;
	.reg .b32 	%r<23>;
	.reg .b32 	%f<39>;
	.reg .b64 	%rd<40>;

	ld.param.u64 	%rd5, [contiguous_reduce2_f32_param_0];
	ld.param.u64 	%rd6, [contiguous_reduce2_f32_param_1];
	ld.param.u64 	%rd8, [contiguous_reduce2_f32_param_2];
	ld.param.u64 	%rd9, [contiguous_reduce2_f32_param_3];
	ld.param.u64 	%rd7, [contiguous_reduce2_f32_param_4];
	cvta.to.global.u64 	%rd1, %rd9;
	cvta.to.global.u64 	%rd2, %rd8;
	mov.u32 	%r22, %ntid.x;
	shl.b32 	%r10, %r22, 2;
	mov.u32 	%r11, sdata_f32;
	add.s32 	%r2, %r11, %r10;
	mov.u32 	%r3, %tid.x;
	mov.u32 	%r4, %ctaid.x;
	mul.lo.s32 	%r12, %r4, %r22;
	shl.b32 	%r13, %r12, 1;
	add.s32 	%r5, %r13, %r3;
	shl.b32 	%r14, %r3, 3;
	add.s32 	%r6, %r2, %r14;
	mov.b64 	%rd10, 9223372036854775807;
	st.shared.u64 	[%r6], %rd10;
	shl.b32 	%r15, %r3, 2;
	add.s32 	%r7, %r11, %r15;
	mov.b32 	%r16, 2139095040;
	st.shared.u32 	[%r7], %r16;
	add.s32 	%r17, %r5, %r22;
	cvt.u64.u32 	%rd3, %r17;
	setp.le.u64 	%p1, %rd7, %rd3;
	@%p1 bra 	$L__BB64_4;
	mul.wide.u32 	%rd16, %r5, 4;
	add.s64 	%rd17, %rd2, %rd16;
	ld.global.f32 	%f1, [%rd17];
	shl.b64 	%rd18, %rd3, 2;
	add.s64 	%rd19, %rd2, %rd18;
	ld.global.f32 	%f2, [%rd19];
	min.f32 	%f5, %f1, %f2;
	setp.neu.f32 	%p3, %f5, %f2;
	@%p3 bra 	$L__BB64_3;
	st.shared.f32 	[%r7], %f2;
	shl.b64 	%rd23, %rd3, 3;
	add.s64 	%rd24, %rd1, %rd23;
	ld.global.u64 	%rd25, [%rd24];
	st.shared.u64 	[%r6], %rd25;
	bra.uni 	$L__BB64_6;
$L__BB64_3:
	st.shared.f32 	[%r7], %f1;
	mul.wide.u32 	%rd20, %r5, 8;
	add.s64 	%rd21, %rd1, %rd20;
	ld.global.u64 	%rd22, [%rd21];
	st.shared.u64 	[%r6], %rd22;
	bra.uni 	$L__BB64_6;
$L__BB64_4:
	cvt.u64.u32 	%rd4, %r5;
	setp.le.u64 	%p2, %rd7, %rd4;
	@%p2 bra 	$L__BB64_6;
	shl.b64 	%rd11, %rd4, 2;
	add.s64 	%rd12, %rd2, %rd11;
	ld.global.f32 	%f4, [%rd12];
	st.shared.f32 	[%r7], %f4;
	shl.b64 	%rd13, %rd4, 3;
	add.s64 	%rd14, %rd1, %rd13;
	ld.global.u64 	%rd15, [%rd14];
	st.shared.u64 	[%r6], %rd15;
$L__BB64_6:
	bar.sync 	0;
	setp.lt.u32 	%p4, %r22, 66;
	@%p4 bra 	$L__BB64_11;
$L__BB64_7:
	mov.u32 	%r8, %r22;
	shr.u32 	%r22, %r8, 1;
	setp.ge.u32 	%p5, %r3, %r22;
	@%p5 bra 	$L__BB64_10;
	ld.shared.f32 	%f6, [%r7];
	shl.b32 	%r18, %r22, 2;
	add.s32 	%r19, %r7, %r18;
	ld.shared.f32 	%f3, [%r19];
	min.f32 	%f7, %f6, %f3;
	setp.neu.f32 	%p6, %f7, %f3;
	@%p6 bra 	$L__BB64_10;
	st.shared.f32 	[%r7], %f3;
	shl.b32 	%r20, %r22, 3;
	add.s32 	%r21, %r6, %r20;
	ld.shared.u64 	%rd26, [%r21];
	st.shared.u64 	[%r6], %rd26;
$L__BB64_10:
	bar.sync 	0;
	setp.gt.u32 	%p7, %r8, 131;
	@%p7 bra 	$L__BB64_7;
$L__BB64_11:
	setp.gt.u32 	%p8, %r3, 31;
	@%p8 bra 	$L__BB64_26;
	ld.volatile.shared.f32 	%f8, [%r7];
	ld.volatile.shared.f32 	%f9, [%r7+128];
	min.f32 	%f10, %f8, %f9;
	ld.volatile.shared.f32 	%f11, [%r7+128];
	setp.neu.f32 	%p9, %f10, %f11;
	@%p9 bra 	$L__BB64_14;
	ld.volatile.shared.u64 	%rd27, [%r6+256];
	st.volatile.shared.u64 	[%r6], %rd27;
	ld.volatile.shared.f32 	%f12, [%r7+128];
	st.volatile.shared.f32 	[%r7], %f12;
$L__BB64_14:
	ld.volatile.shared.f32 	%f13, [%r7];
	ld.volatile.shared.f32 	%f14, [%r7+64];
	min.f32 	%f15, %f13, %f14;
	ld.volatile.shared.f32 	%f16, [%r7+64];
	setp.neu.f32 	%p10, %f15, %f16;
	@%p10 bra 	$L__BB64_16;
	ld.volatile.shared.u64 	%rd28, [%r6+128];
	st.volatile.shared.u64 	[%r6], %rd28;
	ld.volatile.shared.f32 	%f17, [%r7+64];
	st.volatile.shared.f32 	[%r7], %f17;
$L__BB64_16:
	ld.volatile.shared.f32 	%f18, [%r7];
	ld.volatile.shared.f32 	%f19, [%r7+32];
	min.f32 	%f20, %f18, %f19;
	ld.volatile.shared.f32 	%f21, [%r7+32];
	setp.neu.f32 	%p11, %f20, %f21;
	@%p11 bra 	$L__BB64_18;
	ld.volatile.shared.u64 	%rd29, [%r6+64];
	st.volatile.shared.u64 	[%r6], %rd29;
	ld.volatile.shared.f32 	%f22, [%r7+32];
	st.volatile.shared.f32 	[%r7], %f22;
$L__BB64_18:
	ld.volatile.shared.f32 	%f23, [%r7];
	ld.volatile.shared.f32 	%f24, [%r7+16];
	min.f32 	%f25, %f23, %f24;
	ld.volatile.shared.f32 	%f26, [%r7+16];
	setp.neu.f32 	%p12, %f25, %f26;
	@%p12 bra 	$L__BB64_20;
	ld.volatile.shared.u64 	%rd30, [%r6+32];
	st.volatile.shared.u64 	[%r6], %rd30;
	ld.volatile.shared.f32 	%f27, [%r7+16];
	st.volatile.shared.f32 	[%r7], %f27;
$L__BB64_20:
	ld.volatile.shared.f32 	%f28, [%r7];
	ld.volatile.shared.f32 	%f29, [%r7+8];
	min.f32 	%f30, %f28, %f29;
	ld.volatile.shared.f32 	%f31, [%r7+8];
	setp.neu.f32 	%p13, %f30, %f31;
	@%p13 bra 	$L__BB64_22;
	ld.volatile.shared.u64 	%rd31, [%r6+16];
	st.volatile.shared.u64 	[%r6], %rd31;
	ld.volatile.shared.f32 	%f32, [%r7+8];
	st.volatile.shared.f32 	[%r7], %f32;
$L__BB64_22:
	ld.volatile.shared.f32 	%f33, [%r7];
	ld.volatile.shared.f32 	%f34, [%r7+4];
	min.f32 	%f35, %f33, %f34;
	ld.volatile.shared.f32 	%f36, [%r7+4];
	setp.neu.f32 	%p14, %f35, %f36;
	@%p14 bra 	$L__BB64_24;
	ld.volatile.shared.u64 	%rd32, [%r6+8];
	st.volatile.shared.u64 	[%r6], %rd32;
	ld.volatile.shared.f32 	%f37, [%r7+4];
	st.volatile.shared.f32 	[%r7], %f37;
$L__BB64_24:
	setp.ne.s32 	%p15, %r3, 0;
	@%p15 bra 	$L__BB64_26;
	ld.shared.f32 	%f38, [sdata_f32];
	cvta.to.global.u64 	%rd33, %rd5;
	mul.wide.u32 	%rd34, %r4, 4;
	add.s64 	%rd35, %rd33, %rd34;
	st.global.f32 	[%rd35], %f38;
	ld.shared.u64 	%rd36, [%r2];
	cvta.to.global.u64 	%rd37, %rd6;
	mul.wide.u32 	%rd38, %r4, 8;
	add.s64 	%rd39, %rd37, %rd38;
	st.global.u64 	[%rd39], %rd36;
$L__BB64_26:
	ret;

}
	// .globl	uncontiguous_reduce_f32
.visible .entry uncontiguous_reduce_f32(
	.param .u64 .ptr .align 1 uncontiguous_reduce_f32_param_0,
	.param .u64 .ptr .align 1 uncontiguous_reduce_f32_param_1,
	.param .u64 .ptr .align 1 uncontiguous_reduce_f32_param_2,
	.param .u64 .ptr .align 1 uncontiguous_reduce_f32_param_3,
	.param .u64 .ptr .align 1 uncontiguous_reduce_f32_param_4,
	.param .u64 uncontiguous_reduce_f32_param_5,
	.param .u64 uncontiguous_reduce_f32_param_6
)
{
	.reg .pred 	%p<60>;
	.reg .b32 	%r<221>;
	.reg .b32 	%f<39>;
	.reg .b64 	%rd<573>;

	ld.param.u64 	%rd261, [uncontiguous_reduce_f32_param_2];
	ld.param.u64 	%rd264, [uncontiguous_reduce_f32_param_3];
	ld.param.u64 	%rd265, [uncontiguous_reduce_f32_param_4];
	ld.param.u64 	%rd262, [uncontiguous_reduce_f32_param_5];
	ld.param.u64 	%rd263, [uncontiguous_reduce_f32_param_6];
	cvta.to.global.u64 	%rd1, %rd265;
	cvta.to.global.u64 	%rd2, %rd264;
	cvta.to.global.u64 	%rd3, %rd261;
	mov.u32 	%r220, %ntid.x;
	shl.b32 	%r51, %r220, 2;
	mov.u32 	%r52, sdata_f32;
	add.s32 	%r2, %r52, %r51;
	mov.u32 	%r3, %tid.x;
	mov.u32 	%r4, %ctaid.x;
	mul.lo.s32 	%r53, %r4, %r220;
	shl.b32 	%r54, %r53, 1;
	add.s32 	%r55, %r54, %r3;
	shl.b32 	%r56, %r3, 2;
	add.s32 	%r5, %r52, %r56;
	mov.b32 	%r57, 2139095040;
	st.shared.u32 	[%r5], %r57;
	cvt.u64.u32 	%rd513, %r55;
	shl.b32 	%r58, %r3, 3;
	add.s32 	%r6, %r2, %r58;
	st.shared.u64 	[%r6], %rd513;
	add.s32 	%r59, %r55, %r220;
	cvt.u64.u32 	%rd5, %r59;
	setp.le.u64 	%p1, %rd263, %rd5;
	@%p1 bra 	$L__BB65_56;
	cvt.u32.u64 	%r7, %rd262;
	add.s32 	%r214, %r7, -1;
	setp.lt.s32 	%p27, %r214, 0;
	mov.b64 	%rd530, 0;
	mov.u64 	%rd531, %rd530;
	@%p27 bra 	$L__BB65_53;
	setp.lt.u32 	%p28, %r214, 3;
	mov.b64 	%rd531, 0;
	mov.u64 	%rd530, %rd531;
	mov.u64 	%rd526, %rd5;
	@%p28 bra 	$L__BB65_30;
	add.s32 	%r212, %r7, -2;
	and.b32  	%r135, %r7, -4;
	neg.s32 	%r211, %r135;
	mov.b64 	%rd531, 0;
	mov.u64 	%rd526, %rd5;
$L__BB65_4:
	.pragma "nounroll";
	add.s32 	%r13, %r212, 1;
	mul.wide.u32 	%rd397, %r13, 8;
	add.s64 	%rd398, %rd2, %rd397;
	ld.global.u64 	%rd10, [%rd398];
	or.b64  	%rd399, %rd513, %rd10;
	and.b64  	%rd400, %rd399, -4294967296;
	setp.ne.s64 	%p29, %rd400, 0;
	@%p29 bra 	$L__BB65_6;
	cvt.u32.u64 	%r136, %rd10;
	cvt.u32.u64 	%r137, %rd513;
	div.u32 	%r138, %r137, %r136;
	mul.lo.s32 	%r139, %r138, %r136;
	sub.s32 	%r140, %r137, %r139;
	cvt.u64.u32 	%rd492, %r138;
	cvt.u64.u32 	%rd493, %r140;
	bra.uni 	$L__BB65_7;
$L__BB65_6:
	div.s64 	%rd492, %rd513, %rd10;
	mul.lo.s64 	%rd401, %rd492, %rd10;
	sub.s64 	%rd493, %rd513, %rd401;
$L__BB65_7:
	mul.wide.u32 	%rd402, %r13, 8;
	add.s64 	%rd403, %rd1, %rd402;
	ld.global.u64 	%rd17, [%rd403];
	mad.lo.s64 	%rd18, %rd17, %rd493, %rd530;
	or.b64  	%rd404, %rd526, %rd10;
	and.b64  	%rd405, %rd404, -4294967296;
	setp.ne.s64 	%p30, %rd405, 0;
	@%p30 bra 	$L__BB65_9;
	cvt.u32.u64 	%r141, %rd10;
	cvt.u32.u64 	%r142, %rd526;
	div.u32 	%r143, %r142, %r141;
	mul.lo.s32 	%r144, %r143, %r141;
	sub.s32 	%r145, %r142, %r144;
	cvt.u64.u32 	%rd494, %r143;
	cvt.u64.u32 	%rd495, %r145;
	bra.uni 	$L__BB65_10;
$L__BB65_9:
	div.s64 	%rd494, %rd526, %rd10;
	mul.lo.s64 	%rd406, %rd494, %rd10;
	sub.s64 	%rd495, %rd526, %rd406;
$L__BB65_10:
	mad.lo.s64 	%rd25, %rd495, %rd17, %rd531;
	mul.wide.u32 	%rd407, %r212, 8;
	add.s64 	%rd408, %rd2, %rd407;
	ld.global.u64 	%rd26, [%rd408];
	or.b64  	%rd409, %rd492, %rd26;
	and.b64  	%rd410, %rd409, -4294967296;
	setp.ne.s64 	%p31, %rd410, 0;
	@%p31 bra 	$L__BB65_12;
	cvt.u32.u64 	%r146, %rd26;
	cvt.u32.u64 	%r147, %rd492;
	div.u32 	%r148, %r147, %r146;
	mul.lo.s32 	%r149, %r148, %r146;
	sub.s32 	%r150, %r147, %r149;
	cvt.u64.u32 	%rd496, %r148;
	cvt.u64.u32 	%rd497, %r150;
	bra.uni 	$L__BB65_13;
$L__BB65_12:
	div.s64 	%rd496, %rd492, %rd26;
	mul.lo.s64 	%rd411, %rd496, %rd26;
	sub.s64 	%rd497, %rd492, %rd411;
$L__BB65_13:
	mul.wide.u32 	%rd412, %r212, 8;
	add.s64 	%rd413, %rd1, %rd412;
	ld.global.u64 	%rd33, [%rd413];
	mad.lo.s64 	%rd34, %rd33, %rd497, %rd18;
	or.b64  	%rd414, %rd494, %rd26;
	and.b64  	%rd415, %rd414, -4294967296;
	setp.ne.s64 	%p32, %rd415, 0;
	@%p32 bra 	$L__BB65_15;
	cvt.u32.u64 	%r151, %rd26;
	cvt.u32.u64 	%r152, %rd494;
	div.u32 	%r153, %r152, %r151;
	mul.lo.s32 	%r154, %r153, %r151;
	sub.s32 	%r155, %r152, %r154;
	cvt.u64.u32 	%rd498, %r153;
	cvt.u64.u32 	%rd499, %r155;
	bra.uni 	$L__BB65_16;
$L__BB65_15:
	div.s64 	%rd498, %rd494, %rd26;
	mul.lo.s64 	%rd416, %rd498, %rd26;
	sub.s64 	%rd499, %rd494, %rd416;
$L__BB65_16:
	mad.lo.s64 	%rd41, %rd499, %rd33, %rd25;
	add.s32 	%r14, %r212, -1;
	mul.wide.u32 	%rd417, %r14, 8;
	add.s64 	%rd418, %rd2, %rd417;
	ld.global.u64 	%rd42, [%rd418];
	or.b64  	%rd419, %rd496, %rd42;
	and.b64  	%rd420, %rd419, -4294967296;
	setp.ne.s64 	%p33, %rd420, 0;
	@%p33 bra 	$L__BB65_18;
	cvt.u32.u64 	%r156, %rd42;
	cvt.u32.u64 	%r157, %rd496;
	div.u32 	%r158, %r157, %r156;
	mul.lo.s32 	%r159, %r158, %r156;
	sub.s32 	%r160, %r157, %r159;
	cvt.u64.u32 	%rd500, %r158;
	cvt.u64.u32 	%rd501, %r160;
	bra.uni 	$L__BB65_19;
$L__BB65_18:
	div.s64 	%rd500, %rd496, %rd42;
	mul.lo.s64 	%rd421, %rd500, %rd42;
	sub.s64 	%rd501, %rd496, %rd421;
$L__BB65_19:
	mul.wide.u32 	%rd422, %r14, 8;
	add.s64 	%rd423, %rd1, %rd422;
	ld.global.u64 	%rd49, [%rd423];
	mad.lo.s64 	%rd50, %rd49, %rd501, %rd34;
	or.b64  	%rd424, %rd498, %rd42;
	and.b64  	%rd425, %rd424, -4294967296;
	setp.ne.s64 	%p34, %rd425, 0;
	@%p34 bra 	$L__BB65_21;
	cvt.u32.u64 	%r161, %rd42;
	cvt.u32.u64 	%r162, %rd498;
	div.u32 	%r163, %r162, %r161;
	mul.lo.s32 	%r164, %r163, %r161;
	sub.s32 	%r165, %r162, %r164;
	cvt.u64.u32 	%rd502, %r163;
	cvt.u64.u32 	%rd503, %r165;
	bra.uni 	$L__BB65_22;
$L__BB65_21:
	div.s64 	%rd502, %rd498, %rd42;
	mul.lo.s64 	%rd426, %rd502, %rd42;
	sub.s64 	%rd503, %rd498, %rd426;
$L__BB65_22:
	mad.lo.s64 	%rd57, %rd503, %rd49, %rd41;
	add.s32 	%r166, %r212, -2;
	mul.wide.u32 	%rd427, %r166, 8;
	add.s64 	%rd428, %rd2, %rd427;
	ld.global.u64 	%rd58, [%rd428];
	or.b64  	%rd429, %rd500, %rd58;
	and.b64  	%rd430, %rd429, -4294967296;
	setp.ne.s64 	%p35, %rd430, 0;
	@%p35 bra 	$L__BB65_24;
	cvt.u32.u64 	%r167, %rd58;
	cvt.u32.u64 	%r168, %rd500;
	div.u32 	%r169, %r168, %r167;
	mul.lo.s32 	%r170, %r169, %r167;
	sub.s32 	%r171, %r168, %r170;
	cvt.u64.u32 	%rd513, %r169;
	cvt.u64.u32 	%rd505, %r171;
	bra.uni 	$L__BB65_25;
$L__BB65_24:
	div.s64 	%rd513, %rd500, %rd58;
	mul.lo.s64 	%rd431, %rd513, %rd58;
	sub.s64 	%rd505, %rd500, %rd431;
$L__BB65_25:
	mul.wide.u32 	%rd432, %r166, 8;
	add.s64 	%rd433, %rd1, %rd432;
	ld.global.u64 	%rd65, [%rd433];
	mad.lo.s64 	%rd530, %rd65, %rd505, %rd50;
	or.b64  	%rd434, %rd502, %rd58;
	and.b64  	%rd435, %rd434, -4294967296;
	setp.ne.s64 	%p36, %rd435, 0;
	@%p36 bra 	$L__BB65_27;
	cvt.u32.u64 	%r173, %rd58;
	cvt.u32.u64 	%r174, %rd502;
	div.u32 	%r175, %r174, %r173;
	mul.lo.s32 	%r176, %r175, %r173;
	sub.s32 	%r177, %r174, %r176;
	cvt.u64.u32 	%rd526, %r175;
	cvt.u64.u32 	%rd507, %r177;
	bra.uni 	$L__BB65_28;
$L__BB65_27:
	div.s64 	%rd526, %rd502, %rd58;
	mul.lo.s64 	%rd436, %rd526, %rd58;
	sub.s64 	%rd507, %rd502, %rd436;
$L__BB65_28:
	mad.lo.s64 	%rd531, %rd507, %rd65, %rd57;
	add.s32 	%r212, %r212, -4;
	add.s32 	%r211, %r211, 4;
	setp.ne.s32 	%p37, %r211, 0;
	@%p37 bra 	$L__BB65_4;
	add.s32 	%r214, %r212, 1;
$L__BB65_30:
	and.b32  	%r178, %r7, 3;
	setp.eq.s32 	%p38, %r178, 0;
	@%p38 bra 	$L__BB65_53;
	setp.eq.s32 	%p39, %r178, 1;
	@%p39 bra 	$L__BB65_45;
	mul.wide.u32 	%rd438, %r214, 8;
	add.s64 	%rd439, %rd2, %rd438;
	ld.global.u64 	%rd80, [%rd439];
	or.b64  	%rd440, %rd513, %rd80;
	and.b64  	%rd441, %rd440, -4294967296;
	setp.ne.s64 	%p40, %rd441, 0;
	@%p40 bra 	$L__BB65_34;
	cvt.u32.u64 	%r180, %rd80;
	cvt.u32.u64 	%r181, %rd513;
	div.u32 	%r182, %r181, %r180;
	mul.lo.s32 	%r183, %r182, %r180;
	sub.s32 	%r184, %r181, %r183;
	cvt.u64.u32 	%rd514, %r182;
	cvt.u64.u32 	%rd515, %r184;
	bra.uni 	$L__BB65_35;
$L__BB65_34:
	div.s64 	%rd514, %rd513, %rd80;
	mul.lo.s64 	%rd442, %rd514, %rd80;
	sub.s64 	%rd515, %rd513, %rd442;
$L__BB65_35:
	add.s64 	%rd444, %rd1, %rd438;
	ld.global.u64 	%rd87, [%rd444];
	mad.lo.s64 	%rd88, %rd87, %rd515, %rd530;
	or.b64  	%rd445, %rd526, %rd80;
	and.b64  	%rd446, %rd445, -4294967296;
	setp.ne.s64 	%p41, %rd446, 0;
	@%p41 bra 	$L__BB65_37;
	cvt.u32.u64 	%r185, %rd80;
	cvt.u32.u64 	%r186, %rd526;
	div.u32 	%r187, %r186, %r185;
	mul.lo.s32 	%r188, %r187, %r185;
	sub.s32 	%r189, %r186, %r188;
	cvt.u64.u32 	%rd516, %r187;
	cvt.u64.u32 	%rd517, %r189;
	bra.uni 	$L__BB65_38;
$L__BB65_37:
	div.s64 	%rd516, %rd526, %rd80;
	mul.lo.s64 	%rd447, %rd516, %rd80;
	sub.s64 	%rd517, %rd526, %rd447;
$L__BB65_38:
	mad.lo.s64 	%rd95, %rd517, %rd87, %rd531;
	add.s32 	%r19, %r214, -1;
	mul.wide.u32 	%rd448, %r19, 8;
	add.s64 	%rd449, %rd2, %rd448;
	ld.global.u64 	%rd96, [%rd449];
	or.b64  	%rd450, %rd514, %rd96;
	and.b64  	%rd451, %rd450, -4294967296;
	setp.ne.s64 	%p42, %rd451, 0;
	@%p42 bra 	$L__BB65_40;
	cvt.u32.u64 	%r190, %rd96;
	cvt.u32.u64 	%r191, %rd514;
	div.u32 	%r192, %r191, %r190;
	mul.lo.s32 	%r193, %r192, %r190;
	sub.s32 	%r194, %r191, %r193;
	cvt.u64.u32 	%rd513, %r192;
	cvt.u64.u32 	%rd519, %r194;
	bra.uni 	$L__BB65_41;
$L__BB65_40:
	div.s64 	%rd513, %rd514, %rd96;
	mul.lo.s64 	%rd452, %rd513, %rd96;
	sub.s64 	%rd519, %rd514, %rd452;
$L__BB65_41:
	add.s64 	%rd454, %rd1, %rd448;
	ld.global.u64 	%rd103, [%rd454];
	mad.lo.s64 	%rd530, %rd103, %rd519, %rd88;
	or.b64  	%rd455, %rd516, %rd96;
	and.b64  	%rd456, %rd455, -4294967296;
	setp.ne.s64 	%p43, %rd456, 0;
	@%p43 bra 	$L__BB65_43;
	cvt.u32.u64 	%r195, %rd96;
	cvt.u32.u64 	%r196, %rd516;
	div.u32 	%r197, %r196, %r195;
	mul.lo.s32 	%r198, %r197, %r195;
	sub.s32 	%r199, %r196, %r198;
	cvt.u64.u32 	%rd526, %r197;
	cvt.u64.u32 	%rd521, %r199;
	bra.uni 	$L__BB65_44;
$L__BB65_43:
	div.s64 	%rd526, %rd516, %rd96;
	mul.lo.s64 	%rd457, %rd526, %rd96;
	sub.s64 	%rd521, %rd516, %rd457;
$L__BB65_44:
	mad.lo.s64 	%rd531, %rd521, %rd103, %rd95;
	add.s32 	%r214, %r214, -2;
$L__BB65_45:
	and.b32  	%r200, %r7, 1;
	setp.eq.b32 	%p44, %r200, 1;
	not.pred 	%p45, %p44;
	@%p45 bra 	$L__BB65_53;
	mul.wide.u32 	%rd458, %r214, 8;
	add.s64 	%rd459, %rd2, %rd458;
	ld.global.u64 	%rd118, [%rd459];
	or.b64  	%rd460, %rd513, %rd118;
	and.b64  	%rd461, %rd460, -4294967296;
	setp.ne.s64 	%p46, %rd461, 0;
	@%p46 bra 	$L__BB65_48;
	cvt.u32.u64 	%r201, %rd118;
	cvt.u32.u64 	%r202, %rd513;
	rem.u32 	%r203, %r202, %r201;
	cvt.u64.u32 	%rd528, %r203;
	bra.uni 	$L__BB65_49;
$L__BB65_48:
	rem.s64 	%rd528, %rd513, %rd118;
$L__BB65_49:
	add.s64 	%rd463, %rd1, %rd458;
	ld.global.u64 	%rd122, [%rd463];
	mad.lo.s64 	%rd530, %rd122, %rd528, %rd530;
	or.b64  	%rd464, %rd526, %rd118;
	and.b64  	%rd465, %rd464, -4294967296;
	setp.ne.s64 	%p47, %rd465, 0;
	@%p47 bra 	$L__BB65_51;
	cvt.u32.u64 	%r204, %rd118;
	cvt.u32.u64 	%r205, %rd526;
	rem.u32 	%r206, %r205, %r204;
	cvt.u64.u32 	%rd529, %r206;
	bra.uni 	$L__BB65_52;
$L__BB65_51:
	rem.s64 	%rd529, %rd526, %rd118;
$L__BB65_52:
	mad.lo.s64 	%rd531, %rd529, %rd122, %rd531;
$L__BB65_53:
	ld.param.u64 	%rd487, [uncontiguous_reduce_f32_param_2];
	cvta.to.global.u64 	%rd466, %rd487;
	shl.b64 	%rd467, %rd530, 2;
	add.s64 	%rd468, %rd466, %rd467;
	ld.global.f32 	%f1, [%rd468];
	shl.b64 	%rd469, %rd531, 2;
	add.s64 	%rd470, %rd466, %rd469;
	ld.global.f32 	%f2, [%rd470];
	min.f32 	%f5, %f1, %f2;
	setp.neu.f32 	%p48, %f5, %f2;
	@%p48 bra 	$L__BB65_55;
	st.shared.f32 	[%r5], %f2;
	st.shared.u64 	[%r6], %rd5;
	bra.uni 	$L__BB65_116;
$L__BB65_55:
	st.shared.f32 	[%r5], %f1;
	bra.uni 	$L__BB65_116;
$L__BB65_56:
	setp.le.u64 	%p2, %rd263, %rd513;
	@%p2 bra 	$L__BB65_116;
	cvt.u32.u64 	%r22, %rd262;
	add.s32 	%r218, %r22, -1;
	setp.lt.s32 	%p3, %r218, 0;
	mov.b64 	%rd572, 0;
	@%p3 bra 	$L__BB65_115;
	and.b32  	%r24, %r22, 7;
	setp.lt.u32 	%p4, %r218, 7;
	mov.b64 	%rd572, 0;
	@%p4 bra 	$L__BB65_86;
	add.s32 	%r216, %r22, -4;
	and.b32  	%r60, %r22, -8;
	neg.s32 	%r215, %r60;
	mov.b64 	%rd572, 0;
$L__BB65_60:
	.pragma "nounroll";
	add.s32 	%r29, %r216, 3;
	mul.wide.u32 	%rd270, %r29, 8;
	add.s64 	%rd271, %rd2, %rd270;
	ld.global.u64 	%rd132, [%rd271];
	or.b64  	%rd272, %rd513, %rd132;
	and.b64  	%rd273, %rd272, -4294967296;
	setp.ne.s64 	%p5, %rd273, 0;
	@%p5 bra 	$L__BB65_62;
	cvt.u32.u64 	%r61, %rd132;
	cvt.u32.u64 	%r62, %rd513;
	div.u32 	%r63, %r62, %r61;
	mul.lo.s32 	%r64, %r63, %r61;
	sub.s32 	%r65, %r62, %r64;
	cvt.u64.u32 	%rd534, %r63;
	cvt.u64.u32 	%rd535, %r65;
	bra.uni 	$L__BB65_63;
$L__BB65_62:
	div.s64 	%rd534, %rd513, %rd132;
	mul.lo.s64 	%rd274, %rd534, %rd132;
	sub.s64 	%rd535, %rd513, %rd274;
$L__BB65_63:
	add.s64 	%rd276, %rd1, %rd270;
	ld.global.u64 	%rd277, [%rd276];
	mad.lo.s64 	%rd139, %rd277, %rd535, %rd572;
	add.s32 	%r30, %r216, 2;
	mul.wide.u32 	%rd278, %r30, 8;
	add.s64 	%rd279, %rd2, %rd278;
	ld.global.u64 	%rd140, [%rd279];
	or.b64  	%rd280, %rd534, %rd140;
	and.b64  	%rd281, %rd280, -4294967296;
	setp.ne.s64 	%p6, %rd281, 0;
	@%p6 bra 	$L__BB65_65;
	cvt.u32.u64 	%r66, %rd140;
	cvt.u32.u64 	%r67, %rd534;
	div.u32 	%r68, %r67, %r66;
	mul.lo.s32 	%r69, %r68, %r66;
	sub.s32 	%r70, %r67, %r69;
	cvt.u64.u32 	%rd536, %r68;
	cvt.u64.u32 	%rd537, %r70;
	bra.uni 	$L__BB65_66;
$L__BB65_65:
	div.s64 	%rd536, %rd534, %rd140;
	mul.lo.s64 	%rd282, %rd536, %rd140;
	sub.s64 	%rd537, %rd534, %rd282;
$L__BB65_66:
	add.s64 	%rd284, %rd1, %rd278;
	ld.global.u64 	%rd285, [%rd284];
	mad.lo.s64 	%rd147, %rd285, %rd537, %rd139;
	add.s32 	%r31, %r216, 1;
	mul.wide.u32 	%rd286, %r31, 8;
	add.s64 	%rd287, %rd2, %rd286;
	ld.global.u64 	%rd148, [%rd287];
	or.b64  	%rd288, %rd536, %rd148;
	and.b64  	%rd289, %rd288, -4294967296;
	setp.ne.s64 	%p7, %rd289, 0;
	@%p7 bra 	$L__BB65_68;
	cvt.u32.u64 	%r71, %rd148;
	cvt.u32.u64 	%r72, %rd536;
	div.u32 	%r73, %r72, %r71;
	mul.lo.s32 	%r74, %r73, %r71;
	sub.s32 	%r75, %r72, %r74;
	cvt.u64.u32 	%rd538, %r73;
	cvt.u64.u32 	%rd539, %r75;
	bra.uni 	$L__BB65_69;
$L__BB65_68:
	div.s64 	%rd538, %rd536, %rd148;
	mul.lo.s64 	%rd290, %rd538, %rd148;
	sub.s64 	%rd539, %rd536, %rd290;
$L__BB65_69:
	add.s64 	%rd292, %rd1, %rd286;
	ld.global.u64 	%rd293, [%rd292];
	mad.lo.s64 	%rd155, %rd293, %rd539, %rd147;
	add.s32 	%r32, %r216, -4;
	mul.wide.u32 	%rd294, %r216, 8;
	add.s64 	%rd295, %rd2, %rd294;
	ld.global.u64 	%rd156, [%rd295];
	or.b64  	%rd296, %rd538, %rd156;
	and.b64  	%rd297, %rd296, -4294967296;
	setp.ne.s64 	%p8, %rd297, 0;
	@%p8 bra 	$L__BB65_71;
	cvt.u32.u64 	%r76, %rd156;
	cvt.u32.u64 	%r77, %rd538;
	div.u32 	%r78, %r77, %r76;
	mul.lo.s32 	%r79, %r78, %r76;
	sub.s32 	%r80, %r77, %r79;
	cvt.u64.u32 	%rd540, %r78;
	cvt.u64.u32 	%rd541, %r80;
	bra.uni 	$L__BB65_72;
$L__BB65_71:
	div.s64 	%rd540, %rd538, %rd156;
	mul.lo.s64 	%rd298, %rd540, %rd156;
	sub.s64 	%rd541, %rd538, %rd298;
$L__BB65_72:
	add.s64 	%rd300, %rd1, %rd294;
	ld.global.u64 	%rd301, [%rd300];
	mad.lo.s64 	%rd163, %rd301, %rd541, %rd155;
	add.s32 	%r33, %r216, -1;
	mul.wide.u32 	%rd302, %r33, 8;
	add.s64 	%rd303, %rd2, %rd302;
	ld.global.u64 	%rd164, [%rd303];
	or.b64  	%rd304, %rd540, %rd164;
	and.b64  	%rd305, %rd304, -4294967296;
	setp.ne.s64 	%p9, %rd305, 0;
	@%p9 bra 	$L__BB65_74;
	cvt.u32.u64 	%r81, %rd164;
	cvt.u32.u64 	%r82, %rd540;
	div.u32 	%r83, %r82, %r81;
	mul.lo.s32 	%r84, %r83, %r81;
	sub.s32 	%r85, %r82, %r84;
	cvt.u64.u32 	%rd542, %r83;
	cvt.u64.u32 	%rd543, %r85;
	bra.uni 	$L__BB65_75;
$L__BB65_74:
	div.s64 	%rd542, %rd540, %rd164;
	mul.lo.s64 	%rd306, %rd542, %rd164;
	sub.s64 	%rd543, %rd540, %rd306;
$L__BB65_75:
	add.s64 	%rd308, %rd1, %rd302;
	ld.global.u64 	%rd309, [%rd308];
	mad.lo.s64 	%rd171, %rd309, %rd543, %rd163;
	add.s32 	%r34, %r216, -2;
	mul.wide.u32 	%rd310, %r34, 8;
	add.s64 	%rd311, %rd2, %rd310;
	ld.global.u64 	%rd172, [%rd311];
	or.b64  	%rd312, %rd542, %rd172;
	and.b64  	%rd313, %rd312, -4294967296;
	setp.ne.s64 	%p10, %rd313, 0;
	@%p10 bra 	$L__BB65_77;
	cvt.u32.u64 	%r86, %rd172;
	cvt.u32.u64 	%r87, %rd542;
	div.u32 	%r88, %r87, %r86;
	mul.lo.s32 	%r89, %r88, %r86;
	sub.s32 	%r90, %r87, %r89;
	cvt.u64.u32 	%rd544, %r88;
	cvt.u64.u32 	%rd545, %r90;
	bra.uni 	$L__BB65_78;
$L__BB65_77:
	div.s64 	%rd544, %rd542, %rd172;
	mul.lo.s64 	%rd314, %rd544, %rd172;
	sub.s64 	%rd545, %rd542, %rd314;
$L__BB65_78:
	add.s64 	%rd316, %rd1, %rd310;
	ld.global.u64 	%rd317, [%rd316];
	mad.lo.s64 	%rd179, %rd317, %rd545, %rd171;
	add.s32 	%r35, %r216, -3;
	mul.wide.u32 	%rd318, %r35, 8;
	add.s64 	%rd319, %rd2, %rd318;
	ld.global.u64 	%rd180, [%rd319];
	or.b64  	%rd320, %rd544, %rd180;
	and.b64  	%rd321, %rd320, -4294967296;
	setp.ne.s64 	%p11, %rd321, 0;
	@%p11 bra 	$L__BB65_80;
	cvt.u32.u64 	%r91, %rd180;
	cvt.u32.u64 	%r92, %rd544;
	div.u32 	%r93, %r92, %r91;
	mul.lo.s32 	%r94, %r93, %r91;
	sub.s32 	%r95, %r92, %r94;
	cvt.u64.u32 	%rd546, %r93;
	cvt.u64.u32 	%rd547, %r95;
	bra.uni 	$L__BB65_81;
$L__BB65_80:
	div.s64 	%rd546, %rd544, %rd180;
	mul.lo.s64 	%rd322, %rd546, %rd180;
	sub.s64 	%rd547, %rd544, %rd322;
$L__BB65_81:
	add.s64 	%rd324, %rd1, %rd318;
	ld.global.u64 	%rd325, [%rd324];
	mad.lo.s64 	%rd187, %rd325, %rd547, %rd179;
	mul.wide.u32 	%rd326, %r32, 8;
	add.s64 	%rd327, %rd2, %rd326;
	ld.global.u64 	%rd188, [%rd327];
	or.b64  	%rd328, %rd546, %rd188;
	and.b64  	%rd329, %rd328, -4294967296;
	setp.ne.s64 	%p12, %rd329, 0;
	@%p12 bra 	$L__BB65_83;
	cvt.u32.u64 	%r96, %rd188;
	cvt.u32.u64 	%r97, %rd546;
	div.u32 	%r98, %r97, %r96;
	mul.lo.s32 	%r99, %r98, %r96;
	sub.s32 	%r100, %r97, %r99;
	cvt.u64.u32 	%rd513, %r98;
	cvt.u64.u32 	%rd549, %r100;
	bra.uni 	$L__BB65_84;
$L__BB65_83:
	div.s64 	%rd513, %rd546, %rd188;
	mul.lo.s64 	%rd330, %rd513, %rd188;
	sub.s64 	%rd549, %rd546, %rd330;
$L__BB65_84:
	add.s64 	%rd332, %rd1, %rd326;
	ld.global.u64 	%rd333, [%rd332];
	mad.lo.s64 	%rd572, %rd333, %rd549, %rd187;
	add.s32 	%r216, %r216, -8;
	add.s32 	%r215, %r215, 8;
	setp.ne.s32 	%p13, %r215, 0;
	@%p13 bra 	$L__BB65_60;
	add.s32 	%r218, %r216, 3;
$L__BB65_86:
	setp.eq.s32 	%p14, %r24, 0;
	@%p14 bra 	$L__BB65_115;
	and.b32  	%r40, %r22, 3;
	setp.lt.u32 	%p15, %r24, 4;
	@%p15 bra 	$L__BB65_101;
	mul.wide.u32 	%rd335, %r218, 8;
	add.s64 	%rd336, %rd2, %rd335;
	ld.global.u64 	%rd199, [%rd336];
	or.b64  	%rd337, %rd513, %rd199;
	and.b64  	%rd338, %rd337, -4294967296;
	setp.ne.s64 	%p16, %rd338, 0;
	@%p16 bra 	$L__BB65_90;
	cvt.u32.u64 	%r101, %rd199;
	cvt.u32.u64 	%r102, %rd513;
	div.u32 	%r103, %r102, %r101;
	mul.lo.s32 	%r104, %r103, %r101;
	sub.s32 	%r105, %r102, %r104;
	cvt.u64.u32 	%rd553, %r103;
	cvt.u64.u32 	%rd554, %r105;
	bra.uni 	$L__BB65_91;
$L__BB65_90:
	div.s64 	%rd553, %rd513, %rd199;
	mul.lo.s64 	%rd339, %rd553, %rd199;
	sub.s64 	%rd554, %rd513, %rd339;
$L__BB65_91:
	add.s64 	%rd341, %rd1, %rd335;
	ld.global.u64 	%rd342, [%rd341];
	mad.lo.s64 	%rd206, %rd342, %rd554, %rd572;
	add.s32 	%r41, %r218, -1;
	mul.wide.u32 	%rd343, %r41, 8;
	add.s64 	%rd344, %rd2, %rd343;
	ld.global.u64 	%rd207, [%rd344];
	or.b64  	%rd345, %rd553, %rd207;
	and.b64  	%rd346, %rd345, -4294967296;
	setp.ne.s64 	%p17, %rd346, 0;
	@%p17 bra 	$L__BB65_93;
	cvt.u32.u64 	%r106, %rd207;
	cvt.u32.u64 	%r107, %rd553;
	div.u32 	%r108, %r107, %r106;
	mul.lo.s32 	%r109, %r108, %r106;
	sub.s32 	%r110, %r107, %r109;
	cvt.u64.u32 	%rd555, %r108;
	cvt.u64.u32 	%rd556, %r110;
	bra.uni 	$L__BB65_94;
$L__BB65_93:
	div.s64 	%rd555, %rd553, %rd207;
	mul.lo.s64 	%rd347, %rd555, %rd207;
	sub.s64 	%rd556, %rd553, %rd347;
$L__BB65_94:
	add.s64 	%rd349, %rd1, %rd343;
	ld.global.u64 	%rd350, [%rd349];
	mad.lo.s64 	%rd214, %rd350, %rd556, %rd206;
	add.s32 	%r42, %r218, -2;
	mul.wide.u32 	%rd351, %r42, 8;
	add.s64 	%rd352, %rd2, %rd351;
	ld.global.u64 	%rd215, [%rd352];
	or.b64  	%rd353, %rd555, %rd215;
	and.b64  	%rd354, %rd353, -4294967296;
	setp.ne.s64 	%p18, %rd354, 0;
	@%p18 bra 	$L__BB65_96;
	cvt.u32.u64 	%r111, %rd215;
	cvt.u32.u64 	%r112, %rd555;
	div.u32 	%r113, %r112, %r111;
	mul.lo.s32 	%r114, %r113, %r111;
	sub.s32 	%r115, %r112, %r114;
	cvt.u64.u32 	%rd557, %r113;
	cvt.u64.u32 	%rd558, %r115;
	bra.uni 	$L__BB65_97;
$L__BB65_96:
	div.s64 	%rd557, %rd555, %rd215;
	mul.lo.s64 	%rd355, %rd557, %rd215;
	sub.s64 	%rd558, %rd555, %rd355;
$L__BB65_97:
	add.s64 	%rd357, %rd1, %rd351;
	ld.global.u64 	%rd358, [%rd357];
	mad.lo.s64 	%rd222, %rd358, %rd558, %rd214;
	add.s32 	%r43, %r218, -3;
	mul.wide.u32 	%rd359, %r43, 8;
	add.s64 	%rd360, %rd2, %rd359;
	ld.global.u64 	%rd223, [%rd360];
	or.b64  	%rd361, %rd557, %rd223;
	and.b64  	%rd362, %rd361, -4294967296;
	setp.ne.s64 	%p19, %rd362, 0;
	@%p19 bra 	$L__BB65_99;
	cvt.u32.u64 	%r116, %rd223;
	cvt.u32.u64 	%r117, %rd557;
	div.u32 	%r118, %r117, %r116;
	mul.lo.s32 	%r119, %r118, %r116;
	sub.s32 	%r120, %r117, %r119;
	cvt.u64.u32 	%rd513, %r118;
	cvt.u64.u32 	%rd560, %r120;
	bra.uni 	$L__BB65_100;
$L__BB65_99:
	div.s64 	%rd513, %rd557, %rd223;
	mul.lo.s64 	%rd363, %rd513, %rd223;
	sub.s64 	%rd560, %rd557, %rd363;
$L__BB65_100:
	add.s64 	%rd365, %rd1, %rd359;
	ld.global.u64 	%rd366, [%rd365];
	mad.lo.s64 	%rd572, %rd366, %rd560, %rd222;
	add.s32 	%r218, %r218, -4;
$L__BB65_101:
	setp.eq.s32 	%p20, %r40, 0;
	@%p20 bra 	$L__BB65_115;
	setp.eq.s32 	%p21, %r40, 1;
	@%p21 bra 	$L__BB65_110;
	mul.wide.u32 	%rd368, %r218, 8;
	add.s64 	%rd369, %rd2, %rd368;
	ld.global.u64 	%rd234, [%rd369];
	or.b64  	%rd370, %rd513, %rd234;
	and.b64  	%rd371, %rd370, -4294967296;
	setp.ne.s64 	%p22, %rd371, 0;
	@%p22 bra 	$L__BB65_105;
	cvt.u32.u64 	%r121, %rd234;
	cvt.u32.u64 	%r122, %rd513;
	div.u32 	%r123, %r122, %r121;
	mul.lo.s32 	%r124, %r123, %r121;
	sub.s32 	%r125, %r122, %r124;
	cvt.u64.u32 	%rd564, %r123;
	cvt.u64.u32 	%rd565, %r125;
	bra.uni 	$L__BB65_106;
$L__BB65_105:
	div.s64 	%rd564, %rd513, %rd234;
	mul.lo.s64 	%rd372, %rd564, %rd234;
	sub.s64 	%rd565, %rd513, %rd372;
$L__BB65_106:
	add.s64 	%rd374, %rd1, %rd368;
	ld.global.u64 	%rd375, [%rd374];
	mad.lo.s64 	%rd241, %rd375, %rd565, %rd572;
	add.s32 	%r46, %r218, -1;
	mul.wide.u32 	%rd376, %r46, 8;
	add.s64 	%rd377, %rd2, %rd376;
	ld.global.u64 	%rd242, [%rd377];
	or.b64  	%rd378, %rd564, %rd242;
	and.b64  	%rd379, %rd378, -4294967296;
	setp.ne.s64 	%p23, %rd379, 0;
	@%p23 bra 	$L__BB65_108;
	cvt.u32.u64 	%r126, %rd242;
	cvt.u32.u64 	%r127, %rd564;
	div.u32 	%r128, %r127, %r126;
	mul.lo.s32 	%r129, %r128, %r126;
	sub.s32 	%r130, %r127, %r129;
	cvt.u64.u32 	%rd513, %r128;
	cvt.u64.u32 	%rd567, %r130;
	bra.uni 	$L__BB65_109;
$L__BB65_108:
	div.s64 	%rd513, %rd564, %rd242;
	mul.lo.s64 	%rd380, %rd513, %rd242;
	sub.s64 	%rd567, %rd564, %rd380;
$L__BB65_109:
	add.s64 	%rd382, %rd1, %rd376;
	ld.global.u64 	%rd383, [%rd382];
	mad.lo.s64 	%rd572, %rd383, %rd567, %rd241;
	add.s32 	%r218, %r218, -2;
$L__BB65_110:
	and.b32  	%r131, %r22, 1;
	setp.eq.b32 	%p24, %r131, 1;
	not.pred 	%p25, %p24;
	@%p25 bra 	$L__BB65_115;
	mul.wide.u32 	%rd384, %r218, 8;
	add.s64 	%rd385, %rd2, %rd384;
	ld.global.u64 	%rd253, [%rd385];
	or.b64  	%rd386, %rd513, %rd253;
	and.b64  	%rd387, %rd386, -4294967296;
	setp.ne.s64 	%p26, %rd387, 0;
	@%p26 bra 	$L__BB65_113;
	cvt.u32.u64 	%r132, %rd253;
	cvt.u32.u64 	%r133, %rd513;
	rem.u32 	%r134, %r133, %r132;
	cvt.u64.u32 	%rd571, %r134;
	bra.uni 	$L__BB65_114;
$L__BB65_113:
	rem.s64 	%rd571, %rd513, %rd253;
$L__BB65_114:
	add.s64 	%rd389, %rd1, %rd384;
	ld.global.u64 	%rd390, [%rd389];
	mad.lo.s64 	%rd572, %rd390, %rd571, %rd572;
$L__BB65_115:
	shl.b64 	%rd391, %rd572, 2;
	add.s64 	%rd392, %rd3, %rd391;
	ld.global.f32 	%f4, [%rd392];
	st.shared.f32 	[%r5], %f4;
$L__BB65_116:
	bar.sync 	0;
	setp.lt.u32 	%p49, %r220, 66;
	@%p49 bra 	$L__BB65_120;
$L__BB65_117:
	shr.u32 	%r50, %r220, 1;
	ld.shared.f32 	%f6, [%r5];
	shl.b32 	%r207, %r50, 2;
	add.s32 	%r208, %r5, %r207;
	ld.shared.f32 	%f3, [%r208];
	min.f32 	%f7, %f6, %f3;
	setp.neu.f32 	%p50, %f7, %f3;
	@%p50 bra 	$L__BB65_119;
	st.shared.f32 	[%r5], %f3;
	shl.b32 	%r209, %r50, 3;
	add.s32 	%r210, %r6, %r209;
	ld.shared.u64 	%rd471, [%r210];
	st.shared.u64 	[%r6], %rd471;
$L__BB65_119:
	bar.sync 	0;
	setp.gt.u32 	%p51, %r220, 131;
	mov.u32 	%r220, %r50;
	@%p51 bra 	$L__BB65_117;
$L__BB65_120:
	setp.gt.u32 	%p52, %r3, 31;
	@%p52 bra 	$L__BB65_135;
	ld.volatile.shared.f32 	%f8, [%r5];
	ld.volatile.shared.f32 	%f9, [%r5+128];
	min.f32 	%f10, %f8, %f9;
	ld.volatile.shared.f32 	%f11, [%r5+128];
	setp.neu.f32 	%p53, %f10, %f11;
	@%p53 bra 	$L__BB65_123;
	ld.volatile.shared.u64 	%rd472, [%r6+256];
	st.volatile.shared.u64 	[%r6], %rd472;
	ld.volatile.shared.f32 	%f12, [%r5+128];
	st.volatile.shared.f32 	[%r5], %f12;
$L__BB65_123:
	ld.volatile.shared.f32 	%f13, [%r5];
	ld.volatile.shared.f32 	%f14, [%r5+64];
	min.f32 	%f15, %f13, %f14;
	ld.volatile.shared.f32 	%f16, [%r5+64];
	setp.neu.f32 	%p54, %f15, %f16;
	@%p54 bra 	$L__BB65_125;
	ld.volatile.shared.u64 	%rd473, [%r6+128];
	st.volatile.shared.u64 	[%r6], %rd473;
	ld.volatile.shared.f32 	%f17, [%r5+64];
	st.volatile.shared.f32 	[%r5], %f17;
$L__BB65_125:
	ld.volatile.shared.f32 	%f18, [%r5];
	ld.volatile.shared.f32 	%f19, [%r5+32];
	min.f32 	%f20, %f18, %f19;
	ld.volatile.shared.f32 	%f21, [%r5+32];
	setp.neu.f32 	%p55, %f20, %f21;
	@%p55 bra 	$L__BB65_127;
	ld.volatile.shared.u64 	%rd474, [%r6+64];
	st.volatile.shared.u64 	[%r6], %rd474;
	ld.volatile.shared.f32 	%f22, [%r5+32];
	st.volatile.shared.f32 	[%r5], %f22;
$L__BB65_127:
	ld.volatile.shared.f32 	%f23, [%r5];
	ld.volatile.shared.f32 	%f24, [%r5+16];
	min.f32 	%f25, %f23, %f24;
	ld.volatile.shared.f32 	%f26, [%r5+16];
	setp.neu.f32 	%p56, %f25, %f26;
	@%p56 bra 	$L__BB65_129;
	ld.volatile.shared.u64 	%rd475, [%r6+32];
	st.volatile.shared.u64 	[%r6], %rd475;
	ld.volatile.shared.f32 	%f27, [%r5+16];
	st.volatile.shared.f32 	[%r5], %f27;
$L__BB65_129:
	ld.volatile.shared.f32 	%f28, [%r5];
	ld.volatile.shared.f32 	%f29, [%r5+8];
	min.f32 	%f30, %f28, %f29;
	ld.volatile.shared.f32 	%f31, [%r5+8];
	setp.neu.f32 	%p57, %f30, %f31;
	@%p57 bra 	$L__BB65_131;
	ld.volatile.shared.u64 	%rd476, [%r6+16];
	st.volatile.shared.u64 	[%r6], %rd476;
	ld.volatile.shared.f32 	%f32, [%r5+8];
	st.volatile.shared.f32 	[%r5], %f32;
$L__BB65_131:
	ld.volatile.shared.f32 	%f33, [%r5];
	ld.volatile.shared.f32 	%f34, [%r5+4];
	min.f32 	%f35, %f33, %f34;
	ld.volatile.shared.f32 	%f36, [%r5+4];
	setp.neu.f32 	%p58, %f35, %f36;
	@%p58 bra 	$L__BB65_133;
	ld.volatile.shared.u64 	%rd477, [%r6+8];
	st.volatile.shared.u64 	[%r6], %rd477;
	ld.volatile.shared.f32 	%f37, [%r5+4];
	st.volatile.shared.f32 	[%r5], %f37;
$L__BB65_133:
	setp.ne.s32 	%p59, %r3, 0;
	@%p59 bra 	$L__BB65_135;
	ld.param.u64 	%rd486, [uncontiguous_reduce_f32_param_1];
	ld.param.u64 	%rd485, [uncontiguous_reduce_f32_param_0];
	ld.shared.f32 	%f38, [sdata_f32];
	cvta.to.global.u64 	%rd478, %rd485;
	mul.wide.u32 	%rd479, %r4, 4;
	add.s64 	%rd480, %rd478, %rd479;
	st.global.f32 	[%rd480], %f38;
	ld.shared.u64 	%rd481, [%r2];
	cvta.to.global.u64 	%rd482, %rd486;
	mul.wide.u32 	%rd483, %r4, 8;
	add.s64 	%rd484, %rd482, %rd483;
	st.global.u64 	[%rd484], %rd481;
$L__BB65_135:
	ret;

}
	// .globl	contiguous_reduce3_f32
.visible .entry contiguous_reduce3_f32(
	.param .u64 .ptr .align 1 contiguous_reduce3_f32_param_0,
	.param .u64 .ptr .align 1 contiguous_reduce3_f32_param_1,
	.param .u64 .ptr .align 1 contiguous_reduce3_f32_param_2,
	.param .u64 .ptr .align 1 contiguous_reduce3_f32_param_3,
	.param .u64 .ptr .align 1 contiguous_reduce3_f32_param_4,
	.param .u64 contiguous_reduce3_f32_param_5,
	.param .u64 contiguous_reduce3_f32_param_6,
	.param .u64 contiguous_reduce3_f32_param_7
)
{
	.reg .pred 	%p<61>;
	.reg .b32 	%r<225>;
	.reg .b32 	%f<39>;
	.reg .b64 	%rd<587>;

	ld.param.u64 	%rd267, [contiguous_reduce3_f32_param_2];
	ld.param.u64 	%rd268, [contiguous_reduce3_f32_param_3];
	ld.param.u64 	%rd269, [contiguous_reduce3_f32_param_4];
	ld.param.u64 	%rd265, [contiguous_reduce3_f32_param_6];
	cvta.to.global.u64 	%rd1, %rd269;
	cvta.to.global.u64 	%rd2, %rd268;
	cvta.to.global.u64 	%rd586, %rd267;
	mov.u32 	%r224, %ntid.x;
	shl.b32 	%r50, %r224, 2;
	mov.u32 	%r51, sdata_f32;
	add.s32 	%r2, %r51, %r50;
	mov.u32 	%r3, %tid.x;
	mov.u32 	%r52, %ctaid.x;
	mul.lo.s32 	%r53, %r52, %r224;
	shl.b32 	%r54, %r53, 1;
	add.s32 	%r55, %r54, %r3;
	shl.b32 	%r56, %r3, 2;
	add.s32 	%r4, %r51, %r56;
	mov.b32 	%r57, 2139095040;
	st.shared.u32 	[%r4], %r57;
	cvt.u64.u32 	%rd4, %r55;
	shl.b32 	%r58, %r3, 3;
	add.s32 	%r5, %r2, %r58;
	st.shared.u64 	[%r5], %rd4;
	add.s32 	%r59, %r55, %r224;
	cvt.u64.u32 	%rd5, %r59;
	setp.le.u64 	%p1, %rd265, %rd5;
	@%p1 bra 	$L__BB66_56;
	ld.param.u64 	%rd500, [contiguous_reduce3_f32_param_5];
	mov.u32 	%r136, %ctaid.y;
	cvt.u64.u32 	%rd402, %r136;
	mul.lo.s64 	%rd403, %rd265, %rd402;
	add.s64 	%rd540, %rd403, %rd4;
	add.s64 	%rd538, %rd403, %rd5;
	cvt.u32.u64 	%r6, %rd500;
	add.s32 	%r218, %r6, -1;
	setp.lt.s32 	%p27, %r218, 0;
	mov.b64 	%rd544, 0;
	mov.u64 	%rd545, %rd544;
	@%p27 bra 	$L__BB66_53;
	setp.lt.u32 	%p28, %r218, 3;
	mov.b64 	%rd545, 0;
	mov.u64 	%rd544, %rd545;
	@%p28 bra 	$L__BB66_30;
	add.s32 	%r216, %r6, -2;
	and.b32  	%r137, %r6, -4;
	neg.s32 	%r215, %r137;
	mov.b64 	%rd545, 0;
$L__BB66_4:
	.pragma "nounroll";
	add.s32 	%r12, %r216, 1;
	mul.wide.u32 	%rd407, %r12, 8;
	add.s64 	%rd408, %rd2, %rd407;
	ld.global.u64 	%rd12, [%rd408];
	or.b64  	%rd409, %rd540, %rd12;
	and.b64  	%rd410, %rd409, -4294967296;
	setp.ne.s64 	%p29, %rd410, 0;
	@%p29 bra 	$L__BB66_6;
	cvt.u32.u64 	%r138, %rd12;
	cvt.u32.u64 	%r139, %rd540;
	div.u32 	%r140, %r139, %r138;
	mul.lo.s32 	%r141, %r140, %r138;
	sub.s32 	%r142, %r139, %r141;
	cvt.u64.u32 	%rd506, %r140;
	cvt.u64.u32 	%rd507, %r142;
	bra.uni 	$L__BB66_7;
$L__BB66_6:
	div.s64 	%rd506, %rd540, %rd12;
	mul.lo.s64 	%rd411, %rd506, %rd12;
	sub.s64 	%rd507, %rd540, %rd411;
$L__BB66_7:
	mul.wide.u32 	%rd412, %r12, 8;
	add.s64 	%rd413, %rd1, %rd412;
	ld.global.u64 	%rd19, [%rd413];
	mad.lo.s64 	%rd20, %rd19, %rd507, %rd544;
	or.b64  	%rd414, %rd538, %rd12;
	and.b64  	%rd415, %rd414, -4294967296;
	setp.ne.s64 	%p30, %rd415, 0;
	@%p30 bra 	$L__BB66_9;
	cvt.u32.u64 	%r143, %rd12;
	cvt.u32.u64 	%r144, %rd538;
	div.u32 	%r145, %r144, %r143;
	mul.lo.s32 	%r146, %r145, %r143;
	sub.s32 	%r147, %r144, %r146;
	cvt.u64.u32 	%rd508, %r145;
	cvt.u64.u32 	%rd509, %r147;
	bra.uni 	$L__BB66_10;
$L__BB66_9:
	div.s64 	%rd508, %rd538, %rd12;
	mul.lo.s64 	%rd416, %rd508, %rd12;
	sub.s64 	%rd509, %rd538, %rd416;
$L__BB66_10:
	mad.lo.s64 	%rd27, %rd509, %rd19, %rd545;
	mul.wide.u32 	%rd417, %r216, 8;
	add.s64 	%rd418, %rd2, %rd417;
	ld.global.u64 	%rd28, [%rd418];
	or.b64  	%rd419, %rd506, %rd28;
	and.b64  	%rd420, %rd419, -4294967296;
	setp.ne.s64 	%p31, %rd420, 0;
	@%p31 bra 	$L__BB66_12;
	cvt.u32.u64 	%r148, %rd28;
	cvt.u32.u64 	%r149, %rd506;
	div.u32 	%r150, %r149, %r148;
	mul.lo.s32 	%r151, %r150, %r148;
	sub.s32 	%r152, %r149, %r151;
	cvt.u64.u32 	%rd510, %r150;
	cvt.u64.u32 	%rd511, %r152;
	bra.uni 	$L__BB66_13;
$L__BB66_12:
	div.s64 	%rd510, %rd506, %rd28;
	mul.lo.s64 	%rd421, %rd510, %rd28;
	sub.s64 	%rd511, %rd506, %rd421;
$L__BB66_13:
	mul.wide.u32 	%rd422, %r216, 8;
	add.s64 	%rd423, %rd1, %rd422;
	ld.global.u64 	%rd35, [%rd423];
	mad.lo.s64 	%rd36, %rd35, %rd511, %rd20;
	or.b64  	%rd424, %rd508, %rd28;
	and.b64  	%rd425, %rd424, -4294967296;
	setp.ne.s64 	%p32, %rd425, 0;
	@%p32 bra 	$L__BB66_15;
	cvt.u32.u64 	%r153, %rd28;
	cvt.u32.u64 	%r154, %rd508;
	div.u32 	%r155, %r154, %r153;
	mul.lo.s32 	%r156, %r155, %r153;
	sub.s32 	%r157, %r154, %r156;
	cvt.u64.u32 	%rd512, %r155;
	cvt.u64.u32 	%rd513, %r157;
	bra.uni 	$L__BB66_16;
$L__BB66_15:
	div.s64 	%rd512, %rd508, %rd28;
	mul.lo.s64 	%rd426, %rd512, %rd28;
	sub.s64 	%rd513, %rd508, %rd426;
$L__BB66_16:
	mad.lo.s64 	%rd43, %rd513, %rd35, %rd27;
	add.s32 	%r13, %r216, -1;
	mul.wide.u32 	%rd427, %r13, 8;
	add.s64 	%rd428, %rd2, %rd427;
	ld.global.u64 	%rd44, [%rd428];
	or.b64  	%rd429, %rd510, %rd44;
	and.b64  	%rd430, %rd429, -4294967296;
	setp.ne.s64 	%p33, %rd430, 0;
	@%p33 bra 	$L__BB66_18;
	cvt.u32.u64 	%r158, %rd44;
	cvt.u32.u64 	%r159, %rd510;
	div.u32 	%r160, %r159, %r158;
	mul.lo.s32 	%r161, %r160, %r158;
	sub.s32 	%r162, %r159, %r161;
	cvt.u64.u32 	%rd514, %r160;
	cvt.u64.u32 	%rd515, %r162;
	bra.uni 	$L__BB66_19;
$L__BB66_18:
	div.s64 	%rd514, %rd510, %rd44;
	mul.lo.s64 	%rd431, %rd514, %rd44;
	sub.s64 	%rd515, %rd510, %rd431;
$L__BB66_19:
	mul.wide.u32 	%rd432, %r13, 8;
	add.s64 	%rd433, %rd1, %rd432;
	ld.global.u64 	%rd51, [%rd433];
	mad.lo.s64 	%rd52, %rd51, %rd515, %rd36;
	or.b64  	%rd434, %rd512, %rd44;
	and.b64  	%rd435, %rd434, -4294967296;
	setp.ne.s64 	%p34, %rd435, 0;
	@%p34 bra 	$L__BB66_21;
	cvt.u32.u64 	%r163, %rd44;
	cvt.u32.u64 	%r164, %rd512;
	div.u32 	%r165, %r164, %r163;
	mul.lo.s32 	%r166, %r165, %r163;
	sub.s32 	%r167, %r164, %r166;
	cvt.u64.u32 	%rd516, %r165;
	cvt.u64.u32 	%rd517, %r167;
	bra.uni 	$L__BB66_22;
$L__BB66_21:
	div.s64 	%rd516, %rd512, %rd44;
	mul.lo.s64 	%rd436, %rd516, %rd44;
	sub.s64 	%rd517, %rd512, %rd436;
$L__BB66_22:
	mad.lo.s64 	%rd59, %rd517, %rd51, %rd43;
	add.s32 	%r168, %r216, -2;
	mul.wide.u32 	%rd437, %r168, 8;
	add.s64 	%rd438, %rd2, %rd437;
	ld.global.u64 	%rd60, [%rd438];
	or.b64  	%rd439, %rd514, %rd60;
	and.b64  	%rd440, %rd439, -4294967296;
	setp.ne.s64 	%p35, %rd440, 0;
	@%p35 bra 	$L__BB66_24;
	cvt.u32.u64 	%r169, %rd60;
	cvt.u32.u64 	%r170, %rd514;
	div.u32 	%r171, %r170, %r169;
	mul.lo.s32 	%r172, %r171, %r169;
	sub.s32 	%r173, %r170, %r172;
	cvt.u64.u32 	%rd540, %r171;
	cvt.u64.u32 	%rd519, %r173;
	bra.uni 	$L__BB66_25;
$L__BB66_24:
	div.s64 	%rd540, %rd514, %rd60;
	mul.lo.s64 	%rd441, %rd540, %rd60;
	sub.s64 	%rd519, %rd514, %rd441;
$L__BB66_25:
	add.s32 	%r174, %r216, -2;
	mul.wide.u32 	%rd442, %r174, 8;
	add.s64 	%rd443, %rd1, %rd442;
	ld.global.u64 	%rd67, [%rd443];
	mad.lo.s64 	%rd544, %rd67, %rd519, %rd52;
	or.b64  	%rd444, %rd516, %rd60;
	and.b64  	%rd445, %rd444, -4294967296;
	setp.ne.s64 	%p36, %rd445, 0;
	@%p36 bra 	$L__BB66_27;
	cvt.u32.u64 	%r175, %rd60;
	cvt.u32.u64 	%r176, %rd516;
	div.u32 	%r177, %r176, %r175;
	mul.lo.s32 	%r178, %r177, %r175;
	sub.s32 	%r179, %r176, %r178;
	cvt.u64.u32 	%rd538, %r177;
	cvt.u64.u32 	%rd521, %r179;
	bra.uni 	$L__BB66_28;
$L__BB66_27:
	div.s64 	%rd538, %rd516, %rd60;
	mul.lo.s64 	%rd446, %rd538, %rd60;
	sub.s64 	%rd521, %rd516, %rd446;
$L__BB66_28:
	mad.lo.s64 	%rd545, %rd521, %rd67, %rd59;
	add.s32 	%r216, %r216, -4;
	add.s32 	%r215, %r215, 4;
	setp.ne.s32 	%p37, %r215, 0;
	@%p37 bra 	$L__BB66_4;
	add.s32 	%r218, %r216, 1;
$L__BB66_30:
	and.b32  	%r180, %r6, 3;
	setp.eq.s32 	%p38, %r180, 0;
	@%p38 bra 	$L__BB66_53;
	setp.eq.s32 	%p39, %r180, 1;
	@%p39 bra 	$L__BB66_45;
	mul.wide.u32 	%rd448, %r218, 8;
	add.s64 	%rd449, %rd2, %rd448;
	ld.global.u64 	%rd82, [%rd449];
	or.b64  	%rd450, %rd540, %rd82;
	and.b64  	%rd451, %rd450, -4294967296;
	setp.ne.s64 	%p40, %rd451, 0;
	@%p40 bra 	$L__BB66_34;
	cvt.u32.u64 	%r182, %rd82;
	cvt.u32.u64 	%r183, %rd540;
	div.u32 	%r184, %r183, %r182;
	mul.lo.s32 	%r185, %r184, %r182;
	sub.s32 	%r186, %r183, %r185;
	cvt.u64.u32 	%rd528, %r184;
	cvt.u64.u32 	%rd529, %r186;
	bra.uni 	$L__BB66_35;
$L__BB66_34:
	div.s64 	%rd528, %rd540, %rd82;
	mul.lo.s64 	%rd452, %rd528, %rd82;
	sub.s64 	%rd529, %rd540, %rd452;
$L__BB66_35:
	mul.wide.u32 	%rd453, %r218, 8;
	add.s64 	%rd454, %rd1, %rd453;
	ld.global.u64 	%rd89, [%rd454];
	mad.lo.s64 	%rd90, %rd89, %rd529, %rd544;
	or.b64  	%rd455, %rd538, %rd82;
	and.b64  	%rd456, %rd455, -4294967296;
	setp.ne.s64 	%p41, %rd456, 0;
	@%p41 bra 	$L__BB66_37;
	cvt.u32.u64 	%r187, %rd82;
	cvt.u32.u64 	%r188, %rd538;
	div.u32 	%r189, %r188, %r187;
	mul.lo.s32 	%r190, %r189, %r187;
	sub.s32 	%r191, %r188, %r190;
	cvt.u64.u32 	%rd530, %r189;
	cvt.u64.u32 	%rd531, %r191;
	bra.uni 	$L__BB66_38;
$L__BB66_37:
	div.s64 	%rd530, %rd538, %rd82;
	mul.lo.s64 	%rd457, %rd530, %rd82;
	sub.s64 	%rd531, %rd538, %rd457;
$L__BB66_38:
	mad.lo.s64 	%rd97, %rd531, %rd89, %rd545;
	add.s32 	%r18, %r218, -1;
	mul.wide.u32 	%rd458, %r18, 8;
	add.s64 	%rd459, %rd2, %rd458;
	ld.global.u64 	%rd98, [%rd459];
	or.b64  	%rd460, %rd528, %rd98;
	and.b64  	%rd461, %rd460, -4294967296;
	setp.ne.s64 	%p42, %rd461, 0;
	@%p42 bra 	$L__BB66_40;
	cvt.u32.u64 	%r192, %rd98;
	cvt.u32.u64 	%r193, %rd528;
	div.u32 	%r194, %r193, %r192;
	mul.lo.s32 	%r195, %r194, %r192;
	sub.s32 	%r196, %r193, %r195;
	cvt.u64.u32 	%rd540, %r194;
	cvt.u64.u32 	%rd533, %r196;
	bra.uni 	$L__BB66_41;
$L__BB66_40:
	div.s64 	%rd540, %rd528, %rd98;
	mul.lo.s64 	%rd462, %rd540, %rd98;
	sub.s64 	%rd533, %rd528, %rd462;
$L__BB66_41:
	mul.wide.u32 	%rd463, %r18, 8;
	add.s64 	%rd464, %rd1, %rd463;
	ld.global.u64 	%rd105, [%rd464];
	mad.lo.s64 	%rd544, %rd105, %rd533, %rd90;
	or.b64  	%rd465, %rd530, %rd98;
	and.b64  	%rd466, %rd465, -4294967296;
	setp.ne.s64 	%p43, %rd466, 0;
	@%p43 bra 	$L__BB66_43;
	cvt.u32.u64 	%r197, %rd98;
	cvt.u32.u64 	%r198, %rd530;
	div.u32 	%r199, %r198, %r197;
	mul.lo.s32 	%r200, %r199, %r197;
	sub.s32 	%r201, %r198, %r200;
	cvt.u64.u32 	%rd538, %r199;
	cvt.u64.u32 	%rd535, %r201;
	bra.uni 	$L__BB66_44;
$L__BB66_43:
	div.s64 	%rd538, %rd530, %rd98;
	mul.lo.s64 	%rd467, %rd538, %rd98;
	sub.s64 	%rd535, %rd530, %rd467;
$L__BB66_44:
	mad.lo.s64 	%rd545, %rd535, %rd105, %rd97;
	add.s32 	%r218, %r218, -2;
$L__BB66_45:
	and.b32  	%r202, %r6, 1;
	setp.eq.b32 	%p44, %r202, 1;
	not.pred 	%p45, %p44;
	@%p45 bra 	$L__BB66_53;
	mul.wide.u32 	%rd468, %r218, 8;
	add.s64 	%rd469, %rd2, %rd468;
	ld.global.u64 	%rd120, [%rd469];
	or.b64  	%rd470, %rd540, %rd120;
	and.b64  	%rd471, %rd470, -4294967296;
	setp.ne.s64 	%p46, %rd471, 0;
	@%p46 bra 	$L__BB66_48;
	cvt.u32.u64 	%r203, %rd120;
	cvt.u32.u64 	%r204, %rd540;
	rem.u32 	%r205, %r204, %r203;
	cvt.u64.u32 	%rd542, %r205;
	bra.uni 	$L__BB66_49;
$L__BB66_48:
	rem.s64 	%rd542, %rd540, %rd120;
$L__BB66_49:
	add.s64 	%rd473, %rd1, %rd468;
	ld.global.u64 	%rd124, [%rd473];
	mad.lo.s64 	%rd544, %rd124, %rd542, %rd544;
	or.b64  	%rd474, %rd538, %rd120;
	and.b64  	%rd475, %rd474, -4294967296;
	setp.ne.s64 	%p47, %rd475, 0;
	@%p47 bra 	$L__BB66_51;
	cvt.u32.u64 	%r206, %rd120;
	cvt.u32.u64 	%r207, %rd538;
	rem.u32 	%r208, %r207, %r206;
	cvt.u64.u32 	%rd543, %r208;
	bra.uni 	$L__BB66_52;
$L__BB66_51:
	rem.s64 	%rd543, %rd538, %rd120;
$L__BB66_52:
	mad.lo.s64 	%rd545, %rd543, %rd124, %rd545;
$L__BB66_53:
	shl.b64 	%rd476, %rd544, 2;
	add.s64 	%rd477, %rd586, %rd476;
	ld.global.f32 	%f1, [%rd477];
	shl.b64 	%rd478, %rd545, 2;
	add.s64 	%rd479, %rd586, %rd478;
	ld.global.f32 	%f2, [%rd479];
	min.f32 	%f5, %f1, %f2;
	setp.neu.f32 	%p48, %f5, %f2;
	@%p48 bra 	$L__BB66_55;
	st.shared.f32 	[%r4], %f2;
	st.shared.u64 	[%r5], %rd5;
	bra.uni 	$L__BB66_116;
$L__BB66_55:
	st.shared.f32 	[%r4], %f1;
	bra.uni 	$L__BB66_116;
$L__BB66_56:
	setp.le.u64 	%p2, %rd265, %rd4;
	@%p2 bra 	$L__BB66_116;
	ld.param.u64 	%rd499, [contiguous_reduce3_f32_param_5];
	mov.u32 	%r60, %ctaid.y;
	cvt.u64.u32 	%rd270, %r60;
	mad.lo.s64 	%rd577, %rd265, %rd270, %rd4;
	cvt.u32.u64 	%r21, %rd499;
	add.s32 	%r222, %r21, -1;
	setp.lt.s32 	%p3, %r222, 0;
	@%p3 bra 	$L__BB66_115;
	setp.lt.u32 	%p4, %r222, 7;
	@%p4 bra 	$L__BB66_86;
	add.s32 	%r220, %r21, -4;
	and.b32  	%r61, %r21, -8;
	neg.s32 	%r219, %r61;
$L__BB66_60:
	.pragma "nounroll";
	add.s32 	%r27, %r220, 3;
	mul.wide.u32 	%rd272, %r27, 8;
	add.s64 	%rd273, %rd2, %rd272;
	ld.global.u64 	%rd135, [%rd273];
	or.b64  	%rd274, %rd577, %rd135;
	and.b64  	%rd275, %rd274, -4294967296;
	setp.ne.s64 	%p5, %rd275, 0;
	@%p5 bra 	$L__BB66_62;
	cvt.u32.u64 	%r62, %rd135;
	cvt.u32.u64 	%r63, %rd577;
	div.u32 	%r64, %r63, %r62;
	mul.lo.s32 	%r65, %r64, %r62;
	sub.s32 	%r66, %r63, %r65;
	cvt.u64.u32 	%rd548, %r64;
	cvt.u64.u32 	%rd549, %r66;
	bra.uni 	$L__BB66_63;
$L__BB66_62:
	div.s64 	%rd548, %rd577, %rd135;
	mul.lo.s64 	%rd276, %rd548, %rd135;
	sub.s64 	%rd549, %rd577, %rd276;
$L__BB66_63:
	add.s64 	%rd278, %rd1, %rd272;
	ld.global.u64 	%rd279, [%rd278];
	mul.lo.s64 	%rd142, %rd279, %rd549;
	add.s32 	%r28, %r220, 2;
	mul.wide.u32 	%rd280, %r28, 8;
	add.s64 	%rd281, %rd2, %rd280;
	ld.global.u64 	%rd143, [%rd281];
	or.b64  	%rd282, %rd548, %rd143;
	and.b64  	%rd283, %rd282, -4294967296;
	setp.ne.s64 	%p6, %rd283, 0;
	@%p6 bra 	$L__BB66_65;
	cvt.u32.u64 	%r67, %rd143;
	cvt.u32.u64 	%r68, %rd548;
	div.u32 	%r69, %r68, %r67;
	mul.lo.s32 	%r70, %r69, %r67;
	sub.s32 	%r71, %r68, %r70;
	cvt.u64.u32 	%rd550, %r69;
	cvt.u64.u32 	%rd551, %r71;
	bra.uni 	$L__BB66_66;
$L__BB66_65:
	div.s64 	%rd550, %rd548, %rd143;
	mul.lo.s64 	%rd284, %rd550, %rd143;
	sub.s64 	%rd551, %rd548, %rd284;
$L__BB66_66:
	add.s64 	%rd286, %rd1, %rd280;
	ld.global.u64 	%rd287, [%rd286];
	mad.lo.s64 	%rd150, %rd287, %rd551, %rd142;
	add.s32 	%r29, %r220, 1;
	mul.wide.u32 	%rd288, %r29, 8;
	add.s64 	%rd289, %rd2, %rd288;
	ld.global.u64 	%rd151, [%rd289];
	or.b64  	%rd290, %rd550, %rd151;
	and.b64  	%rd291, %rd290, -4294967296;
	setp.ne.s64 	%p7, %rd291, 0;
	@%p7 bra 	$L__BB66_68;
	cvt.u32.u64 	%r72, %rd151;
	cvt.u32.u64 	%r73, %rd550;
	div.u32 	%r74, %r73, %r72;
	mul.lo.s32 	%r75, %r74, %r72;
	sub.s32 	%r76, %r73, %r75;
	cvt.u64.u32 	%rd552, %r74;
	cvt.u64.u32 	%rd553, %r76;
	bra.uni 	$L__BB66_69;
$L__BB66_68:
	div.s64 	%rd552, %rd550, %rd151;
	mul.lo.s64 	%rd292, %rd552, %rd151;
	sub.s64 	%rd553, %rd550, %rd292;
$L__BB66_69:
	add.s64 	%rd294, %rd1, %rd288;
	ld.global.u64 	%rd295, [%rd294];
	mad.lo.s64 	%rd158, %rd295, %rd553, %rd150;
	add.s32 	%r30, %r220, -4;
	mul.wide.u32 	%rd296, %r220, 8;
	add.s64 	%rd297, %rd2, %rd296;
	ld.global.u64 	%rd159, [%rd297];
	or.b64  	%rd298, %rd552, %rd159;
	and.b64  	%rd299, %rd298, -4294967296;
	setp.ne.s64 	%p8, %rd299, 0;
	@%p8 bra 	$L__BB66_71;
	cvt.u32.u64 	%r77, %rd159;
	cvt.u32.u64 	%r78, %rd552;
	div.u32 	%r79, %r78, %r77;
	mul.lo.s32 	%r80, %r79, %r77;
	sub.s32 	%r81, %r78, %r80;
	cvt.u64.u32 	%rd554, %r79;
	cvt.u64.u32 	%rd555, %r81;
	bra.uni 	$L__BB66_72;
$L__BB66_71:
	div.s64 	%rd554, %rd552, %rd159;
	mul.lo.s64 	%rd300, %rd554, %rd159;
	sub.s64 	%rd555, %rd552, %rd300;
$L__BB66_72:
	add.s64 	%rd302, %rd1, %rd296;
	ld.global.u64 	%rd303, [%rd302];
	mad.lo.s64 	%rd166, %rd303, %rd555, %rd158;
	add.s32 	%r31, %r220, -1;
	mul.wide.u32 	%rd304, %r31, 8;
	add.s64 	%rd305, %rd2, %rd304;
	ld.global.u64 	%rd167, [%rd305];
	or.b64  	%rd306, %rd554, %rd167;
	and.b64  	%rd307, %rd306, -4294967296;
	setp.ne.s64 	%p9, %rd307, 0;
	@%p9 bra 	$L__BB66_74;
	cvt.u32.u64 	%r82, %rd167;
	cvt.u32.u64 	%r83, %rd554;
	div.u32 	%r84, %r83, %r82;
	mul.lo.s32 	%r85, %r84, %r82;
	sub.s32 	%r86, %r83, %r85;
	cvt.u64.u32 	%rd556, %r84;
	cvt.u64.u32 	%rd557, %r86;
	bra.uni 	$L__BB66_75;
$L__BB66_74:
	div.s64 	%rd556, %rd554, %rd167;
	mul.lo.s64 	%rd308, %rd556, %rd167;
	sub.s64 	%rd557, %rd554, %rd308;
$L__BB66_75:
	add.s64 	%rd310, %rd1, %rd304;
	ld.global.u64 	%rd311, [%rd310];
	mad.lo.s64 	%rd174, %rd311, %rd557, %rd166;
	add.s32 	%r32, %r220, -2;
	mul.wide.u32 	%rd312, %r32, 8;
	add.s64 	%rd313, %rd2, %rd312;
	ld.global.u64 	%rd175, [%rd313];
	or.b64  	%rd314, %rd556, %rd175;
	and.b64  	%rd315, %rd314, -4294967296;
	setp.ne.s64 	%p10, %rd315, 0;
	@%p10 bra 	$L__BB66_77;
	cvt.u32.u64 	%r87, %rd175;
	cvt.u32.u64 	%r88, %rd556;
	div.u32 	%r89, %r88, %r87;
	mul.lo.s32 	%r90, %r89, %r87;
	sub.s32 	%r91, %r88, %r90;
	cvt.u64.u32 	%rd558, %r89;
	cvt.u64.u32 	%rd559, %r91;
	bra.uni 	$L__BB66_78;
$L__BB66_77:
	div.s64 	%rd558, %rd556, %rd175;
	mul.lo.s64 	%rd316, %rd558, %rd175;
	sub.s64 	%rd559, %rd556, %rd316;
$L__BB66_78:
	add.s64 	%rd318, %rd1, %rd312;
	ld.global.u64 	%rd319, [%rd318];
	mad.lo.s64 	%rd182, %rd319, %rd559, %rd174;
	add.s32 	%r33, %r220, -3;
	mul.wide.u32 	%rd320, %r33, 8;
	add.s64 	%rd321, %rd2, %rd320;
	ld.global.u64 	%rd183, [%rd321];
	or.b64  	%rd322, %rd558, %rd183;
	and.b64  	%rd323, %rd322, -4294967296;
	setp.ne.s64 	%p11, %rd323, 0;
	@%p11 bra 	$L__BB66_80;
	cvt.u32.u64 	%r92, %rd183;
	cvt.u32.u64 	%r93, %rd558;
	div.u32 	%r94, %r93, %r92;
	mul.lo.s32 	%r95, %r94, %r92;
	sub.s32 	%r96, %r93, %r95;
	cvt.u64.u32 	%rd560, %r94;
	cvt.u64.u32 	%rd561, %r96;
	bra.uni 	$L__BB66_81;
$L__BB66_80:
	div.s64 	%rd560, %rd558, %rd183;
	mul.lo.s64 	%rd324, %rd560, %rd183;
	sub.s64 	%rd561, %rd558, %rd324;
$L__BB66_81:
	add.s64 	%rd326, %rd1, %rd320;
	ld.global.u64 	%rd327, [%rd326];
	mad.lo.s64 	%rd190, %rd327, %rd561, %rd182;
	mul.wide.u32 	%rd328, %r30, 8;
	add.s64 	%rd329, %rd2, %rd328;
	ld.global.u64 	%rd191, [%rd329];
	or.b64  	%rd330, %rd560, %rd191;
	and.b64  	%rd331, %rd330, -4294967296;
	setp.ne.s64 	%p12, %rd331, 0;
	@%p12 bra 	$L__BB66_83;
	cvt.u32.u64 	%r97, %rd191;
	cvt.u32.u64 	%r98, %rd560;
	div.u32 	%r99, %r98, %r97;
	mul.lo.s32 	%r100, %r99, %r97;
	sub.s32 	%r101, %r98, %r100;
	cvt.u64.u32 	%rd577, %r99;
	cvt.u64.u32 	%rd563, %r101;
	bra.uni 	$L__BB66_84;
$L__BB66_83:
	div.s64 	%rd577, %rd560, %rd191;
	mul.lo.s64 	%rd332, %rd577, %rd191;
	sub.s64 	%rd563, %rd560, %rd332;
$L__BB66_84:
	add.s64 	%rd334, %rd1, %rd328;
	ld.global.u64 	%rd335, [%rd334];
	mad.lo.s64 	%rd336, %rd335, %rd563, %rd190;
	shl.b64 	%rd337, %rd336, 2;
	add.s64 	%rd586, %rd586, %rd337;
	add.s32 	%r220, %r220, -8;
	add.s32 	%r219, %r219, 8;
	setp.ne.s32 	%p13, %r219, 0;
	@%p13 bra 	$L__BB66_60;
	add.s32 	%r222, %r220, 3;
$L__BB66_86:
	and.b32  	%r38, %r21, 7;
	setp.eq.s32 	%p14, %r38, 0;
	@%p14 bra 	$L__BB66_115;
	and.b32  	%r39, %r21, 3;
	setp.lt.u32 	%p15, %r38, 4;
	@%p15 bra 	$L__BB66_101;
	mul.wide.u32 	%rd339, %r222, 8;
	add.s64 	%rd340, %rd2, %rd339;
	ld.global.u64 	%rd202, [%rd340];
	or.b64  	%rd341, %rd577, %rd202;
	and.b64  	%rd342, %rd341, -4294967296;
	setp.ne.s64 	%p16, %rd342, 0;
	@%p16 bra 	$L__BB66_90;
	cvt.u32.u64 	%r102, %rd202;
	cvt.u32.u64 	%r103, %rd577;
	div.u32 	%r104, %r103, %r102;
	mul.lo.s32 	%r105, %r104, %r102;
	sub.s32 	%r106, %r103, %r105;
	cvt.u64.u32 	%rd567, %r104;
	cvt.u64.u32 	%rd568, %r106;
	bra.uni 	$L__BB66_91;
$L__BB66_90:
	div.s64 	%rd567, %rd577, %rd202;
	mul.lo.s64 	%rd343, %rd567, %rd202;
	sub.s64 	%rd568, %rd577, %rd343;
$L__BB66_91:
	add.s64 	%rd345, %rd1, %rd339;
	ld.global.u64 	%rd346, [%rd345];
	mul.lo.s64 	%rd209, %rd346, %rd568;
	add.s32 	%r40, %r222, -1;
	mul.wide.u32 	%rd347, %r40, 8;
	add.s64 	%rd348, %rd2, %rd347;
	ld.global.u64 	%rd210, [%rd348];
	or.b64  	%rd349, %rd567, %rd210;
	and.b64  	%rd350, %rd349, -4294967296;
	setp.ne.s64 	%p17, %rd350, 0;
	@%p17 bra 	$L__BB66_93;
	cvt.u32.u64 	%r107, %rd210;
	cvt.u32.u64 	%r108, %rd567;
	div.u32 	%r109, %r108, %r107;
	mul.lo.s32 	%r110, %r109, %r107;
	sub.s32 	%r111, %r108, %r110;
	cvt.u64.u32 	%rd569, %r109;
	cvt.u64.u32 	%rd570, %r111;
	bra.uni 	$L__BB66_94;
$L__BB66_93:
	div.s64 	%rd569, %rd567, %rd210;
	mul.lo.s64 	%rd351, %rd569, %rd210;
	sub.s64 	%rd570, %rd567, %rd351;
$L__BB66_94:
	add.s64 	%rd353, %rd1, %rd347;
	ld.global.u64 	%rd354, [%rd353];
	mad.lo.s64 	%rd217, %rd354, %rd570, %rd209;
	add.s32 	%r41, %r222, -2;
	mul.wide.u32 	%rd355, %r41, 8;
	add.s64 	%rd356, %rd2, %rd355;
	ld.global.u64 	%rd218, [%rd356];
	or.b64  	%rd357, %rd569, %rd218;
	and.b64  	%rd358, %rd357, -4294967296;
	setp.ne.s64 	%p18, %rd358, 0;
	@%p18 bra 	$L__BB66_96;
	cvt.u32.u64 	%r112, %rd218;
	cvt.u32.u64 	%r113, %rd569;
	div.u32 	%r114, %r113, %r112;
	mul.lo.s32 	%r115, %r114, %r112;
	sub.s32 	%r116, %r113, %r115;
	cvt.u64.u32 	%rd571, %r114;
	cvt.u64.u32 	%rd572, %r116;
	bra.uni 	$L__BB66_97;
$L__BB66_96:
	div.s64 	%rd571, %rd569, %rd218;
	mul.lo.s64 	%rd359, %rd571, %rd218;
	sub.s64 	%rd572, %rd569, %rd359;
$L__BB66_97:
	add.s64 	%rd361, %rd1, %rd355;
	ld.global.u64 	%rd362, [%rd361];
	mad.lo.s64 	%rd225, %rd362, %rd572, %rd217;
	add.s32 	%r42, %r222, -3;
	mul.wide.u32 	%rd363, %r42, 8;
	add.s64 	%rd364, %rd2, %rd363;
	ld.global.u64 	%rd226, [%rd364];
	or.b64  	%rd365, %rd571, %rd226;
	and.b64  	%rd366, %rd365, -4294967296;
	setp.ne.s64 	%p19, %rd366, 0;
	@%p19 bra 	$L__BB66_99;
	cvt.u32.u64 	%r117, %rd226;
	cvt.u32.u64 	%r118, %rd571;
	div.u32 	%r119, %r118, %r117;
	mul.lo.s32 	%r120, %r119, %r117;
	sub.s32 	%r121, %r118, %r120;
	cvt.u64.u32 	%rd577, %r119;
	cvt.u64.u32 	%rd574, %r121;
	bra.uni 	$L__BB66_100;
$L__BB66_99:
	div.s64 	%rd577, %rd571, %rd226;
	mul.lo.s64 	%rd367, %rd577, %rd226;
	sub.s64 	%rd574, %rd571, %rd367;
$L__BB66_100:
	add.s64 	%rd369, %rd1, %rd363;
	ld.global.u64 	%rd370, [%rd369];
	mad.lo.s64 	%rd371, %rd370, %rd574, %rd225;
	shl.b64 	%rd372, %rd371, 2;
	add.s64 	%rd586, %rd586, %rd372;
	add.s32 	%r222, %r222, -4;
$L__BB66_101:
	setp.eq.s32 	%p20, %r39, 0;
	@%p20 bra 	$L__BB66_115;
	setp.eq.s32 	%p21, %r39, 1;
	@%p21 bra 	$L__BB66_110;
	mul.wide.u32 	%rd374, %r222, 8;
	add.s64 	%rd375, %rd2, %rd374;
	ld.global.u64 	%rd237, [%rd375];
	or.b64  	%rd376, %rd577, %rd237;
	and.b64  	%rd377, %rd376, -4294967296;
	setp.ne.s64 	%p22, %rd377, 0;
	@%p22 bra 	$L__BB66_105;
	cvt.u32.u64 	%r122, %rd237;
	cvt.u32.u64 	%r123, %rd577;
	div.u32 	%r124, %r123, %r122;
	mul.lo.s32 	%r125, %r124, %r122;
	sub.s32 	%r126, %r123, %r125;
	cvt.u64.u32 	%rd578, %r124;
	cvt.u64.u32 	%rd579, %r126;
	bra.uni 	$L__BB66_106;
$L__BB66_105:
	div.s64 	%rd578, %rd577, %rd237;
	mul.lo.s64 	%rd378, %rd578, %rd237;
	sub.s64 	%rd579, %rd577, %rd378;
$L__BB66_106:
	add.s64 	%rd380, %rd1, %rd374;
	ld.global.u64 	%rd381, [%rd380];
	mul.lo.s64 	%rd244, %rd381, %rd579;
	add.s32 	%r45, %r222, -1;
	mul.wide.u32 	%rd382, %r45, 8;
	add.s64 	%rd383, %rd2, %rd382;
	ld.global.u64 	%rd245, [%rd383];
	or.b64  	%rd384, %rd578, %rd245;
	and.b64  	%rd385, %rd384, -4294967296;
	setp.ne.s64 	%p23, %rd385, 0;
	@%p23 bra 	$L__BB66_108;
	cvt.u32.u64 	%r127, %rd245;
	cvt.u32.u64 	%r128, %rd578;
	div.u32 	%r129, %r128, %r127;
	mul.lo.s32 	%r130, %r129, %r127;
	sub.s32 	%r131, %r128, %r130;
	cvt.u64.u32 	%rd577, %r129;
	cvt.u64.u32 	%rd581, %r131;
	bra.uni 	$L__BB66_109;
$L__BB66_108:
	div.s64 	%rd577, %rd578, %rd245;
	mul.lo.s64 	%rd386, %rd577, %rd245;
	sub.s64 	%rd581, %rd578, %rd386;
$L__BB66_109:
	add.s64 	%rd388, %rd1, %rd382;
	ld.global.u64 	%rd389, [%rd388];
	mad.lo.s64 	%rd390, %rd389, %rd581, %rd244;
	shl.b64 	%rd391, %rd390, 2;
	add.s64 	%rd586, %rd586, %rd391;
	add.s32 	%r222, %r222, -2;
$L__BB66_110:
	and.b32  	%r132, %r21, 1;
	setp.eq.b32 	%p24, %r132, 1;
	not.pred 	%p25, %p24;
	@%p25 bra 	$L__BB66_115;
	mul.wide.u32 	%rd392, %r222, 8;
	add.s64 	%rd393, %rd2, %rd392;
	ld.global.u64 	%rd256, [%rd393];
	or.b64  	%rd394, %rd577, %rd256;
	and.b64  	%rd395, %rd394, -4294967296;
	setp.ne.s64 	%p26, %rd395, 0;
	@%p26 bra 	$L__BB66_113;
	cvt.u32.u64 	%r133, %rd256;
	cvt.u32.u64 	%r134, %rd577;
	rem.u32 	%r135, %r134, %r133;
	cvt.u64.u32 	%rd585, %r135;
	bra.uni 	$L__BB66_114;
$L__BB66_113:
	rem.s64 	%rd585, %rd577, %rd256;
$L__BB66_114:
	add.s64 	%rd397, %rd1, %rd392;
	ld.global.u64 	%rd398, [%rd397];
	mul.lo.s64 	%rd399, %rd398, %rd585;
	shl.b64 	%rd400, %rd399, 2;
	add.s64 	%rd586, %rd586, %rd400;
$L__BB66_115:
	ld.global.f32 	%f4, [%rd586];
	st.shared.f32 	[%r4], %f4;
$L__BB66_116:
	bar.sync 	0;
	setp.lt.u32 	%p49, %r224, 66;
	@%p49 bra 	$L__BB66_121;
$L__BB66_117:
	mov.u32 	%r48, %r224;
	shr.u32 	%r224, %r48, 1;
	setp.ge.u32 	%p50, %r3, %r224;
	@%p50 bra 	$L__BB66_120;
	ld.shared.f32 	%f6, [%r4];
	shl.b32 	%r209, %r224, 2;
	add.s32 	%r210, %r4, %r209;
	ld.shared.f32 	%f3, [%r210];
	min.f32 	%f7, %f6, %f3;
	setp.neu.f32 	%p51, %f7, %f3;
	@%p51 bra 	$L__BB66_120;
	st.shared.f32 	[%r4], %f3;
	shl.b32 	%r211, %r224, 3;
	add.s32 	%r212, %r5, %r211;
	ld.shared.u64 	%rd480, [%r212];
	st.shared.u64 	[%r5], %rd480;
$L__BB66_120:
	bar.sync 	0;
	setp.gt.u32 	%p52, %r48, 131;
	@%p52 bra 	$L__BB66_117;
$L__BB66_121:
	setp.gt.u32 	%p53, %r3, 31;
	@%p53 bra 	$L__BB66_136;
	ld.volatile.shared.f32 	%f8, [%r4];
	ld.volatile.shared.f32 	%f9, [%r4+128];
	min.f32 	%f10, %f8, %f9;
	ld.volatile.shared.f32 	%f11, [%r4+128];
	setp.neu.f32 	%p54, %f10, %f11;
	@%p54 bra 	$L__BB66_124;
	ld.volatile.shared.u64 	%rd481, [%r5+256];
	st.volatile.shared.u64 	[%r5], %rd481;
	ld.volatile.shared.f32 	%f12, [%r4+128];
	st.volatile.shared.f32 	[%r4], %f12;
$L__BB66_124:
	ld.volatile.shared.f32 	%f13, [%r4];
	ld.volatile.shared.f32 	%f14, [%r4+64];
	min.f32 	%f15, %f13, %f14;
	ld.volatile.shared.f32 	%f16, [%r4+64];
	setp.neu.f32 	%p55, %f15, %f16;
	@%p55 bra 	$L__BB66_126;
	ld.volatile.shared.u64 	%rd482, [%r5+128];
	st.volatile.shared.u64 	[%r5], %rd482;
	ld.volatile.shared.f32 	%f17, [%r4+64];
	st.volatile.shared.f32 	[%r4], %f17;
$L__BB66_126:
	ld.volatile.shared.f32 	%f18, [%r4];
	ld.volatile.shared.f32 	%f19, [%r4+32];
	min.f32 	%f20, %f18, %f19;
	ld.volatile.shared.f32 	%f21, [%r4+32];
	setp.neu.f32 	%p56, %f20, %f21;
	@%p56 bra 	$L__BB66_128;
	ld.volatile.shared.u64 	%rd483, [%r5+64];
	st.volatile.shared.u64 	[%r5], %rd483;
	ld.volatile.shared.f32 	%f22, [%r4+32];
	st.volatile.shared.f32 	[%r4], %f22;
$L__BB66_128:
	ld.volatile.shared.f32 	%f23, [%r4];
	ld.volatile.shared.f32 	%f24, [%r4+16];
	min.f32 	%f25, %f23, %f24;
	ld.volatile.shared.f32 	%f26, [%r4+16];
	setp.neu.f32 	%p57, %f25, %f26;
	@%p57 bra 	$L__BB66_130;
	ld.volatile.shared.u64 	%rd484, [%r5+32];
	st.volatile.shared.u64 	[%r5], %rd484;
	ld.volatile.shared.f32 	%f27, [%r4+16];
	st.volatile.shared.f32 	[%r4], %f27;
$L__BB66_130:
	ld.volatile.shared.f32 	%f28, [%r4];
	ld.volatile.shared.f32 	%f29, [%r4+8];
	min.f32 	%f30, %f28, %f29;
	ld.volatile.shared.f32 	%f31, [%r4+8];
	setp.neu.f32 	%p58, %f30, %f31;
	@%p58 bra 	$L__BB66_132;
	ld.volatile.shared.u64 	%rd485, [%r5+16];
	st.volatile.shared.u64 	[%r5], %rd485;
	ld.volatile.shared.f32 	%f32, [%r4+8];
	st.volatile.shared.f32 	[%r4], %f32;
$L__BB66_132:
	ld.volatile.shared.f32 	%f33, [%r4];
	ld.volatile.shared.f32 	%f34, [%r4+4];
	min.f32 	%f35, %f33, %f34;
	ld.volatile.shared.f32 	%f36, [%r4+4];
	setp.neu.f32 	%p59, %f35, %f36;
	@%p59 bra 	$L__BB66_134;
	ld.volatile.shared.u64 	%rd486, [%r5+8];
	st.volatile.shared.u64 	[%r5], %rd486;
	ld.volatile.shared.f32 	%f37, [%r4+4];
	st.volatile.shared.f32 	[%r4], %f37;
$L__BB66_134:
	setp.ne.s32 	%p60, %r3, 0;
	@%p60 bra 	$L__BB66_136;
	ld.param.u64 	%rd501, [contiguous_reduce3_f32_param_7];
	ld.param.u64 	%rd498, [contiguous_reduce3_f32_param_1];
	ld.param.u64 	%rd497, [contiguous_reduce3_f32_param_0];
	ld.shared.f32 	%f38, [sdata_f32];
	mov.u32 	%r213, %ctaid.x;
	cvt.u64.u32 	%rd487, %r213;
	mov.u32 	%r214, %ctaid.y;
	cvt.u64.u32 	%rd488, %r214;
	mad.lo.s64 	%rd489, %rd501, %rd488, %rd487;
	cvta.to.global.u64 	%rd490, %rd497;
	shl.b64 	%rd491, %rd489, 2;
	add.s64 	%rd492, %rd490, %rd491;
	st.global.f32 	[%rd492], %f38;
	ld.shared.u64 	%rd493, [%r2];
	cvta.to.global.u64 	%rd494, %rd498;
	shl.b64 	%rd495, %rd489, 3;
	add.s64 	%rd496, %rd494, %rd495;
	st.global.u64 	[%rd496], %rd493;
$L__BB66_136:
	ret;

}
	// .globl	contiguous_reduce33_f32
.visible .entry contiguous_reduce33_f32(
	.param .u64 .ptr .align 1 contiguous_reduce33_f32_param_0,
	.param .u64 .ptr .align 1 contiguous_reduce33_f32_param_1,
	.param .u64 .ptr .align 1 contiguous_reduce33_f32_param_2,
	.param .u64 .ptr .align 1 contiguous_reduce33_f32_param_3,
	.param .u64 contiguous_reduce33_f32_param_4,
	.param .u64 contiguous_reduce33_f32_param_5
)
{
	.reg .pred 	%p<16>;
	.reg .b32 	%r<26>;
	.reg .b32 	%f<39>;
	.reg .b64 	%rd<51>;

	ld.param.u64 	%rd7, [contiguous_reduce33_f32_param_0];
	ld.param.u64 	%rd8, [contiguous_reduce33_f32_param_1];
	ld.param.u64 	%rd11, [contiguous_reduce33_f32_param_2];
	ld.param.u64 	%rd12, [contiguous_reduce33_f32_param_3];
	ld.param.u64 	%rd9, [contiguous_reduce33_f32_param_4];
	ld.param.u64 	%rd10, [contiguous_reduce33_f32_param_5];
	cvta.to.global.u64 	%rd1, %rd12;
	cvta.to.global.u64 	%rd2, %rd11;
	mov.u32 	%r25, %ntid.x;
	shl.b32 	%r10, %r25, 2;
	mov.u32 	%r11, sdata_f32;
	add.s32 	%r2, %r11, %r10;
	mov.u32 	%r3, %tid.x;
	mov.u32 	%r4, %ctaid.x;
	mul.lo.s32 	%r12, %r4, %r25;
	shl.b32 	%r13, %r12, 1;
	add.s32 	%r5, %r13, %r3;
	shl.b32 	%r14, %r3, 2;
	add.s32 	%r6, %r11, %r14;
	mov.b32 	%r15, 2139095040;
	st.shared.u32 	[%r6], %r15;
	shl.b32 	%r16, %r3, 3;
	add.s32 	%r7, %r2, %r16;
	mov.b64 	%rd13, 9223372036854775807;
	st.shared.u64 	[%r7], %rd13;
	add.s32 	%r17, %r5, %r25;
	cvt.u64.u32 	%rd3, %r17;
	setp.le.u64 	%p1, %rd9, %rd3;
	@%p1 bra 	$L__BB67_4;
	cvt.u64.u32 	%rd21, %r5;
	mov.u32 	%r19, %ctaid.y;
	cvt.u64.u32 	%rd22, %r19;
	mul.lo.s64 	%rd23, %rd9, %rd22;
	add.s64 	%rd4, %rd23, %rd21;
	shl.b64 	%rd24, %rd4, 2;
	add.s64 	%rd25, %rd2, %rd24;
	ld.global.f32 	%f1, [%rd25];
	add.s64 	%rd5, %rd23, %rd3;
	shl.b64 	%rd26, %rd5, 2;
	add.s64 	%rd27, %rd2, %rd26;
	ld.global.f32 	%f2, [%rd27];
	min.f32 	%f5, %f1, %f2;
	setp.neu.f32 	%p3, %f5, %f2;
	@%p3 bra 	$L__BB67_3;
	st.shared.f32 	[%r6], %f1;
	shl.b64 	%rd31, %rd4, 3;
	add.s64 	%rd32, %rd1, %rd31;
	ld.global.u64 	%rd33, [%rd32];
	st.shared.u64 	[%r7], %rd33;
	bra.uni 	$L__BB67_6;
$L__BB67_3:
	st.shared.f32 	[%r6], %f2;
	shl.b64 	%rd28, %rd5, 3;
	add.s64 	%rd29, %rd1, %rd28;
	ld.global.u64 	%rd30, [%rd29];
	st.shared.u64 	[%r7], %rd30;
	bra.uni 	$L__BB67_6;
$L__BB67_4:
	cvt.u64.u32 	%rd6, %r5;
	setp.le.u64 	%p2, %rd9, %rd6;
	@%p2 bra 	$L__BB67_6;
	mov.u32 	%r18, %ctaid.y;
	cvt.u64.u32 	%rd14, %r18;
	mad.lo.s64 	%rd15, %rd9, %rd14, %rd6;
	shl.b64 	%rd16, %rd15, 2;
	add.s64 	%rd17, %rd2, %rd16;
	ld.global.f32 	%f4, [%rd17];
	st.shared.f32 	[%r6], %f4;
	shl.b64 	%rd18, %rd15, 3;
	add.s64 	%rd19, %rd1, %rd18;
	ld.global.u64 	%rd20, [%rd19];
	st.shared.u64 	[%r7], %rd20;
$L__BB67_6:
	bar.sync 	0;
	setp.lt.u32 	%p4, %r25, 66;
	@%p4 bra 	$L__BB67_11;
$L__BB67_7:
	mov.u32 	%r8, %r25;
	shr.u32 	%r25, %r8, 1;
	setp.ge.u32 	%p5, %r3, %r25;
	@%p5 bra 	$L__BB67_10;
	ld.shared.f32 	%f6, [%r6];
	shl.b32 	%r20, %r25, 2;
	add.s32 	%r21, %r6, %r20;
	ld.shared.f32 	%f3, [%r21];
	min.f32 	%f7, %f6, %f3;
	setp.neu.f32 	%p6, %f7, %f3;
	@%p6 bra 	$L__BB67_10;
	st.shared.f32 	[%r6], %f3;
	shl.b32 	%r22, %r25, 3;
	add.s32 	%r23, %r7, %r22;
	ld.shared.u64 	%rd34, [%r23];
	st.shared.u64 	[%r7], %rd34;
$L__BB67_10:
	bar.sync 	0;
	setp.gt.u32 	%p7, %r8, 131;
	@%p7 bra 	$L__BB67_7;
$L__BB67_11:
	setp.gt.u32 	%p8, %r3, 31;
	@%p8 bra 	$L__BB67_26;
	ld.volatile.shared.f32 	%f8, [%r6];
	ld.volatile.shared.f32 	%f9, [%r6+128];
	min.f32 	%f10, %f8, %f9;
	ld.volatile.shared.f32 	%f11, [%r6+128];
	setp.neu.f32 	%p9, %f10, %f11;
	@%p9 bra 	$L__BB67_14;
	ld.volatile.shared.u64 	%rd35, [%r7+256];
	st.volatile.shared.u64 	[%r7], %rd35;
	ld.volatile.shared.f32 	%f12, [%r6+128];
	st.volatile.shared.f32 	[%r6], %f12;
$L__BB67_14:
	ld.volatile.shared.f32 	%f13, [%r6];
	ld.volatile.shared.f32 	%f14, [%r6+64];
	min.f32 	%f15, %f13, %f14;
	ld.volatile.shared.f32 	%f16, [%r6+64];
	setp.neu.f32 	%p10, %f15, %f16;
	@%p10 bra 	$L__BB67_16;
	ld.volatile.shared.u64 	%rd36, [%r7+128];
	st.volatile.shared.u64 	[%r7], %rd36;
	ld.volatile.shared.f32 	%f17, [%r6+64];
	st.volatile.shared.f32 	[%r6], %f17;
$L__BB67_16:
	ld.volatile.shared.f32 	%f18, [%r6];
	ld.volatile.shared.f32 	%f19, [%r6+32];
	min.f32 	%f20, %f18, %f19;
	ld.volatile.shared.f32 	%f21, [%r6+32];
	setp.neu.f32 	%p11, %f20, %f21;
	@%p11 bra 	$L__BB67_18;
	ld.volatile.shared.u64 	%rd37, [%r7+64];
	st.volatile.shared.u64 	[%r7], %rd37;
	ld.volatile.shared.f32 	%f22, [%r6+32];
	st.volatile.shared.f32 	[%r6], %f22;
$L__BB67_18:
	ld.volatile.shared.f32 	%f23, [%r6];
	ld.volatile.shared.f32 	%f24, [%r6+16];
	min.f32 	%f25, %f23, %f24;
	ld.volatile.shared.f32 	%f26, [%r6+16];
	setp.neu.f32 	%p12, %f25, %f26;
	@%p12 bra 	$L__BB67_20;
	ld.volatile.shared.u64 	%rd38, [%r7+32];
	st.volatile.shared.u64 	[%r7], %rd38;
	ld.volatile.shared.f32 	%f27, [%r6+16];
	st.volatile.shared.f32 	[%r6], %f27;
$L__BB67_20:
	ld.volatile.shared.f32 	%f28, [%r6];
	ld.volatile.shared.f32 	%f29, [%r6+8];
	min.f32 	%f30, %f28, %f29;
	ld.volatile.shared.f32 	%f31, [%r6+8];
	setp.neu.f32 	%p13, %f30, %f31;
	@%p13 bra 	$L__BB67_22;
	ld.volatile.shared.u64 	%rd39, [%r7+16];
	st.volatile.shared.u64 	[%r7], %rd39;
	ld.volatile.shared.f32 	%f32, [%r6+8];
	st.volatile.shared.f32 	[%r6], %f32;
$L__BB67_22:
	ld.volatile.shared.f32 	%f33, [%r6];
	ld.volatile.shared.f32 	%f34, [%r6+4];
	min.f32 	%f35, %f33, %f34;
	ld.volatile.shared.f32 	%f36, [%r6+4];
	setp.neu.f32 	%p14, %f35, %f36;
	@%p14 bra 	$L__BB67_24;
	ld.volatile.shared.u64 	%rd40, [%r7+8];
	st.volatile.shared.u64 	[%r7], %rd40;
	ld.volatile.shared.f32 	%f37, [%r6+4];
	st.volatile.shared.f32 	[%r6], %f37;
$L__BB67_24:
	setp.ne.s32 	%p15, %r3, 0;
	@%p15 bra 	$L__BB67_26;
	ld.shared.f32 	%f38, [sdata_f32];
	cvt.u64.u32 	%rd41, %r4;
	mov.u32 	%r24, %ctaid.y;
	cvt.u64.u32 	%rd42, %r24;
	mad.lo.s64 	%rd43, %rd10, %rd42, %rd41;
	cvta.to.global.u64 	%rd44, %rd7;
	shl.b64 	%rd45, %rd43, 2;
	add.s64 	%rd46, %rd44, %rd45;
	st.global.f32 	[%rd46], %f38;
	ld.shared.u64 	%rd47, [%r2];
	cvta.to.global.u64 	%rd48, %rd8;
	shl.b64 	%rd49, %rd43, 3;
	add.s64 	%rd50, %rd48, %rd49;
	st.global.u64 	[%rd50], %rd47;
$L__BB67_26:
	ret;

}
	// .globl	contiguous_reduce4_f32
.visible .entry contiguous_reduce4_f32(
	.param .u64 .ptr .align 1 contiguous_reduce4_f32_param_0,
	.param .u64 .ptr .align 1 contiguous_reduce4_f32_param_1,
	.param .u64 .ptr .align 1 contiguous_reduce4_f32_param_2,
	.param .u64 .ptr .align 1 contiguous_reduce4_f32_param_3,
	.param .u64 .ptr .align 1 contiguous_reduce4_f32_param_4,
	.param .u64 contiguous_reduce4_f32_param_5,
	.param .u64 contiguous_reduce4_f32_param_6,
	.param .u64 contiguous_reduce4_f32_param_7
)
{
	.reg .pred 	%p<39>;
	.reg .b32 	%r<213>;
	.reg .b32 	%f<24>;
	.reg .b64 	%rd<322>;

	ld.param.u64 	%rd147, [contiguous_reduce4_f32_param_3];
	ld.param.u64 	%rd148, [contiguous_reduce4_f32_param_4];
	ld.param.u64 	%rd145, [contiguous_reduce4_f32_param_5];
	ld.param.u64 	%rd146, [contiguous_reduce4_f32_param_6];
	ld.param.u64 	%rd149, [contiguous_reduce4_f32_param_7];
	cvta.to.global.u64 	%rd1, %rd148;
	cvta.to.global.u64 	%rd2, %rd147;
	mov.u32 	%r1, %ntid.x;
	mov.u32 	%r2, %ntid.y;
	mul.lo.s32 	%r79, %r1, %r2;
	shl.b32 	%r80, %r79, 2;
	mov.u32 	%r206, sdata_f32;
	add.s32 	%r3, %r206, %r80;
	mov.u32 	%r4, %tid.y;
	mov.u32 	%r5, %tid.x;
	mad.lo.s32 	%r82, %r4, %r1, %r5;
	mov.u32 	%r83, %ctaid.x;
	mad.lo.s32 	%r84, %r83, %r1, %r5;
	mov.u32 	%r6, %ctaid.y;
	mad.lo.s32 	%r85, %r6, %r2, %r4;
	shl.b32 	%r86, %r82, 2;
	add.s32 	%r8, %r206, %r86;
	mov.b32 	%r87, 2139095040;
	st.shared.u32 	[%r8], %r87;
	cvt.u64.u32 	%rd151, %r85;
	cvt.u64.u32 	%rd3, %r84;
	mad.lo.s64 	%rd152, %rd146, %rd151, %rd3;
	shl.b32 	%r88, %r82, 3;
	add.s32 	%r89, %r3, %r88;
	st.shared.u64 	[%r89], %rd152;
	setp.le.u64 	%p1, %rd146, %rd3;
	setp.le.u64 	%p2, %rd149, %rd151;
	or.pred  	%p3, %p1, %p2;
	@%p3 bra 	$L__BB68_79;
	cvt.u32.u64 	%r90, %rd3;
	cvt.u32.u64 	%r91, %rd146;
	mad.lo.s32 	%r202, %r85, %r91, %r90;
	cvt.u32.u64 	%r10, %rd145;
	add.s32 	%r201, %r10, -1;
	setp.lt.s32 	%p4, %r201, 0;
	mov.b64 	%rd321, 0;
	@%p4 bra 	$L__BB68_59;
	setp.lt.u32 	%p5, %r201, 7;
	mov.b64 	%rd321, 0;
	@%p5 bra 	$L__BB68_30;
	add.s32 	%r197, %r10, -4;
	and.b32  	%r92, %r10, -8;
	neg.s32 	%r196, %r92;
	mov.b64 	%rd321, 0;
$L__BB68_4:
	.pragma "nounroll";
	add.s32 	%r17, %r197, 3;
	cvt.u64.u32 	%rd5, %r202;
	mul.wide.u32 	%rd157, %r17, 8;
	add.s64 	%rd158, %rd2, %rd157;
	ld.global.u64 	%rd6, [%rd158];
	and.b64  	%rd159, %rd6, -4294967296;
	setp.ne.s64 	%p6, %rd159, 0;
	@%p6 bra 	$L__BB68_6;
	cvt.u32.u64 	%r93, %rd6;
	cvt.u32.u64 	%r94, %rd5;
	div.u32 	%r95, %r94, %r93;
	mul.lo.s32 	%r96, %r95, %r93;
	sub.s32 	%r97, %r94, %r96;
	cvt.u64.u32 	%rd286, %r95;
	cvt.u64.u32 	%rd287, %r97;
	bra.uni 	$L__BB68_7;
$L__BB68_6:
	div.s64 	%rd286, %rd5, %rd6;
	mul.lo.s64 	%rd160, %rd286, %rd6;
	sub.s64 	%rd287, %rd5, %rd160;
$L__BB68_7:
	add.s64 	%rd162, %rd1, %rd157;
	ld.global.u64 	%rd163, [%rd162];
	mad.lo.s64 	%rd13, %rd163, %rd287, %rd321;
	add.s32 	%r18, %r197, 2;
	and.b64  	%rd14, %rd286, 4294967295;
	mul.wide.u32 	%rd164, %r18, 8;
	add.s64 	%rd165, %rd2, %rd164;
	ld.global.u64 	%rd15, [%rd165];
	and.b64  	%rd166, %rd15, -4294967296;
	setp.ne.s64 	%p7, %rd166, 0;
	@%p7 bra 	$L__BB68_9;
	cvt.u32.u64 	%r98, %rd15;
	cvt.u32.u64 	%r99, %rd14;
	div.u32 	%r100, %r99, %r98;
	mul.lo.s32 	%r101, %r100, %r98;
	sub.s32 	%r102, %r99, %r101;
	cvt.u64.u32 	%rd288, %r100;
	cvt.u64.u32 	%rd289, %r102;
	bra.uni 	$L__BB68_10;
$L__BB68_9:
	div.s64 	%rd288, %rd14, %rd15;
	mul.lo.s64 	%rd167, %rd288, %rd15;
	sub.s64 	%rd289, %rd14, %rd167;
$L__BB68_10:
	add.s64 	%rd169, %rd1, %rd164;
	ld.global.u64 	%rd170, [%rd169];
	mad.lo.s64 	%rd22, %rd170, %rd289, %rd13;
	add.s32 	%r19, %r197, 1;
	and.b64  	%rd23, %rd288, 4294967295;
	mul.wide.u32 	%rd171, %r19, 8;
	add.s64 	%rd172, %rd2, %rd171;
	ld.global.u64 	%rd24, [%rd172];
	and.b64  	%rd173, %rd24, -4294967296;
	setp.ne.s64 	%p8, %rd173, 0;
	@%p8 bra 	$L__BB68_12;
	cvt.u32.u64 	%r103, %rd24;
	cvt.u32.u64 	%r104, %rd23;
	div.u32 	%r105, %r104, %r103;
	mul.lo.s32 	%r106, %r105, %r103;
	sub.s32 	%r107, %r104, %r106;
	cvt.u64.u32 	%rd290, %r105;
	cvt.u64.u32 	%rd291, %r107;
	bra.uni 	$L__BB68_13;
$L__BB68_12:
	div.s64 	%rd290, %rd23, %rd24;
	mul.lo.s64 	%rd174, %rd290, %rd24;
	sub.s64 	%rd291, %rd23, %rd174;
$L__BB68_13:
	add.s64 	%rd176, %rd1, %rd171;
	ld.global.u64 	%rd177, [%rd176];
	mad.lo.s64 	%rd31, %rd177, %rd291, %rd22;
	add.s32 	%r20, %r197, -4;
	and.b64  	%rd32, %rd290, 4294967295;
	mul.wide.u32 	%rd178, %r197, 8;
	add.s64 	%rd179, %rd2, %rd178;
	ld.global.u64 	%rd33, [%rd179];
	and.b64  	%rd180, %rd33, -4294967296;
	setp.ne.s64 	%p9, %rd180, 0;
	@%p9 bra 	$L__BB68_15;
	cvt.u32.u64 	%r108, %rd33;
	cvt.u32.u64 	%r109, %rd32;
	div.u32 	%r110, %r109, %r108;
	mul.lo.s32 	%r111, %r110, %r108;
	sub.s32 	%r112, %r109, %r111;
	cvt.u64.u32 	%rd292, %r110;
	cvt.u64.u32 	%rd293, %r112;
	bra.uni 	$L__BB68_16;
$L__BB68_15:
	div.s64 	%rd292, %rd32, %rd33;
	mul.lo.s64 	%rd181, %rd292, %rd33;
	sub.s64 	%rd293, %rd32, %rd181;
$L__BB68_16:
	add.s64 	%rd183, %rd1, %rd178;
	ld.global.u64 	%rd184, [%rd183];
	mad.lo.s64 	%rd40, %rd184, %rd293, %rd31;
	add.s32 	%r21, %r197, -1;
	and.b64  	%rd41, %rd292, 4294967295;
	mul.wide.u32 	%rd185, %r21, 8;
	add.s64 	%rd186, %rd2, %rd185;
	ld.global.u64 	%rd42, [%rd186];
	and.b64  	%rd187, %rd42, -4294967296;
	setp.ne.s64 	%p10, %rd187, 0;
	@%p10 bra 	$L__BB68_18;
	cvt.u32.u64 	%r113, %rd42;
	cvt.u32.u64 	%r114, %rd41;
	div.u32 	%r115, %r114, %r113;
	mul.lo.s32 	%r116, %r115, %r113;
	sub.s32 	%r117, %r114, %r116;
	cvt.u64.u32 	%rd294, %r115;
	cvt.u64.u32 	%rd295, %r117;
	bra.uni 	$L__BB68_19;
$L__BB68_18:
	div.s64 	%rd294, %rd41, %rd42;
	mul.lo.s64 	%rd188, %rd294, %rd42;
	sub.s64 	%rd295, %rd41, %rd188;
$L__BB68_19:
	add.s64 	%rd190, %rd1, %rd185;
	ld.global.u64 	%rd191, [%rd190];
	mad.lo.s64 	%rd49, %rd191, %rd295, %rd40;
	add.s32 	%r22, %r197, -2;
	and.b64  	%rd50, %rd294, 4294967295;
	mul.wide.u32 	%rd192, %r22, 8;
	add.s64 	%rd193, %rd2, %rd192;
	ld.global.u64 	%rd51, [%rd193];
	and.b64  	%rd194, %rd51, -4294967296;
	setp.ne.s64 	%p11, %rd194, 0;
	@%p11 bra 	$L__BB68_21;
	cvt.u32.u64 	%r118, %rd51;
	cvt.u32.u64 	%r119, %rd50;
	div.u32 	%r120, %r119, %r118;
	mul.lo.s32 	%r121, %r120, %r118;
	sub.s32 	%r122, %r119, %r121;
	cvt.u64.u32 	%rd296, %r120;
	cvt.u64.u32 	%rd297, %r122;
	bra.uni 	$L__BB68_22;
$L__BB68_21:
	div.s64 	%rd296, %rd50, %rd51;
	mul.lo.s64 	%rd195, %rd296, %rd51;
	sub.s64 	%rd297, %rd50, %rd195;
$L__BB68_22:
	add.s64 	%rd197, %rd1, %rd192;
	ld.global.u64 	%rd198, [%rd197];
	mad.lo.s64 	%rd58, %rd198, %rd297, %rd49;
	add.s32 	%r23, %r197, -3;
	and.b64  	%rd59, %rd296, 4294967295;
	mul.wide.u32 	%rd199, %r23, 8;
	add.s64 	%rd200, %rd2, %rd199;
	ld.global.u64 	%rd60, [%rd200];
	and.b64  	%rd201, %rd60, -4294967296;
	setp.ne.s64 	%p12, %rd201, 0;
	@%p12 bra 	$L__BB68_24;
	cvt.u32.u64 	%r123, %rd60;
	cvt.u32.u64 	%r124, %rd59;
	div.u32 	%r125, %r124, %r123;
	mul.lo.s32 	%r126, %r125, %r123;
	sub.s32 	%r127, %r124, %r126;
	cvt.u64.u32 	%rd298, %r125;
	cvt.u64.u32 	%rd299, %r127;
	bra.uni 	$L__BB68_25;
$L__BB68_24:
	div.s64 	%rd298, %rd59, %rd60;
	mul.lo.s64 	%rd202, %rd298, %rd60;
	sub.s64 	%rd299, %rd59, %rd202;
$L__BB68_25:
	add.s64 	%rd204, %rd1, %rd199;
	ld.global.u64 	%rd205, [%rd204];
	mad.lo.s64 	%rd67, %rd205, %rd299, %rd58;
	and.b64  	%rd68, %rd298, 4294967295;
	mul.wide.u32 	%rd206, %r20, 8;
	add.s64 	%rd207, %rd2, %rd206;
	ld.global.u64 	%rd69, [%rd207];
	and.b64  	%rd208, %rd69, -4294967296;
	setp.ne.s64 	%p13, %rd208, 0;
	@%p13 bra 	$L__BB68_27;
	cvt.u32.u64 	%r128, %rd69;
	cvt.u32.u64 	%r129, %rd68;
	div.u32 	%r130, %r129, %r128;
	mul.lo.s32 	%r131, %r130, %r128;
	sub.s32 	%r132, %r129, %r131;
	cvt.u64.u32 	%rd300, %r130;
	cvt.u64.u32 	%rd301, %r132;
	bra.uni 	$L__BB68_28;
$L__BB68_27:
	div.s64 	%rd300, %rd68, %rd69;
	mul.lo.s64 	%rd209, %rd300, %rd69;
	sub.s64 	%rd301, %rd68, %rd209;
$L__BB68_28:
	add.s64 	%rd211, %rd1, %rd206;
	ld.global.u64 	%rd212, [%rd211];
	mad.lo.s64 	%rd321, %rd212, %rd301, %rd67;
	cvt.u32.u64 	%r202, %rd300;
	add.s32 	%r197, %r197, -8;
	add.s32 	%r196, %r196, 8;
	setp.ne.s32 	%p14, %r196, 0;
	@%p14 bra 	$L__BB68_4;
	add.s32 	%r201, %r197, 3;
$L__BB68_30:
	and.b32  	%r30, %r10, 7;
	setp.eq.s32 	%p15, %r30, 0;
	@%p15 bra 	$L__BB68_59;
	setp.lt.u32 	%p16, %r30, 4;
	@%p16 bra 	$L__BB68_45;
	mul.wide.u32 	%rd214, %r201, 8;
	add.s64 	%rd215, %rd2, %rd214;
	ld.global.u64 	%rd79, [%rd215];
	and.b64  	%rd216, %rd79, -4294967296;
	setp.ne.s64 	%p17, %rd216, 0;
	@%p17 bra 	$L__BB68_34;
	cvt.u32.u64 	%r133, %rd79;
	div.u32 	%r134, %r202, %r133;
	mul.lo.s32 	%r135, %r134, %r133;
	sub.s32 	%r136, %r202, %r135;
	cvt.u64.u32 	%rd304, %r134;
	cvt.u64.u32 	%rd305, %r136;
	bra.uni 	$L__BB68_35;
$L__BB68_34:
	cvt.u64.u32 	%rd217, %r202;
	div.s64 	%rd304, %rd217, %rd79;
	mul.lo.s64 	%rd218, %rd304, %rd79;
	sub.s64 	%rd305, %rd217, %rd218;
$L__BB68_35:
	add.s64 	%rd220, %rd1, %rd214;
	ld.global.u64 	%rd221, [%rd220];
	mad.lo.s64 	%rd86, %rd221, %rd305, %rd321;
	add.s32 	%r31, %r201, -1;
	and.b64  	%rd87, %rd304, 4294967295;
	mul.wide.u32 	%rd222, %r31, 8;
	add.s64 	%rd223, %rd2, %rd222;
	ld.global.u64 	%rd88, [%rd223];
	and.b64  	%rd224, %rd88, -4294967296;
	setp.ne.s64 	%p18, %rd224, 0;
	@%p18 bra 	$L__BB68_37;
	cvt.u32.u64 	%r137, %rd88;
	cvt.u32.u64 	%r138, %rd87;
	div.u32 	%r139, %r138, %r137;
	mul.lo.s32 	%r140, %r139, %r137;
	sub.s32 	%r141, %r138, %r140;
	cvt.u64.u32 	%rd306, %r139;
	cvt.u64.u32 	%rd307, %r141;
	bra.uni 	$L__BB68_38;
$L__BB68_37:
	div.s64 	%rd306, %rd87, %rd88;
	mul.lo.s64 	%rd225, %rd306, %rd88;
	sub.s64 	%rd307, %rd87, %rd225;
$L__BB68_38:
	add.s64 	%rd227, %rd1, %rd222;
	ld.global.u64 	%rd228, [%rd227];
	mad.lo.s64 	%rd95, %rd228, %rd307, %rd86;
	add.s32 	%r32, %r201, -2;
	and.b64  	%rd96, %rd306, 4294967295;
	mul.wide.u32 	%rd229, %r32, 8;
	add.s64 	%rd230, %rd2, %rd229;
	ld.global.u64 	%rd97, [%rd230];
	and.b64  	%rd231, %rd97, -4294967296;
	setp.ne.s64 	%p19, %rd231, 0;
	@%p19 bra 	$L__BB68_40;
	cvt.u32.u64 	%r142, %rd97;
	cvt.u32.u64 	%r143, %rd96;
	div.u32 	%r144, %r143, %r142;
	mul.lo.s32 	%r145, %r144, %r142;
	sub.s32 	%r146, %r143, %r145;
	cvt.u64.u32 	%rd308, %r144;
	cvt.u64.u32 	%rd309, %r146;
	bra.uni 	$L__BB68_41;
$L__BB68_40:
	div.s64 	%rd308, %rd96, %rd97;
	mul.lo.s64 	%rd232, %rd308, %rd97;
	sub.s64 	%rd309, %rd96, %rd232;
$L__BB68_41:
	add.s64 	%rd234, %rd1, %rd229;
	ld.global.u64 	%rd235, [%rd234];
	mad.lo.s64 	%rd104, %rd235, %rd309, %rd95;
	add.s32 	%r33, %r201, -3;
	and.b64  	%rd105, %rd308, 4294967295;
	mul.wide.u32 	%rd236, %r33, 8;
	add.s64 	%rd237, %rd2, %rd236;
	ld.global.u64 	%rd106, [%rd237];
	and.b64  	%rd238, %rd106, -4294967296;
	setp.ne.s64 	%p20, %rd238, 0;
	@%p20 bra 	$L__BB68_43;
	cvt.u32.u64 	%r147, %rd106;
	cvt.u32.u64 	%r148, %rd105;
	div.u32 	%r149, %r148, %r147;
	mul.lo.s32 	%r150, %r149, %r147;
	sub.s32 	%r151, %r148, %r150;
	cvt.u64.u32 	%rd310, %r149;
	cvt.u64.u32 	%rd311, %r151;
	bra.uni 	$L__BB68_44;
$L__BB68_43:
	div.s64 	%rd310, %rd105, %rd106;
	mul.lo.s64 	%rd239, %rd310, %rd106;
	sub.s64 	%rd311, %rd105, %rd239;
$L__BB68_44:
	add.s64 	%rd241, %rd1, %rd236;
	ld.global.u64 	%rd242, [%rd241];
	mad.lo.s64 	%rd321, %rd242, %rd311, %rd104;
	cvt.u32.u64 	%r202, %rd310;
	add.s32 	%r201, %r201, -4;
$L__BB68_45:
	and.b32  	%r38, %r10, 3;
	setp.eq.s32 	%p21, %r38, 0;
	@%p21 bra 	$L__BB68_59;
	setp.eq.s32 	%p22, %r38, 1;
	@%p22 bra 	$L__BB68_54;
	mul.wide.u32 	%rd244, %r201, 8;
	add.s64 	%rd245, %rd2, %rd244;
	ld.global.u64 	%rd116, [%rd245];
	and.b64  	%rd246, %rd116, -4294967296;
	setp.ne.s64 	%p23, %rd246, 0;
	@%p23 bra 	$L__BB68_49;
	cvt.u32.u64 	%r152, %rd116;
	div.u32 	%r153, %r202, %r152;
	mul.lo.s32 	%r154, %r153, %r152;
	sub.s32 	%r155, %r202, %r154;
	cvt.u64.u32 	%rd314, %r153;
	cvt.u64.u32 	%rd315, %r155;
	bra.uni 	$L__BB68_50;
$L__BB68_49:
	cvt.u64.u32 	%rd247, %r202;
	div.s64 	%rd314, %rd247, %rd116;
	mul.lo.s64 	%rd248, %rd314, %rd116;
	sub.s64 	%rd315, %rd247, %rd248;
$L__BB68_50:
	add.s64 	%rd250, %rd1, %rd244;
	ld.global.u64 	%rd251, [%rd250];
	mad.lo.s64 	%rd123, %rd251, %rd315, %rd321;
	add.s32 	%r39, %r201, -1;
	and.b64  	%rd124, %rd314, 4294967295;
	mul.wide.u32 	%rd252, %r39, 8;
	add.s64 	%rd253, %rd2, %rd252;
	ld.global.u64 	%rd125, [%rd253];
	and.b64  	%rd254, %rd125, -4294967296;
	setp.ne.s64 	%p24, %rd254, 0;
	@%p24 bra 	$L__BB68_52;
	cvt.u32.u64 	%r156, %rd125;
	cvt.u32.u64 	%r157, %rd124;
	div.u32 	%r158, %r157, %r156;
	mul.lo.s32 	%r159, %r158, %r156;
	sub.s32 	%r160, %r157, %r159;
	cvt.u64.u32 	%rd316, %r158;
	cvt.u64.u32 	%rd317, %r160;
	bra.uni 	$L__BB68_53;
$L__BB68_52:
	div.s64 	%rd316, %rd124, %rd125;
	mul.lo.s64 	%rd255, %rd316, %rd125;
	sub.s64 	%rd317, %rd124, %rd255;
$L__BB68_53:
	add.s64 	%rd257, %rd1, %rd252;
	ld.global.u64 	%rd258, [%rd257];
	mad.lo.s64 	%rd321, %rd258, %rd317, %rd123;
	cvt.u32.u64 	%r202, %rd316;
	add.s32 	%r201, %r201, -2;
$L__BB68_54:
	and.b32  	%r161, %r10, 1;
	setp.eq.b32 	%p25, %r161, 1;
	not.pred 	%p26, %p25;
	@%p26 bra 	$L__BB68_59;
	cvt.u64.u32 	%rd135, %r202;
	mul.wide.u32 	%rd259, %r201, 8;
	add.s64 	%rd260, %rd2, %rd259;
	ld.global.u64 	%rd136, [%rd260];
	and.b64  	%rd261, %rd136, -4294967296;
	setp.ne.s64 	%p27, %rd261, 0;
	@%p27 bra 	$L__BB68_57;
	cvt.u32.u64 	%r162, %rd136;
	cvt.u32.u64 	%r163, %rd135;
	rem.u32 	%r164, %r163, %r162;
	cvt.u64.u32 	%rd320, %r164;
	bra.uni 	$L__BB68_58;
$L__BB68_57:
	rem.s64 	%rd320, %rd135, %rd136;
$L__BB68_58:
	add.s64 	%rd263, %rd1, %rd259;
	ld.global.u64 	%rd264, [%rd263];
	mad.lo.s64 	%rd321, %rd264, %rd320, %rd321;
$L__BB68_59:
	ld.param.u64 	%rd284, [contiguous_reduce4_f32_param_2];
	cvta.to.global.u64 	%rd265, %rd284;
	shl.b64 	%rd266, %rd321, 2;
	add.s64 	%rd267, %rd265, %rd266;
	ld.global.f32 	%f13, [%rd267];
	st.shared.f32 	[%r8], %f13;
	bar.sync 	0;
	setp.ne.s32 	%p28, %r4, 0;
	@%p28 bra 	$L__BB68_79;
	setp.lt.u32 	%p29, %r2, 2;
	shl.b32 	%r165, %r5, 2;
	add.s32 	%r44, %r206, %r165;
	shl.b32 	%r167, %r5, 3;
	add.s32 	%r45, %r3, %r167;
	@%p29 bra 	$L__BB68_78;
	add.s32 	%r46, %r2, -1;
	add.s32 	%r169, %r2, -2;
	and.b32  	%r47, %r46, 3;
	setp.lt.u32 	%p30, %r169, 3;
	mov.b32 	%r209, 1;
	@%p30 bra 	$L__BB68_73;
	and.b32  	%r172, %r46, -4;
	neg.s32 	%r208, %r172;
	shl.b32 	%r173, %r2, 2;
	add.s32 	%r174, %r173, 8;
	mad.lo.s32 	%r49, %r1, %r174, %r167;
	shl.b32 	%r50, %r1, 5;
	shl.b32 	%r51, %r1, 2;
	shl.b32 	%r52, %r1, 4;
	shl.b32 	%r53, %r1, 3;
	mul.lo.s32 	%r54, %r1, 12;
	add.s32 	%r176, %r173, 16;
	mad.lo.s32 	%r55, %r1, %r176, %r167;
	add.s32 	%r177, %r173, 24;
	mad.lo.s32 	%r56, %r1, %r177, %r167;
	add.s32 	%r178, %r173, 32;
	mad.lo.s32 	%r57, %r1, %r178, %r167;
	mov.b32 	%r207, 0;
	mov.u32 	%r205, %r44;
$L__BB68_63:
	ld.shared.f32 	%f22, [%r44];
	add.s32 	%r179, %r205, %r51;
	ld.shared.f32 	%f2, [%r179];
	min.f32 	%f14, %f22, %f2;
	setp.neu.f32 	%p31, %f14, %f2;
	@%p31 bra 	$L__BB68_65;
	st.shared.f32 	[%r44], %f2;
	add.s32 	%r180, %r206, %r49;
	ld.shared.u64 	%rd268, [%r180];
	st.shared.u64 	[%r45], %rd268;
	ld.shared.f32 	%f22, [%r44];
$L__BB68_65:
	add.s32 	%r181, %r205, %r53;
	ld.shared.f32 	%f5, [%r181];
	min.f32 	%f15, %f22, %f5;
	setp.neu.f32 	%p32, %f15, %f5;
	@%p32 bra 	$L__BB68_67;
	st.shared.f32 	[%r44], %f5;
	add.s32 	%r182, %r206, %r55;
	ld.shared.u64 	%rd269, [%r182];
	st.shared.u64 	[%r45], %rd269;
	ld.shared.f32 	%f22, [%r44];
$L__BB68_67:
	add.s32 	%r183, %r205, %r54;
	ld.shared.f32 	%f8, [%r183];
	min.f32 	%f16, %f22, %f8;
	setp.neu.f32 	%p33, %f16, %f8;
	@%p33 bra 	$L__BB68_69;
	st.shared.f32 	[%r44], %f8;
	add.s32 	%r184, %r206, %r56;
	ld.shared.u64 	%rd270, [%r184];
	st.shared.u64 	[%r45], %rd270;
	ld.shared.f32 	%f22, [%r44];
$L__BB68_69:
	add.s32 	%r205, %r205, %r52;
	ld.shared.f32 	%f11, [%r205];
	min.f32 	%f17, %f22, %f11;
	setp.neu.f32 	%p34, %f17, %f11;
	@%p34 bra 	$L__BB68_71;
	st.shared.f32 	[%r44], %f11;
	add.s32 	%r185, %r206, %r57;
	ld.shared.u64 	%rd271, [%r185];
	st.shared.u64 	[%r45], %rd271;
$L__BB68_71:
	add.s32 	%r208, %r208, 4;
	add.s32 	%r207, %r207, 4;
	add.s32 	%r206, %r206, %r50;
	setp.ne.s32 	%p35, %r208, 0;
	@%p35 bra 	$L__BB68_63;
	add.s32 	%r209, %r207, 1;
$L__BB68_73:
	setp.eq.s32 	%p36, %r47, 0;
	@%p36 bra 	$L__BB68_78;
	shl.b32 	%r186, %r209, 3;
	shl.b32 	%r187, %r2, 2;
	add.s32 	%r188, %r186, %r187;
	mad.lo.s32 	%r190, %r1, %r188, %r167;
	mov.u32 	%r191, sdata_f32;
	add.s32 	%r212, %r191, %r190;
	shl.b32 	%r69, %r1, 3;
	mul.lo.s32 	%r192, %r1, %r209;
	shl.b32 	%r193, %r192, 2;
	add.s32 	%r195, %r193, %r165;
	add.s32 	%r211, %r191, %r195;
	shl.b32 	%r71, %r1, 2;
	neg.s32 	%r210, %r47;
$L__BB68_75:
	.pragma "nounroll";
	ld.shared.f32 	%f18, [%r44];
	ld.shared.f32 	%f12, [%r211];
	min.f32 	%f19, %f18, %f12;
	setp.neu.f32 	%p37, %f19, %f12;
	@%p37 bra 	$L__BB68_77;
	st.shared.f32 	[%r44], %f12;
	ld.shared.u64 	%rd272, [%r212];
	st.shared.u64 	[%r45], %rd272;
$L__BB68_77:
	add.s32 	%r212, %r212, %r69;
	add.s32 	%r211, %r211, %r71;
	add.s32 	%r210, %r210, 1;
	setp.ne.s32 	%p38, %r210, 0;
	@%p38 bra 	$L__BB68_75;
$L__BB68_78:
	ld.param.u64 	%rd283, [contiguous_reduce4_f32_param_1];
	ld.param.u64 	%rd282, [contiguous_reduce4_f32_param_0];
	ld.shared.u64 	%rd273, [%r45];
	cvt.u64.u32 	%rd274, %r6;
	mad.lo.s64 	%rd275, %rd146, %rd274, %rd3;
	cvta.to.global.u64 	%rd276, %rd283;
	shl.b64 	%rd277, %rd275, 3;
	add.s64 	%rd278, %rd276, %rd277;
	st.global.u64 	[%rd278], %rd273;
	ld.shared.f32 	%f20, [%r44];
	cvta.to.global.u64 	%rd279, %rd282;
	shl.b64 	%rd280, %rd275, 2;
	add.s64 	%rd281, %rd279, %rd280;
	st.global.f32 	[%rd281], %f20;
$L__BB68_79:
	ret;

}
	// .globl	contiguous_reduce44_f32
.visible .entry contiguous_reduce44_f32(
	.param .u64 .ptr .align 1 contiguous_reduce44_f32_param_0,
	.param .u64 .ptr .align 1 contiguous_reduce44_f32_param_1,
	.param .u64 .ptr .align 1 contiguous_reduce44_f32_param_2,
	.param .u64 .ptr .align 1 contiguous_reduce44_f32_param_3,
	.param .u64 contiguous_reduce44_f32_param_4,
	.param .u64 contiguous_reduce44_f32_param_5,
	.param .u64 contiguous_reduce44_f32_param_6
)
{
	.reg .pred 	%p<15>;
	.reg .b32 	%r<98>;
	.reg .b32 	%f<24>;
	.reg .b64 	%rd<31>;

	ld.param.u64 	%rd2, [contiguous_reduce44_f32_param_0];
	ld.param.u64 	%rd3, [contiguous_reduce44_f32_param_1];
	ld.param.u64 	%rd4, [contiguous_reduce44_f32_param_2];
	ld.param.u64 	%rd5, [contiguous_reduce44_f32_param_3];
	ld.param.u64 	%rd6, [contiguous_reduce44_f32_param_5];
	ld.param.u64 	%rd7, [contiguous_reduce44_f32_param_6];
	mov.u32 	%r1, %ntid.x;
	mov.u32 	%r2, %ntid.y;
	mov.u32 	%r3, %tid.y;
	mov.u32 	%r4, %tid.x;
	mad.lo.s32 	%r5, %r3, %r1, %r4;
	mov.u32 	%r45, %ctaid.x;
	mad.lo.s32 	%r46, %r45, %r1, %r4;
	mov.u32 	%r6, %ctaid.y;
	mad.lo.s32 	%r47, %r6, %r2, %r3;
	shl.b32 	%r48, %r5, 2;
	mov.u32 	%r91, sdata_f32;
	add.s32 	%r8, %r91, %r48;
	mov.b32 	%r50, 2139095040;
	st.shared.u32 	[%r8], %r50;
	cvt.u64.u32 	%rd1, %r46;
	setp.le.u64 	%p1, %rd6, %rd1;
	cvt.u64.u32 	%rd9, %r47;
	setp.le.u64 	%p2, %rd7, %rd9;
	or.pred  	%p3, %p1, %p2;
	@%p3 bra 	$L__BB69_21;
	mul.lo.s32 	%r51, %r1, %r2;
	shl.b32 	%r52, %r51, 2;
	add.s32 	%r9, %r91, %r52;
	cvt.u32.u64 	%r54, %rd1;
	cvta.to.global.u64 	%rd10, %rd4;
	cvta.to.global.u64 	%rd11, %rd5;
	cvt.u32.u64 	%r55, %rd6;
	mad.lo.s32 	%r56, %r47, %r55, %r54;
	mul.wide.u32 	%rd12, %r56, 4;
	add.s64 	%rd13, %rd10, %rd12;
	ld.global.f32 	%f13, [%rd13];
	st.shared.f32 	[%r8], %f13;
	mul.wide.u32 	%rd14, %r56, 8;
	add.s64 	%rd15, %rd11, %rd14;
	ld.global.u64 	%rd16, [%rd15];
	shl.b32 	%r57, %r5, 3;
	add.s32 	%r58, %r9, %r57;
	st.shared.u64 	[%r58], %rd16;
	bar.sync 	0;
	setp.ne.s32 	%p4, %r3, 0;
	@%p4 bra 	$L__BB69_21;
	setp.lt.u32 	%p5, %r2, 2;
	shl.b32 	%r59, %r4, 2;
	add.s32 	%r10, %r91, %r59;
	shl.b32 	%r61, %r4, 3;
	add.s32 	%r11, %r9, %r61;
	@%p5 bra 	$L__BB69_20;
	add.s32 	%r12, %r2, -1;
	add.s32 	%r63, %r2, -2;
	and.b32  	%r13, %r12, 3;
	setp.lt.u32 	%p6, %r63, 3;
	mov.b32 	%r94, 1;
	@%p6 bra 	$L__BB69_15;
	and.b32  	%r66, %r12, -4;
	neg.s32 	%r93, %r66;
	shl.b32 	%r67, %r2, 2;
	add.s32 	%r68, %r67, 8;
	mad.lo.s32 	%r15, %r1, %r68, %r61;
	shl.b32 	%r16, %r1, 5;
	shl.b32 	%r17, %r1, 2;
	shl.b32 	%r18, %r1, 4;
	shl.b32 	%r19, %r1, 3;
	mul.lo.s32 	%r20, %r1, 12;
	add.s32 	%r70, %r67, 16;
	mad.lo.s32 	%r21, %r1, %r70, %r61;
	add.s32 	%r71, %r67, 24;
	mad.lo.s32 	%r22, %r1, %r71, %r61;
	add.s32 	%r72, %r67, 32;
	mad.lo.s32 	%r23, %r1, %r72, %r61;
	mov.b32 	%r92, 0;
	mov.u32 	%r90, %r10;
$L__BB69_5:
	ld.shared.f32 	%f22, [%r10];
	add.s32 	%r73, %r90, %r17;
	ld.shared.f32 	%f2, [%r73];
	min.f32 	%f14, %f22, %f2;
	setp.neu.f32 	%p7, %f14, %f2;
	@%p7 bra 	$L__BB69_7;
	st.shared.f32 	[%r10], %f2;
	add.s32 	%r74, %r91, %r15;
	ld.shared.u64 	%rd17, [%r74];
	st.shared.u64 	[%r11], %rd17;
	ld.shared.f32 	%f22, [%r10];
$L__BB69_7:
	add.s32 	%r75, %r90, %r19;
	ld.shared.f32 	%f5, [%r75];
	min.f32 	%f15, %f22, %f5;
	setp.neu.f32 	%p8, %f15, %f5;
	@%p8 bra 	$L__BB69_9;
	st.shared.f32 	[%r10], %f5;
	add.s32 	%r76, %r91, %r21;
	ld.shared.u64 	%rd18, [%r76];
	st.shared.u64 	[%r11], %rd18;
	ld.shared.f32 	%f22, [%r10];
$L__BB69_9:
	add.s32 	%r77, %r90, %r20;
	ld.shared.f32 	%f8, [%r77];
	min.f32 	%f16, %f22, %f8;
	setp.neu.f32 	%p9, %f16, %f8;
	@%p9 bra 	$L__BB69_11;
	st.shared.f32 	[%r10], %f8;
	add.s32 	%r78, %r91, %r22;
	ld.shared.u64 	%rd19, [%r78];
	st.shared.u64 	[%r11], %rd19;
	ld.shared.f32 	%f22, [%r10];
$L__BB69_11:
	add.s32 	%r90, %r90, %r18;
	ld.shared.f32 	%f11, [%r90];
	min.f32 	%f17, %f22, %f11;
	setp.neu.f32 	%p10, %f17, %f11;
	@%p10 bra 	$L__BB69_13;
	st.shared.f32 	[%r10], %f11;
	add.s32 	%r79, %r91, %r23;
	ld.shared.u64 	%rd20, [%r79];
	st.shared.u64 	[%r11], %rd20;
$L__BB69_13:
	add.s32 	%r93, %r93, 4;
	add.s32 	%r92, %r92, 4;
	add.s32 	%r91, %r91, %r16;
	setp.ne.s32 	%p11, %r93, 0;
	@%p11 bra 	$L__BB69_5;
	add.s32 	%r94, %r92, 1;
$L__BB69_15:
	setp.eq.s32 	%p12, %r13, 0;
	@%p12 bra 	$L__BB69_20;
	shl.b32 	%r80, %r94, 3;
	shl.b32 	%r81, %r2, 2;
	add.s32 	%r82, %r80, %r81;
	mad.lo.s32 	%r84, %r1, %r82, %r61;
	mov.u32 	%r85, sdata_f32;
	add.s32 	%r97, %r85, %r84;
	shl.b32 	%r35, %r1, 3;
	mul.lo.s32 	%r86, %r1, %r94;
	shl.b32 	%r87, %r86, 2;
	shl.b32 	%r88, %r4, 2;
	add.s32 	%r89, %r87, %r88;
	add.s32 	%r96, %r85, %r89;
	shl.b32 	%r37, %r1, 2;
	neg.s32 	%r95, %r13;
$L__BB69_17:
	.pragma "nounroll";
	ld.shared.f32 	%f18, [%r10];
	ld.shared.f32 	%f12, [%r96];
	min.f32 	%f19, %f18, %f12;
	setp.neu.f32 	%p13, %f19, %f12;
	@%p13 bra 	$L__BB69_19;
	st.shared.f32 	[%r10], %f12;
	ld.shared.u64 	%rd21, [%r97];
	st.shared.u64 	[%r11], %rd21;
$L__BB69_19:
	add.s32 	%r97, %r97, %r35;
	add.s32 	%r96, %r96, %r37;
	add.s32 	%r95, %r95, 1;
	setp.ne.s32 	%p14, %r95, 0;
	@%p14 bra 	$L__BB69_17;
$L__BB69_20:
	ld.shared.u64 	%rd22, [%r11];
	cvt.u64.u32 	%rd23, %r6;
	mad.lo.s64 	%rd24, %rd6, %rd23, %rd1;
	cvta.to.global.u64 	%rd25, %rd3;
	shl.b64 	%rd26, %rd24, 3;
	add.s64 	%rd27, %rd25, %rd26;
	st.global.u64 	[%rd27], %rd22;
	ld.shared.f32 	%f20, [%r10];
	cvta.to.global.u64 	%rd28, %rd2;
	shl.b64 	%rd29, %rd24, 2;
	add.s64 	%rd30, %rd28, %rd29;
	st.global.f32 	[%rd30], %f20;
$L__BB69_21:
	ret;

}
	// .globl	contiguous_reduce_f64
.visible .entry contiguous_reduce_f64(
	.param .u64 .ptr .align 1 contiguous_reduce_f64_param_0,
	.param .u64 .ptr .align 1 contiguous_reduce_f64_param_1,
	.param .u64 .ptr .align 1 contiguous_reduce_f64_param_2,
	.param .u64 contiguous_reduce_f64_param_3
)
{
	.reg .pred 	%p<16>;
	.reg .b32 	%r<20>;
	.reg .b64 	%rd<28>;
	.reg .b64 	%fd<39>;

	ld.param.u64 	%rd4, [contiguous_reduce_f64_param_0];
	ld.param.u64 	%rd5, [contiguous_reduce_f64_param_1];
	ld.param.u64 	%rd7, [contiguous_reduce_f64_param_2];
	ld.param.u64 	%rd6, [contiguous_reduce_f64_param_3];
	cvta.to.global.u64 	%rd1, %rd7;
	mov.u32 	%r19, %ntid.x;
	shl.b32 	%r10, %r19, 3;
	mov.u32 	%r11, sdata_f64;
	add.s32 	%r2, %r11, %r10;
	mov.u32 	%r3, %tid.x;
	mov.u32 	%r4, %ctaid.x;
	mul.lo.s32 	%r12, %r4, %r19;
	shl.b32 	%r13, %r12, 1;
	add.s32 	%r14, %r13, %r3;
	cvt.u64.u32 	%rd2, %r14;
	shl.b32 	%r15, %r3, 3;
	add.s32 	%r5, %r2, %r15;
	st.shared.u64 	[%r5], %rd2;
	add.s32 	%r6, %r11, %r15;
	mov.b64 	%rd8, 9218868437227405312;
	st.shared.u64 	[%r6], %rd8;
	add.s32 	%r16, %r14, %r19;
	cvt.u64.u32 	%rd3, %r16;
	setp.le.u64 	%p1, %rd6, %rd3;
	@%p1 bra 	$L__BB70_4;
	shl.b64 	%rd11, %rd2, 3;
	add.s64 	%rd12, %rd1, %rd11;
	ld.global.f64 	%fd1, [%rd12];
	shl.b64 	%rd13, %rd3, 3;
	add.s64 	%rd14, %rd1, %rd13;
	ld.global.f64 	%fd2, [%rd14];
	min.f64 	%fd5, %fd1, %fd2;
	setp.neu.f64 	%p3, %fd5, %fd2;
	@%p3 bra 	$L__BB70_3;
	st.shared.f64 	[%r6], %fd2;
	st.shared.u64 	[%r5], %rd3;
	bra.uni 	$L__BB70_6;
$L__BB70_3:
	st.shared.f64 	[%r6], %fd1;
	bra.uni 	$L__BB70_6;
$L__BB70_4:
	setp.le.u64 	%p2, %rd6, %rd2;
	@%p2 bra 	$L__BB70_6;
	shl.b64 	%rd9, %rd2, 3;
	add.s64 	%rd10, %rd1, %rd9;
	ld.global.f64 	%fd4, [%rd10];
	st.shared.f64 	[%r6], %fd4;
$L__BB70_6:
	bar.sync 	0;
	setp.lt.u32 	%p4, %r19, 66;
	@%p4 bra 	$L__BB70_11;
$L__BB70_7:
	mov.u32 	%r7, %r19;
	shr.u32 	%r19, %r7, 1;
	setp.ge.u32 	%p5, %r3, %r19;
	@%p5 bra 	$L__BB70_10;
	ld.shared.f64 	%fd6, [%r6];
	shl.b32 	%r9, %r19, 3;
	add.s32 	%r17, %r6, %r9;
	ld.shared.f64 	%fd3, [%r17];
	min.f64 	%fd7, %fd6, %fd3;
	setp.neu.f64 	%p6, %fd7, %fd3;
	@%p6 bra 	$L__BB70_10;
	st.shared.f64 	[%r6], %fd3;
	add.s32 	%r18, %r5, %r9;
	ld.shared.u64 	%rd15, [%r18];
	st.shared.u64 	[%r5], %rd15;
$L__BB70_10:
	bar.sync 	0;
	setp.gt.u32 	%p7, %r7, 131;
	@%p7 bra 	$L__BB70_7;
$L__BB70_11:
	setp.gt.u32 	%p8, %r3, 31;
	@%p8 bra 	$L__BB70_26;
	ld.volatile.shared.f64 	%fd8, [%r6];
	ld.volatile.shared.f64 	%fd9, [%r6+256];
	min.f64 	%fd10, %fd8, %fd9;
	ld.volatile.shared.f64 	%fd11, [%r6+256];
	setp.neu.f64 	%p9, %fd10, %fd11;
	@%p9 bra 	$L__BB70_14;
	ld.volatile.shared.u64 	%rd16, [%r5+256];
	st.volatile.shared.u64 	[%r5], %rd16;
	ld.volatile.shared.f64 	%fd12, [%r6+256];
	st.volatile.shared.f64 	[%r6], %fd12;
$L__BB70_14:
	ld.volatile.shared.f64 	%fd13, [%r6];
	ld.volatile.shared.f64 	%fd14, [%r6+128];
	min.f64 	%fd15, %fd13, %fd14;
	ld.volatile.shared.f64 	%fd16, [%r6+128];
	setp.neu.f64 	%p10, %fd15, %fd16;
	@%p10 bra 	$L__BB70_16;
	ld.volatile.shared.u64 	%rd17, [%r5+128];
	st.volatile.shared.u64 	[%r5], %rd17;
	ld.volatile.shared.f64 	%fd17, [%r6+128];
	st.volatile.shared.f64 	[%r6], %fd17;
$L__BB70_16:
	ld.volatile.shared.f64 	%fd18, [%r6];
	ld.volatile.shared.f64 	%fd19, [%r6+64];
	min.f64 	%fd20, %fd18, %fd19;
	ld.volatile.shared.f64 	%fd21, [%r6+64];
	setp.neu.f64 	%p11, %fd20, %fd21;
	@%p11 bra 	$L__BB70_18;
	ld.volatile.shared.u64 	%rd18, [%r5+64];
	st.volatile.shared.u64 	[%r5], %rd18;
	ld.volatile.shared.f64 	%fd22, [%r6+64];
	st.volatile.shared.f64 	[%r6], %fd22;
$L__BB70_18:
	ld.volatile.shared.f64 	%fd23, [%r6];
	ld.volatile.shared.f64 	%fd24, [%r6+32];
	min.f64 	%fd25, %fd23, %fd24;
	ld.volatile.shared.f64 	%fd26, [%r6+32];
	setp.neu.f64 	%p12, %fd25, %fd26;
	@%p12 bra 	$L__BB70_20;
	ld.volatile.shared.u64 	%rd19, [%r5+32];
	st.volatile.shared.u64 	[%r5], %rd19;
	ld.volatile.shared.f64 	%fd27, [%r6+32];
	st.volatile.shared.f64 	[%r6], %fd27;
$L__BB70_20:
	ld.volatile.shared.f64 	%fd28, [%r6];
	ld.volatile.shared.f64 	%fd29, [%r6+16];
	min.f64 	%fd30, %fd28, %fd29;
	ld.volatile.shared.f64 	%fd31, [%r6+16];
	setp.neu.f64 	%p13, %fd30, %fd31;
	@%p13 bra 	$L__BB70_22;
	ld.volatile.shared.u64 	%rd20, [%r5+16];
	st.volatile.shared.u64 	[%r5], %rd20;
	ld.volatile.shared.f64 	%fd32, [%r6+16];
	st.volatile.shared.f64 	[%r6], %fd32;
$L__BB70_22:
	ld.volatile.shared.f64 	%fd33, [%r6];
	ld.volatile.shared.f64 	%fd34, [%r6+8];
	min.f64 	%fd35, %fd33, %fd34;
	ld.volatile.shared.f64 	%fd36, [%r6+8];
	setp.neu.f64 	%p14, %fd35, %fd36;
	@%p14 bra 	$L__BB70_24;
	ld.volatile.shared.u64 	%rd21, [%r5+8];
	st.volatile.shared.u64 	[%r5], %rd21;
	ld.volatile.shared.f64 	%fd37, [%r6+8];
	st.volatile.shared.f64 	[%r6], %fd37;
$L__BB70_24:
	setp.ne.s32 	%p15, %r3, 0;
	@%p15 bra 	$L__BB70_26;
	ld.shared.f64 	%fd38, [sdata_f64];
	cvta.to.global.u64 	%rd22, %rd4;
	mul.wide.u32 	%rd23, %r4, 8;
	add.s64 	%rd24, %rd22, %rd23;
	st.global.f64 	[%rd24], %fd38;
	ld.shared.u64 	%rd25, [%r2];
	cvta.to.global.u64 	%rd26, %rd5;
	add.s64 	%rd27, %rd26, %rd23;
	st.global.u64 	[%rd27], %rd25;
$L__BB70_26:
	ret;

}
	// .globl	contiguous_reduce2_f64
.visible .entry contiguous_reduce2_f64(
	.param .u64 .ptr .align 1 contiguous_reduce2_f64_param_0,
	.param .u64 .ptr .align 1 contiguous_reduce2_f64_param_1,
	.param .u64 .ptr .align 1 contiguous_reduce2_f64_param_2,
	.param .u64 .ptr .align 1 contiguous_reduce2_f64_param_3,
	.param .u64 contiguous_reduce2_f64_param_4
)
{
	.reg .pred 	%p<16>;
	.reg .b32 	%r<20>;
	.reg .b64 	%rd<39>;
	.reg .b64 	%fd<39>;

	ld.param.u64 	%rd5, [contiguous_reduce2_f64_param_0];
	ld.param.u64 	%rd6, [contiguous_reduce2_f64_param_1];
	ld.param.u64 	%rd8, [contiguous_reduce2_f64_param_2];
	ld.param.u64 	%rd9, [contiguous_reduce2_f64_param_3];
	ld.param.u64 	%rd7, [contiguous_reduce2_f64_param_4];
	cvta.to.global.u64 	%rd1, %rd9;
	cvta.to.global.u64 	%rd2, %rd8;
	mov.u32 	%r19, %ntid.x;
	shl.b32 	%r11, %r19, 3;
	mov.u32 	%r12, sdata_f64;
	add.s32 	%r2, %r12, %r11;
	mov.u32 	%r3, %tid.x;
	mov.u32 	%r4, %ctaid.x;
	mul.lo.s32 	%r13, %r4, %r19;
	shl.b32 	%r14, %r13, 1;
	add.s32 	%r5, %r14, %r3;
	shl.b32 	%r15, %r3, 3;
	add.s32 	%r6, %r2, %r15;
	mov.b64 	%rd10, 9223372036854775807;
	st.shared.u64 	[%r6], %rd10;
	add.s32 	%r7, %r12, %r15;
	mov.b64 	%rd11, 9218868437227405312;
	st.shared.u64 	[%r7], %rd11;
	add.s32 	%r16, %r5, %r19;
	cvt.u64.u32 	%rd3, %r16;
	setp.le.u64 	%p1, %rd7, %rd3;
	@%p1 bra 	$L__BB71_4;
	mul.wide.u32 	%rd16, %r5, 8;
	add.s64 	%rd17, %rd2, %rd16;
	ld.global.f64 	%fd1, [%rd17];
	shl.b64 	%rd18, %rd3, 3;
	add.s64 	%rd19, %rd2, %rd18;
	ld.global.f64 	%fd2, [%rd19];
	min.f64 	%fd5, %fd1, %fd2;
	setp.neu.f64 	%p3, %fd5, %fd2;
	@%p3 bra 	$L__BB71_3;
	st.shared.f64 	[%r7], %fd2;
	add.s64 	%rd24, %rd1, %rd18;
	ld.global.u64 	%rd25, [%rd24];
	st.shared.u64 	[%r6], %rd25;
	bra.uni 	$L__BB71_6;
$L__BB71_3:
	st.shared.f64 	[%r7], %fd1;
	add.s64 	%rd21, %rd1, %rd16;
	ld.global.u64 	%rd22, [%rd21];
	st.shared.u64 	[%r6], %rd22;
	bra.uni 	$L__BB71_6;
$L__BB71_4:
	cvt.u64.u32 	%rd4, %r5;
	setp.le.u64 	%p2, %rd7, %rd4;
	@%p2 bra 	$L__BB71_6;
	shl.b64 	%rd12, %rd4, 3;
	add.s64 	%rd13, %rd2, %rd12;
	ld.global.f64 	%fd4, [%rd13];
	st.shared.f64 	[%r7], %fd4;
	add.s64 	%rd14, %rd1, %rd12;
	ld.global.u64 	%rd15, [%rd14];
	st.shared.u64 	[%r6], %rd15;
$L__BB71_6:
	bar.sync 	0;
	setp.lt.u32 	%p4, %r19, 66;
	@%p4 bra 	$L__BB71_11;
$L__BB71_7:
	mov.u32 	%r8, %r19;
	shr.u32 	%r19, %r8, 1;
	setp.ge.u32 	%p5, %r3, %r19;
	@%p5 bra 	$L__BB71_10;
	ld.shared.f64 	%fd6, [%r7];
	shl.b32 	%r10, %r19, 3;
	add.s32 	%r17, %r7, %r10;
	ld.shared.f64 	%fd3, [%r17];
	min.f64 	%fd7, %fd6, %fd3;
	setp.neu.f64 	%p6, %fd7, %fd3;
	@%p6 bra 	$L__BB71_10;
	st.shared.f64 	[%r7], %fd3;
	add.s32 	%r18, %r6, %r10;
	ld.shared.u64 	%rd26, [%r18];
	st.shared.u64 	[%r6], %rd26;
$L__BB71_10:
	bar.sync 	0;
	setp.gt.u32 	%p7, %r8, 131;
	@%p7 bra 	$L__BB71_7;
$L__BB71_11:
	setp.gt.u32 	%p8, %r3, 31;
	@%p8 bra 	$L__BB71_26;
	ld.volatile.shared.f64 	%fd8, [%r7];
	ld.volatile.shared.f64 	%fd9, [%r7+256];
	min.f64 	%fd10, %fd8, %fd9;
	ld.volatile.shared.f64 	%fd11, [%r7+256];
	setp.neu.f64 	%p9, %fd10, %fd11;
	@%p9 bra 	$L__BB71_14;
	ld.volatile.shared.u64 	%rd27, [%r6+256];
	st.volatile.shared.u64 	[%r6], %rd27;
	ld.volatile.shared.f64 	%fd12, [%r7+256];
	st.volatile.shared.f64 	[%r7], %fd12;
$L__BB71_14:
	ld.volatile.shared.f64 	%fd13, [%r7];
	ld.volatile.shared.f64 	%fd14, [%r7+128];
	min.f64 	%fd15, %fd13, %fd14;
	ld.volatile.shared.f64 	%fd16, [%r7+128];
	setp.neu.f64 	%p10, %fd15, %fd16;
	@%p10 bra 	$L__BB71_16;
	ld.volatile.shared.u64 	%rd28, [%r6+128];
	st.volatile.shared.u64 	[%r6], %rd28;
	ld.volatile.shared.f64 	%fd17, [%r7+128];
	st.volatile.shared.f64 	[%r7], %fd17;
$L__BB71_16:
	ld.volatile.shared.f64 	%fd18, [%r7];
	ld.volatile.shared.f64 	%fd19, [%r7+64];
	min.f64 	%fd20, %fd18, %fd19;
	ld.volatile.shared.f64 	%fd21, [%r7+64];
	setp.neu.f64 	%p11, %fd20, %fd21;
	@%p11 bra 	$L__BB71_18;
	ld.volatile.shared.u64 	%rd29, [%r6+64];
	st.volatile.shared.u64 	[%r6], %rd29;
	ld.volatile.shared.f64 	%fd22, [%r7+64];
	st.volatile.shared.f64 	[%r7], %fd22;
$L__BB71_18:
	ld.volatile.shared.f64 	%fd23, [%r7];
	ld.volatile.shared.f64 	%fd24, [%r7+32];
	min.f64 	%fd25, %fd23, %fd24;
	ld.volatile.shared.f64 	%fd26, [%r7+32];
	setp.neu.f64 	%p12, %fd25, %fd26;
	@%p12 bra 	$L__BB71_20;
	ld.volatile.shared.u64 	%rd30, [%r6+32];
	st.volatile.shared.u64 	[%r6], %rd30;
	ld.volatile.shared.f64 	%fd27, [%r7+32];
	st.volatile.shared.f64 	[%r7], %fd27;
$L__BB71_20:
	ld.volatile.shared.f64 	%fd28, [%r7];
	ld.volatile.shared.f64 	%fd29, [%r7+16];
	min.f64 	%fd30, %fd28, %fd29;
	ld.volatile.shared.f64 	%fd31, [%r7+16];
	setp.neu.f64 	%p13, %fd30, %fd31;
	@%p13 bra 	$L__BB71_22;
	ld.volatile.shared.u64 	%rd31, [%r6+16];
	st.volatile.shared.u64 	[%r6], %rd31;
	ld.volatile.shared.f64 	%fd32, [%r7+16];
	st.volatile.shared.f64 	[%r7], %fd32;
$L__BB71_22:
	ld.volatile.shared.f64 	%fd33, [%r7];
	ld.volatile.shared.f64 	%fd34, [%r7+8];
	min.f64 	%fd35, %fd33, %fd34;
	ld.volatile.shared.f64 	%fd36, [%r7+8];
	setp.neu.f64 	%p14, %fd35, %fd36;
	@%p14 bra 	$L__BB71_24;
	ld.volatile.shared.u64 	%rd32, [%r6+8];
	st.volatile.shared.u64 	[%r6], %rd32;
	ld.volatile.shared.f64 	%fd37, [%r7+8];
	st.volatile.shared.f64 	[%r7], %fd37;
$L__BB71_24:
	setp.ne.s32 	%p15, %r3, 0;
	@%p15 bra 	$L__BB71_26;
	ld.shared.f64 	%fd38, [sdata_f64];
	cvta.to.global.u64 	%rd33, %rd5;
	mul.wide.u32 	%rd34, %r4, 8;
	add.s64 	%rd35, %rd33, %rd34;
	st.global.f64 	[%rd35], %fd38;
	ld.shared.u64 	%rd36, [%r2];
	cvta.to.global.u64 	%rd37, %rd6;
	add.s64 	%rd38, %rd37, %rd34;
	st.global.u64 	[%rd38], %rd36;
$L__BB71_26:
	ret;

}
	// .globl	uncontiguous_reduce_f64
.visible .entry uncontiguous_reduce_f64(
	.param .u64 .ptr .align 1 uncontiguous_reduce_f64_param_0,
	.param .u64 .ptr .align 1 uncontiguous_reduce_f64_param_1,
	.param .u64 .ptr .align 1 uncontiguous_reduce_f64_param_2,
	.param .u64 .ptr .align 1 uncontiguous_reduce_f64_param_3,
	.param .u64 .ptr .align 1 uncontiguous_reduce_f64_param_4,
	.param .u64 uncontiguous_reduce_f64_param_5,
	.param .u64 uncontiguous_reduce_f64_param_6
)
{
	.reg .pred 	%p<60>;
	.reg .b32 	%r<218>;
	.reg .b64 	%rd<573>;
	.reg .b64 	%fd<39>;

	ld.param.u64 	%rd261, [uncontiguous_reduce_f64_param_2];
	ld.param.u64 	%rd264, [uncontiguous_reduce_f64_param_3];
	ld.param.u64 	%rd265, [uncontiguous_reduce_f64_param_4];
	ld.param.u64 	%rd262, [uncontiguous_reduce_f64_param_5];
	ld.param.u64 	%rd263, [uncontiguous_reduce_f64_param_6];
	cvta.to.global.u64 	%rd1, %rd265;
	cvta.to.global.u64 	%rd2, %rd264;
	cvta.to.global.u64 	%rd3, %rd261;
	mov.u32 	%r217, %ntid.x;
	shl.b32 	%r52, %r217, 3;
	mov.u32 	%r53, sdata_f64;
	add.s32 	%r2, %r53, %r52;
	mov.u32 	%r3, %tid.x;
	mov.u32 	%r4, %ctaid.x;
	mul.lo.s32 	%r54, %r4, %r217;
	shl.b32 	%r55, %r54, 1;
	add.s32 	%r56, %r55, %r3;
	shl.b32 	%r57, %r3, 3;
	add.s32 	%r5, %r53, %r57;
	mov.b64 	%rd266, 9218868437227405312;
	st.shared.u64 	[%r5], %rd266;
	cvt.u64.u32 	%rd513, %r56;
	add.s32 	%r6, %r2, %r57;
	st.shared.u64 	[%r6], %rd513;
	add.s32 	%r58, %r56, %r217;
	cvt.u64.u32 	%rd5, %r58;
	setp.le.u64 	%p1, %rd263, %rd5;
	@%p1 bra 	$L__BB72_56;
	cvt.u32.u64 	%r7, %rd262;
	add.s32 	%r211, %r7, -1;
	setp.lt.s32 	%p27, %r211, 0;
	mov.b64 	%rd530, 0;
	mov.u64 	%rd531, %rd530;
	@%p27 bra 	$L__BB72_53;
	setp.lt.u32 	%p28, %r211, 3;
	mov.b64 	%rd531, 0;
	mov.u64 	%rd530, %rd531;
	mov.u64 	%rd526, %rd5;
	@%p28 bra 	$L__BB72_30;
	add.s32 	%r209, %r7, -2;
	and.b32  	%r134, %r7, -4;
	neg.s32 	%r208, %r134;
	mov.b64 	%rd531, 0;
	mov.u64 	%rd526, %rd5;
$L__BB72_4:
	.pragma "nounroll";
	add.s32 	%r13, %r209, 1;
	mul.wide.u32 	%rd398, %r13, 8;
	add.s64 	%rd399, %rd2, %rd398;
	ld.global.u64 	%rd10, [%rd399];
	or.b64  	%rd400, %rd513, %rd10;
	and.b64  	%rd401, %rd400, -4294967296;
	setp.ne.s64 	%p29, %rd401, 0;
	@%p29 bra 	$L__BB72_6;
	cvt.u32.u64 	%r135, %rd10;
	cvt.u32.u64 	%r136, %rd513;
	div.u32 	%r137, %r136, %r135;
	mul.lo.s32 	%r138, %r137, %r135;
	sub.s32 	%r139, %r136, %r138;
	cvt.u64.u32 	%rd492, %r137;
	cvt.u64.u32 	%rd493, %r139;
	bra.uni 	$L__BB72_7;
$L__BB72_6:
	div.s64 	%rd492, %rd513, %rd10;
	mul.lo.s64 	%rd402, %rd492, %rd10;
	sub.s64 	%rd493, %rd513, %rd402;
$L__BB72_7:
	mul.wide.u32 	%rd403, %r13, 8;
	add.s64 	%rd404, %rd1, %rd403;
	ld.global.u64 	%rd17, [%rd404];
	mad.lo.s64 	%rd18, %rd17, %rd493, %rd530;
	or.b64  	%rd405, %rd526, %rd10;
	and.b64  	%rd406, %rd405, -4294967296;
	setp.ne.s64 	%p30, %rd406, 0;
	@%p30 bra 	$L__BB72_9;
	cvt.u32.u64 	%r140, %rd10;
	cvt.u32.u64 	%r141, %rd526;
	div.u32 	%r142, %r141, %r140;
	mul.lo.s32 	%r143, %r142, %r140;
	sub.s32 	%r144, %r141, %r143;
	cvt.u64.u32 	%rd494, %r142;
	cvt.u64.u32 	%rd495, %r144;
	bra.uni 	$L__BB72_10;
$L__BB72_9:
	div.s64 	%rd494, %rd526, %rd10;
	mul.lo.s64 	%rd407, %rd494, %rd10;
	sub.s64 	%rd495, %rd526, %rd407;
$L__BB72_10:
	mad.lo.s64 	%rd25, %rd495, %rd17, %rd531;
	mul.wide.u32 	%rd408, %r209, 8;
	add.s64 	%rd409, %rd2, %rd408;
	ld.global.u64 	%rd26, [%rd409];
	or.b64  	%rd410, %rd492, %rd26;
	and.b64  	%rd411, %rd410, -4294967296;
	setp.ne.s64 	%p31, %rd411, 0;
	@%p31 bra 	$L__BB72_12;
	cvt.u32.u64 	%r145, %rd26;
	cvt.u32.u64 	%r146, %rd492;
	div.u32 	%r147, %r146, %r145;
	mul.lo.s32 	%r148, %r147, %r145;
	sub.s32 	%r149, %r146, %r148;
	cvt.u64.u32 	%rd496, %r147;
	cvt.u64.u32 	%rd497, %r149;
	bra.uni 	$L__BB72_13;
$L__BB72_12:
	div.s64 	%rd496, %rd492, %rd26;
	mul.lo.s64 	%rd412, %rd496, %rd26;
	sub.s64 	%rd497, %rd492, %rd412;
$L__BB72_13:
	mul.wide.u32 	%rd413, %r209, 8;
	add.s64 	%rd414, %rd1, %rd413;
	ld.global.u64 	%rd33, [%rd414];
	mad.lo.s64 	%rd34, %rd33, %rd497, %rd18;
	or.b64  	%rd415, %rd494, %rd26;
	and.b64  	%rd416, %rd415, -4294967296;
	setp.ne.s64 	%p32, %rd416, 0;
	@%p32 bra 	$L__BB72_15;
	cvt.u32.u64 	%r150, %rd26;
	cvt.u32.u64 	%r151, %rd494;
	div.u32 	%r152, %r151, %r150;
	mul.lo.s32 	%r153, %r152, %r150;
	sub.s32 	%r154, %r151, %r153;
	cvt.u64.u32 	%rd498, %r152;
	cvt.u64.u32 	%rd499, %r154;
	bra.uni 	$L__BB72_16;
$L__BB72_15:
	div.s64 	%rd498, %rd494, %rd26;
	mul.lo.s64 	%rd417, %rd498, %rd26;
	sub.s64 	%rd499, %rd494, %rd417;
$L__BB72_16:
	mad.lo.s64 	%rd41, %rd499, %rd33, %rd25;
	add.s32 	%r14, %r209, -1;
	mul.wide.u32 	%rd418, %r14, 8;
	add.s64 	%rd419, %rd2, %rd418;
	ld.global.u64 	%rd42, [%rd419];
	or.b64  	%rd420, %rd496, %rd42;
	and.b64  	%rd421, %rd420, -4294967296;
	setp.ne.s64 	%p33, %rd421, 0;
	@%p33 bra 	$L__BB72_18;
	cvt.u32.u64 	%r155, %rd42;
	cvt.u32.u64 	%r156, %rd496;
	div.u32 	%r157, %r156, %r155;
	mul.lo.s32 	%r158, %r157, %r155;
	sub.s32 	%r159, %r156, %r158;
	cvt.u64.u32 	%rd500, %r157;
	cvt.u64.u32 	%rd501, %r159;
	bra.uni 	$L__BB72_19;
$L__BB72_18:
	div.s64 	%rd500, %rd496, %rd42;
	mul.lo.s64 	%rd422, %rd500, %rd42;
	sub.s64 	%rd501, %rd496, %rd422;
$L__BB72_19:
	mul.wide.u32 	%rd423, %r14, 8;
	add.s64 	%rd424, %rd1, %rd423;
	ld.global.u64 	%rd49, [%rd424];
	mad.lo.s64 	%rd50, %rd49, %rd501, %rd34;
	or.b64  	%rd425, %rd498, %rd42;
	and.b64  	%rd426, %rd425, -4294967296;
	setp.ne.s64 	%p34, %rd426, 0;
	@%p34 bra 	$L__BB72_21;
	cvt.u32.u64 	%r160, %rd42;
	cvt.u32.u64 	%r161, %rd498;
	div.u32 	%r162, %r161, %r160;
	mul.lo.s32 	%r163, %r162, %r160;
	sub.s32 	%r164, %r161, %r163;
	cvt.u64.u32 	%rd502, %r162;
	cvt.u64.u32 	%rd503, %r164;
	bra.uni 	$L__BB72_22;
$L__BB72_21:
	div.s64 	%rd502, %rd498, %rd42;
	mul.lo.s64 	%rd427, %rd502, %rd42;
	sub.s64 	%rd503, %rd498, %rd427;
$L__BB72_22:
	mad.lo.s64 	%rd57, %rd503, %rd49, %rd41;
	add.s32 	%r165, %r209, -2;
	mul.wide.u32 	%rd428, %r165, 8;
	add.s64 	%rd429, %rd2, %rd428;
	ld.global.u64 	%rd58, [%rd429];
	or.b64  	%rd430, %rd500, %rd58;
	and.b64  	%rd431, %rd430, -4294967296;
	setp.ne.s64 	%p35, %rd431, 0;
	@%p35 bra 	$L__BB72_24;
	cvt.u32.u64 	%r166, %rd58;
	cvt.u32.u64 	%r167, %rd500;
	div.u32 	%r168, %r167, %r166;
	mul.lo.s32 	%r169, %r168, %r166;
	sub.s32 	%r170, %r167, %r169;
	cvt.u64.u32 	%rd513, %r168;
	cvt.u64.u32 	%rd505, %r170;
	bra.uni 	$L__BB72_25;
$L__BB72_24:
	div.s64 	%rd513, %rd500, %rd58;
	mul.lo.s64 	%rd432, %rd513, %rd58;
	sub.s64 	%rd505, %rd500, %rd432;
$L__BB72_25:
	mul.wide.u32 	%rd433, %r165, 8;
	add.s64 	%rd434, %rd1, %rd433;
	ld.global.u64 	%rd65, [%rd434];
	mad.lo.s64 	%rd530, %rd65, %rd505, %rd50;
	or.b64  	%rd435, %rd502, %rd58;
	and.b64  	%rd436, %rd435, -4294967296;
	setp.ne.s64 	%p36, %rd436, 0;
	@%p36 bra 	$L__BB72_27;
	cvt.u32.u64 	%r172, %rd58;
	cvt.u32.u64 	%r173, %rd502;
	div.u32 	%r174, %r173, %r172;
	mul.lo.s32 	%r175, %r174, %r172;
	sub.s32 	%r176, %r173, %r175;
	cvt.u64.u32 	%rd526, %r174;
	cvt.u64.u32 	%rd507, %r176;
	bra.uni 	$L__BB72_28;
$L__BB72_27:
	div.s64 	%rd526, %rd502, %rd58;
	mul.lo.s64 	%rd437, %rd526, %rd58;
	sub.s64 	%rd507, %rd502, %rd437;
$L__BB72_28:
	mad.lo.s64 	%rd531, %rd507, %rd65, %rd57;
	add.s32 	%r209, %r209, -4;
	add.s32 	%r208, %r208, 4;
	setp.ne.s32 	%p37, %r208, 0;
	@%p37 bra 	$L__BB72_4;
	add.s32 	%r211, %r209, 1;
$L__BB72_30:
	and.b32  	%r177, %r7, 3;
	setp.eq.s32 	%p38, %r177, 0;
	@%p38 bra 	$L__BB72_53;
	setp.eq.s32 	%p39, %r177, 1;
	@%p39 bra 	$L__BB72_45;
	mul.wide.u32 	%rd439, %r211, 8;
	add.s64 	%rd440, %rd2, %rd439;
	ld.global.u64 	%rd80, [%rd440];
	or.b64  	%rd441, %rd513, %rd80;
	and.b64  	%rd442, %rd441, -4294967296;
	setp.ne.s64 	%p40, %rd442, 0;
	@%p40 bra 	$L__BB72_34;
	cvt.u32.u64 	%r179, %rd80;
	cvt.u32.u64 	%r180, %rd513;
	div.u32 	%r181, %r180, %r179;
	mul.lo.s32 	%r182, %r181, %r179;
	sub.s32 	%r183, %r180, %r182;
	cvt.u64.u32 	%rd514, %r181;
	cvt.u64.u32 	%rd515, %r183;
	bra.uni 	$L__BB72_35;
$L__BB72_34:
	div.s64 	%rd514, %rd513, %rd80;
	mul.lo.s64 	%rd443, %rd514, %rd80;
	sub.s64 	%rd515, %rd513, %rd443;
$L__BB72_35:
	add.s64 	%rd445, %rd1, %rd439;
	ld.global.u64 	%rd87, [%rd445];
	mad.lo.s64 	%rd88, %rd87, %rd515, %rd530;
	or.b64  	%rd446, %rd526, %rd80;
	and.b64  	%rd447, %rd446, -4294967296;
	setp.ne.s64 	%p41, %rd447, 0;
	@%p41 bra 	$L__BB72_37;
	cvt.u32.u64 	%r184, %rd80;
	cvt.u32.u64 	%r185, %rd526;
	div.u32 	%r186, %r185, %r184;
	mul.lo.s32 	%r187, %r186, %r184;
	sub.s32 	%r188, %r185, %r187;
	cvt.u64.u32 	%rd516, %r186;
	cvt.u64.u32 	%rd517, %r188;
	bra.uni 	$L__BB72_38;
$L__BB72_37:
	div.s64 	%rd516, %rd526, %rd80;
	mul.lo.s64 	%rd448, %rd516, %rd80;
	sub.s64 	%rd517, %rd526, %rd448;
$L__BB72_38:
	mad.lo.s64 	%rd95, %rd517, %rd87, %rd531;
	add.s32 	%r19, %r211, -1;
	mul.wide.u32 	%rd449, %r19, 8;
	add.s64 	%rd450, %rd2, %rd449;
	ld.global.u64 	%rd96, [%rd450];
	or.b64  	%rd451, %rd514, %rd96;
	and.b64  	%rd452, %rd451, -4294967296;
	setp.ne.s64 	%p42, %rd452, 0;
	@%p42 bra 	$L__BB72_40;
	cvt.u32.u64 	%r189, %rd96;
	cvt.u32.u64 	%r190, %rd514;
	div.u32 	%r191, %r190, %r189;
	mul.lo.s32 	%r192, %r191, %r189;
	sub.s32 	%r193, %r190, %r192;
	cvt.u64.u32 	%rd513, %r191;
	cvt.u64.u32 	%rd519, %r193;
	bra.uni 	$L__BB72_41;
$L__BB72_40:
	div.s64 	%rd513, %rd514, %rd96;
	mul.lo.s64 	%rd453, %rd513, %rd96;
	sub.s64 	%rd519, %rd514, %rd453;
$L__BB72_41:
	add.s64 	%rd455, %rd1, %rd449;
	ld.global.u64 	%rd103, [%rd455];
	mad.lo.s64 	%rd530, %rd103, %rd519, %rd88;
	or.b64  	%rd456, %rd516, %rd96;
	and.b64  	%rd457, %rd456, -4294967296;
	setp.ne.s64 	%p43, %rd457, 0;
	@%p43 bra 	$L__BB72_43;
	cvt.u32.u64 	%r194, %rd96;
	cvt.u32.u64 	%r195, %rd516;
	div.u32 	%r196, %r195, %r194;
	mul.lo.s32 	%r197, %r196, %r194;
	sub.s32 	%r198, %r195, %r197;
	cvt.u64.u32 	%rd526, %r196;
	cvt.u64.u32 	%rd521, %r198;
	bra.uni 	$L__BB72_44;
$L__BB72_43:
	div.s64 	%rd526, %rd516, %rd96;
	mul.lo.s64 	%rd458, %rd526, %rd96;
	sub.s64 	%rd521, %rd516, %rd458;
$L__BB72_44:
	mad.lo.s64 	%rd531, %rd521, %rd103, %rd95;
	add.s32 	%r211, %r211, -2;
$L__BB72_45:
	and.b32  	%r199, %r7, 1;
	setp.eq.b32 	%p44, %r199, 1;
	not.pred 	%p45, %p44;
	@%p45 bra 	$L__BB72_53;
	mul.wide.u32 	%rd459, %r211, 8;
	add.s64 	%rd460, %rd2, %rd459;
	ld.global.u64 	%rd118, [%rd460];
	or.b64  	%rd461, %rd513, %rd118;
	and.b64  	%rd462, %rd461, -4294967296;
	setp.ne.s64 	%p46, %rd462, 0;
	@%p46 bra 	$L__BB72_48;
	cvt.u32.u64 	%r200, %rd118;
	cvt.u32.u64 	%r201, %rd513;
	rem.u32 	%r202, %r201, %r200;
	cvt.u64.u32 	%rd528, %r202;
	bra.uni 	$L__BB72_49;
$L__BB72_48:
	rem.s64 	%rd528, %rd513, %rd118;
$L__BB72_49:
	add.s64 	%rd464, %rd1, %rd459;
	ld.global.u64 	%rd122, [%rd464];
	mad.lo.s64 	%rd530, %rd122, %rd528, %rd530;
	or.b64  	%rd465, %rd526, %rd118;
	and.b64  	%rd466, %rd465, -4294967296;
	setp.ne.s64 	%p47, %rd466, 0;
	@%p47 bra 	$L__BB72_51;
	cvt.u32.u64 	%r203, %rd118;
	cvt.u32.u64 	%r204, %rd526;
	rem.u32 	%r205, %r204, %r203;
	cvt.u64.u32 	%rd529, %r205;
	bra.uni 	$L__BB72_52;
$L__BB72_51:
	rem.s64 	%rd529, %rd526, %rd118;
$L__BB72_52:
	mad.lo.s64 	%rd531, %rd529, %rd122, %rd531;
$L__BB72_53:
	ld.param.u64 	%rd487, [uncontiguous_reduce_f64_param_2];
	cvta.to.global.u64 	%rd467, %rd487;
	shl.b64 	%rd468, %rd530, 3;
	add.s64 	%rd469, %rd467, %rd468;
	ld.global.f64 	%fd1, [%rd469];
	shl.b64 	%rd470, %rd531, 3;
	add.s64 	%rd471, %rd467, %rd470;
	ld.global.f64 	%fd2, [%rd471];
	min.f64 	%fd5, %fd1, %fd2;
	setp.neu.f64 	%p48, %fd5, %fd2;
	@%p48 bra 	$L__BB72_55;
	st.shared.f64 	[%r5], %fd2;
	st.shared.u64 	[%r6], %rd5;
	bra.uni 	$L__BB72_116;
$L__BB72_55:
	st.shared.f64 	[%r5], %fd1;
	bra.uni 	$L__BB72_116;
$L__BB72_56:
	setp.le.u64 	%p2, %rd263, %rd513;
	@%p2 bra 	$L__BB72_116;
	cvt.u32.u64 	%r22, %rd262;
	add.s32 	%r215, %r22, -1;
	setp.lt.s32 	%p3, %r215, 0;
	mov.b64 	%rd572, 0;
	@%p3 bra 	$L__BB72_115;
	and.b32  	%r24, %r22, 7;
	setp.lt.u32 	%p4, %r215, 7;
	mov.b64 	%rd572, 0;
	@%p4 bra 	$L__BB72_86;
	add.s32 	%r213, %r22, -4;
	and.b32  	%r59, %r22, -8;
	neg.s32 	%r212, %r59;
	mov.b64 	%rd572, 0;
$L__BB72_60:
	.pragma "nounroll";
	add.s32 	%r29, %r213, 3;
	mul.wide.u32 	%rd271, %r29, 8;
	add.s64 	%rd272, %rd2, %rd271;
	ld.global.u64 	%rd132, [%rd272];
	or.b64  	%rd273, %rd513, %rd132;
	and.b64  	%rd274, %rd273, -4294967296;
	setp.ne.s64 	%p5, %rd274, 0;
	@%p5 bra 	$L__BB72_62;
	cvt.u32.u64 	%r60, %rd132;
	cvt.u32.u64 	%r61, %rd513;
	div.u32 	%r62, %r61, %r60;
	mul.lo.s32 	%r63, %r62, %r60;
	sub.s32 	%r64, %r61, %r63;
	cvt.u64.u32 	%rd534, %r62;
	cvt.u64.u32 	%rd535, %r64;
	bra.uni 	$L__BB72_63;
$L__BB72_62:
	div.s64 	%rd534, %rd513, %rd132;
	mul.lo.s64 	%rd275, %rd534, %rd132;
	sub.s64 	%rd535, %rd513, %rd275;
$L__BB72_63:
	add.s64 	%rd277, %rd1, %rd271;
	ld.global.u64 	%rd278, [%rd277];
	mad.lo.s64 	%rd139, %rd278, %rd535, %rd572;
	add.s32 	%r30, %r213, 2;
	mul.wide.u32 	%rd279, %r30, 8;
	add.s64 	%rd280, %rd2, %rd279;
	ld.global.u64 	%rd140, [%rd280];
	or.b64  	%rd281, %rd534, %rd140;
	and.b64  	%rd282, %rd281, -4294967296;
	setp.ne.s64 	%p6, %rd282, 0;
	@%p6 bra 	$L__BB72_65;
	cvt.u32.u64 	%r65, %rd140;
	cvt.u32.u64 	%r66, %rd534;
	div.u32 	%r67, %r66, %r65;
	mul.lo.s32 	%r68, %r67, %r65;
	sub.s32 	%r69, %r66, %r68;
	cvt.u64.u32 	%rd536, %r67;
	cvt.u64.u32 	%rd537, %r69;
	bra.uni 	$L__BB72_66;
$L__BB72_65:
	div.s64 	%rd536, %rd534, %rd140;
	mul.lo.s64 	%rd283, %rd536, %rd140;
	sub.s64 	%rd537, %rd534, %rd283;
$L__BB72_66:
	add.s64 	%rd285, %rd1, %rd279;
	ld.global.u64 	%rd286, [%rd285];
	mad.lo.s64 	%rd147, %rd286, %rd537, %rd139;
	add.s32 	%r31, %r213, 1;
	mul.wide.u32 	%rd287, %r31, 8;
	add.s64 	%rd288, %rd2, %rd287;
	ld.global.u64 	%rd148, [%rd288];
	or.b64  	%rd289, %rd536, %rd148;
	and.b64  	%rd290, %rd289, -4294967296;
	setp.ne.s64 	%p7, %rd290, 0;
	@%p7 bra 	$L__BB72_68;
	cvt.u32.u64 	%r70, %rd148;
	cvt.u32.u64 	%r71, %rd536;
	div.u32 	%r72, %r71, %r70;
	mul.lo.s32 	%r73, %r72, %r70;
	sub.s32 	%r74, %r71, %r73;
	cvt.u64.u32 	%rd538, %r72;
	cvt.u64.u32 	%rd539, %r74;
	bra.uni 	$L__BB72_69;
$L__BB72_68:
	div.s64 	%rd538, %rd536, %rd148;
	mul.lo.s64 	%rd291, %rd538, %rd148;
	sub.s64 	%rd539, %rd536, %rd291;
$L__BB72_69:
	add.s64 	%rd293, %rd1, %rd287;
	ld.global.u64 	%rd294, [%rd293];
	mad.lo.s64 	%rd155, %rd294, %rd539, %rd147;
	add.s32 	%r32, %r213, -4;
	mul.wide.u32 	%rd295, %r213, 8;
	add.s64 	%rd296, %rd2, %rd295;
	ld.global.u64 	%rd156, [%rd296];
	or.b64  	%rd297, %rd538, %rd156;
	and.b64  	%rd298, %rd297, -4294967296;
	setp.ne.s64 	%p8, %rd298, 0;
	@%p8 bra 	$L__BB72_71;
	cvt.u32.u64 	%r75, %rd156;
	cvt.u32.u64 	%r76, %rd538;
	div.u32 	%r77, %r76, %r75;
	mul.lo.s32 	%r78, %r77, %r75;
	sub.s32 	%r79, %r76, %r78;
	cvt.u64.u32 	%rd540, %r77;
	cvt.u64.u32 	%rd541, %r79;
	bra.uni 	$L__BB72_72;
$L__BB72_71:
	div.s64 	%rd540, %rd538, %rd156;
	mul.lo.s64 	%rd299, %rd540, %rd156;
	sub.s64 	%rd541, %rd538, %rd299;
$L__BB72_72:
	add.s64 	%rd301, %rd1, %rd295;
	ld.global.u64 	%rd302, [%rd301];
	mad.lo.s64 	%rd163, %rd302, %rd541, %rd155;
	add.s32 	%r33, %r213, -1;
	mul.wide.u32 	%rd303, %r33, 8;
	add.s64 	%rd304, %rd2, %rd303;
	ld.global.u64 	%rd164, [%rd304];
	or.b64  	%rd305, %rd540, %rd164;
	and.b64  	%rd306, %rd305, -4294967296;
	setp.ne.s64 	%p9, %rd306, 0;
	@%p9 bra 	$L__BB72_74;
	cvt.u32.u64 	%r80, %rd164;
	cvt.u32.u64 	%r81, %rd540;
	div.u32 	%r82, %r81, %r80;
	mul.lo.s32 	%r83, %r82, %r80;
	sub.s32 	%r84, %r81, %r83;
	cvt.u64.u32 	%rd542, %r82;
	cvt.u64.u32 	%rd543, %r84;
	bra.uni 	$L__BB72_75;
$L__BB72_74:
	div.s64 	%rd542, %rd540, %rd164;
	mul.lo.s64 	%rd307, %rd542, %rd164;
	sub.s64 	%rd543, %rd540, %rd307;
$L__BB72_75:
	add.s64 	%rd309, %rd1, %rd303;
	ld.global.u64 	%rd310, [%rd309];
	mad.lo.s64 	%rd171, %rd310, %rd543, %rd163;
	add.s32 	%r34, %r213, -2;
	mul.wide.u32 	%rd311, %r34, 8;
	add.s64 	%rd312, %rd2, %rd311;
	ld.global.u64 	%rd172, [%rd312];
	or.b64  	%rd313, %rd542, %rd172;
	and.b64  	%rd314, %rd313, -4294967296;
	setp.ne.s64 	%p10, %rd314, 0;
	@%p10 bra 	$L__BB72_77;
	cvt.u32.u64 	%r85, %rd172;
	cvt.u32.u64 	%r86, %rd542;
	div.u32 	%r87, %r86, %r85;
	mul.lo.s32 	%r88, %r87, %r85;
	sub.s32 	%r89, %r86, %r88;
	cvt.u64.u32 	%rd544, %r87;
	cvt.u64.u32 	%rd545, %r89;
	bra.uni 	$L__BB72_78;
$L__BB72_77:
	div.s64 	%rd544, %rd542, %rd172;
	mul.lo.s64 	%rd315, %rd544, %rd172;
	sub.s64 	%rd545, %rd542, %rd315;
$L__BB72_78:
	add.s64 	%rd317, %rd1, %rd311;
	ld.global.u64 	%rd318, [%rd317];
	mad.lo.s64 	%rd179, %rd318, %rd545, %rd171;
	add.s32 	%r35, %r213, -3;
	mul.wide.u32 	%rd319, %r35, 8;
	add.s64 	%rd320, %rd2, %rd319;
	ld.global.u64 	%rd180, [%rd320];
	or.b64  	%rd321, %rd544, %rd180;
	and.b64  	%rd322, %rd321, -4294967296;
	setp.ne.s64 	%p11, %rd322, 0;
	@%p11 bra 	$L__BB72_80;
	cvt.u32.u64 	%r90, %rd180;
	cvt.u32.u64 	%r91, %rd544;
	div.u32 	%r92, %r91, %r90;
	mul.lo.s32 	%r93, %r92, %r90;
	sub.s32 	%r94, %r91, %r93;
	cvt.u64.u32 	%rd546, %r92;
	cvt.u64.u32 	%rd547, %r94;
	bra.uni 	$L__BB72_81;
$L__BB72_80:
	div.s64 	%rd546, %rd544, %rd180;
	mul.lo.s64 	%rd323, %rd546, %rd180;
	sub.s64 	%rd547, %rd544, %rd323;
$L__BB72_81:
	add.s64 	%rd325, %rd1, %rd319;
	ld.global.u64 	%rd326, [%rd325];
	mad.lo.s64 	%rd187, %rd326, %rd547, %rd179;
	mul.wide.u32 	%rd327, %r32, 8;
	add.s64 	%rd328, %rd2, %rd327;
	ld.global.u64 	%rd188, [%rd328];
	or.b64  	%rd329, %rd546, %rd188;
	and.b64  	%rd330, %rd329, -4294967296;
	setp.ne.s64 	%p12, %rd330, 0;
	@%p12 bra 	$L__BB72_83;
	cvt.u32.u64 	%r95, %rd188;
	cvt.u32.u64 	%r96, %rd546;
	div.u32 	%r97, %r96, %r95;
	mul.lo.s32 	%r98, %r97, %r95;
	sub.s32 	%r99, %r96, %r98;
	cvt.u64.u32 	%rd513, %r97;
	cvt.u64.u32 	%rd549, %r99;
	bra.uni 	$L__BB72_84;
$L__BB72_83:
	div.s64 	%rd513, %rd546, %rd188;
	mul.lo.s64 	%rd331, %rd513, %rd188;
	sub.s64 	%rd549, %rd546, %rd331;
$L__BB72_84:
	add.s64 	%rd333, %rd1, %rd327;
	ld.global.u64 	%rd334, [%rd333];
	mad.lo.s64 	%rd572, %rd334, %rd549, %rd187;
	add.s32 	%r213, %r213, -8;
	add.s32 	%r212, %r212, 8;
	setp.ne.s32 	%p13, %r212, 0;
	@%p13 bra 	$L__BB72_60;
	add.s32 	%r215, %r213, 3;
$L__BB72_86:
	setp.eq.s32 	%p14, %r24, 0;
	@%p14 bra 	$L__BB72_115;
	and.b32  	%r40, %r22, 3;
	setp.lt.u32 	%p15, %r24, 4;
	@%p15 bra 	$L__BB72_101;
	mul.wide.u32 	%rd336, %r215, 8;
	add.s64 	%rd337, %rd2, %rd336;
	ld.global.u64 	%rd199, [%rd337];
	or.b64  	%rd338, %rd513, %rd199;
	and.b64  	%rd339, %rd338, -4294967296;
	setp.ne.s64 	%p16, %rd339, 0;
	@%p16 bra 	$L__BB72_90;
	cvt.u32.u64 	%r100, %rd199;
	cvt.u32.u64 	%r101, %rd513;
	div.u32 	%r102, %r101, %r100;
	mul.lo.s32 	%r103, %r102, %r100;
	sub.s32 	%r104, %r101, %r103;
	cvt.u64.u32 	%rd553, %r102;
	cvt.u64.u32 	%rd554, %r104;
	bra.uni 	$L__BB72_91;
$L__BB72_90:
	div.s64 	%rd553, %rd513, %rd199;
	mul.lo.s64 	%rd340, %rd553, %rd199;
	sub.s64 	%rd554, %rd513, %rd340;
$L__BB72_91:
	add.s64 	%rd342, %rd1, %rd336;
	ld.global.u64 	%rd343, [%rd342];
	mad.lo.s64 	%rd206, %rd343, %rd554, %rd572;
	add.s32 	%r41, %r215, -1;
	mul.wide.u32 	%rd344, %r41, 8;
	add.s64 	%rd345, %rd2, %rd344;
	ld.global.u64 	%rd207, [%rd345];
	or.b64  	%rd346, %rd553, %rd207;
	and.b64  	%rd347, %rd346, -4294967296;
	setp.ne.s64 	%p17, %rd347, 0;
	@%p17 bra 	$L__BB72_93;
	cvt.u32.u64 	%r105, %rd207;
	cvt.u32.u64 	%r106, %rd553;
	div.u32 	%r107, %r106, %r105;
	mul.lo.s32 	%r108, %r107, %r105;
	sub.s32 	%r109, %r106, %r108;
	cvt.u64.u32 	%rd555, %r107;
	cvt.u64.u32 	%rd556, %r109;
	bra.uni 	$L__BB72_94;
$L__BB72_93:
	div.s64 	%rd555, %rd553, %rd207;
	mul.lo.s64 	%rd348, %rd555, %rd207;
	sub.s64 	%rd556, %rd553, %rd348;
$L__BB72_94:
	add.s64 	%rd350, %rd1, %rd344;
	ld.global.u64 	%rd351, [%rd350];
	mad.lo.s64 	%rd214, %rd351, %rd556, %rd206;
	add.s32 	%r42, %r215, -2;
	mul.wide.u32 	%rd352, %r42, 8;
	add.s64 	%rd353, %rd2, %rd352;
	ld.global.u64 	%rd215, [%rd353];
	or.b64  	%rd354, %rd555, %rd215;
	and.b64  	%rd355, %rd354, -4294967296;
	setp.ne.s64 	%p18, %rd355, 0;
	@%p18 bra 	$L__BB72_96;
	cvt.u32.u64 	%r110, %rd215;
	cvt.u32.u64 	%r111, %rd555;
	div.u32 	%r112, %r111, %r110;
	mul.lo.s32 	%r113, %r112, %r110;
	sub.s32 	%r114, %r111, %r113;
	cvt.u64.u32 	%rd557, %r112;
	cvt.u64.u32 	%rd558, %r114;
	bra.uni 	$L__BB72_97;
$L__BB72_96:
	div.s64 	%rd557, %rd555, %rd215;
	mul.lo.s64 	%rd356, %rd557, %rd215;
	sub.s64 	%rd558, %rd555, %rd356;
$L__BB72_97:
	add.s64 	%rd358, %rd1, %rd352;
	ld.global.u64 	%rd359, [%rd358];
	mad.lo.s64 	%rd222, %rd359, %rd558, %rd214;
	add.s32 	%r43, %r215, -3;
	mul.wide.u32 	%rd360, %r43, 8;
	add.s64 	%rd361, %rd2, %rd360;
	ld.global.u64 	%rd223, [%rd361];
	or.b64  	%rd362, %rd557, %rd223;
	and.b64  	%rd363, %rd362, -4294967296;
	setp.ne.s64 	%p19, %rd363, 0;
	@%p19 bra 	$L__BB72_99;
	cvt.u32.u64 	%r115, %rd223;
	cvt.u32.u64 	%r116, %rd557;
	div.u32 	%r117, %r116, %r115;
	mul.lo.s32 	%r118, %r117, %r115;
	sub.s32 	%r119, %r116, %r118;
	cvt.u64.u32 	%rd513, %r117;
	cvt.u64.u32 	%rd560, %r119;
	bra.uni 	$L__BB72_100;
$L__BB72_99:
	div.s64 	%rd513, %rd557, %rd223;
	mul.lo.s64 	%rd364, %rd513, %rd223;
	sub.s64 	%rd560, %rd557, %rd364;
$L__BB72_100:
	add.s64 	%rd366, %rd1, %rd360;
	ld.global.u64 	%rd367, [%rd366];
	mad.lo.s64 	%rd572, %rd367, %rd560, %rd222;
	add.s32 	%r215, %r215, -4;
$L__BB72_101:
	setp.eq.s32 	%p20, %r40, 0;
	@%p20 bra 	$L__BB72_115;
	setp.eq.s32 	%p21, %r40, 1;
	@%p21 bra 	$L__BB72_110;
	mul.wide.u32 	%rd369, %r215, 8;
	add.s64 	%rd370, %rd2, %rd369;
	ld.global.u64 	%rd234, [%rd370];
	or.b64  	%rd371, %rd513, %rd234;
	and.b64  	%rd372, %rd371, -4294967296;
	setp.ne.s64 	%p22, %rd372, 0;
	@%p22 bra 	$L__BB72_105;
	cvt.u32.u64 	%r120, %rd234;
	cvt.u32.u64 	%r121, %rd513;
	div.u32 	%r122, %r121, %r120;
	mul.lo.s32 	%r123, %r122, %r120;
	sub.s32 	%r124, %r121, %r123;
	cvt.u64.u32 	%rd564, %r122;
	cvt.u64.u32 	%rd565, %r124;
	bra.uni 	$L__BB72_106;
$L__BB72_105:
	div.s64 	%rd564, %rd513, %rd234;
	mul.lo.s64 	%rd373, %rd564, %rd234;
	sub.s64 	%rd565, %rd513, %rd373;
$L__BB72_106:
	add.s64 	%rd375, %rd1, %rd369;
	ld.global.u64 	%rd376, [%rd375];
	mad.lo.s64 	%rd241, %rd376, %rd565, %rd572;
	add.s32 	%r46, %r215, -1;
	mul.wide.u32 	%rd377, %r46, 8;
	add.s64 	%rd378, %rd2, %rd377;
	ld.global.u64 	%rd242, [%rd378];
	or.b64  	%rd379, %rd564, %rd242;
	and.b64  	%rd380, %rd379, -4294967296;
	setp.ne.s64 	%p23, %rd380, 0;
	@%p23 bra 	$L__BB72_108;
	cvt.u32.u64 	%r125, %rd242;
	cvt.u32.u64 	%r126, %rd564;
	div.u32 	%r127, %r126, %r125;
	mul.lo.s32 	%r128, %r127, %r125;
	sub.s32 	%r129, %r126, %r128;
	cvt.u64.u32 	%rd513, %r127;
	cvt.u64.u32 	%rd567, %r129;
	bra.uni 	$L__BB72_109;
$L__BB72_108:
	div.s64 	%rd513, %rd564, %rd242;
	mul.lo.s64 	%rd381, %rd513, %rd242;
	sub.s64 	%rd567, %rd564, %rd381;
$L__BB72_109:
	add.s64 	%rd383, %rd1, %rd377;
	ld.global.u64 	%rd384, [%rd383];
	mad.lo.s64 	%rd572, %rd384, %rd567, %rd241;
	add.s32 	%r215, %r215, -2;
$L__BB72_110:
	and.b32  	%r130, %r22, 1;
	setp.eq.b32 	%p24, %r130, 1;
	not.pred 	%p25, %p24;
	@%p25 bra 	$L__BB72_115;
	mul.wide.u32 	%rd385, %r215, 8;
	add.s64 	%rd386, %rd2, %rd385;
	ld.global.u64 	%rd253, [%rd386];
	or.b64  	%rd387, %rd513, %rd253;
	and.b64  	%rd388, %rd387, -4294967296;
	setp.ne.s64 	%p26, %rd388, 0;
	@%p26 bra 	$L__BB72_113;
	cvt.u32.u64 	%r131, %rd253;
	cvt.u32.u64 	%r132, %rd513;
	rem.u32 	%r133, %r132, %r131;
	cvt.u64.u32 	%rd571, %r133;
	bra.uni 	$L__BB72_114;
$L__BB72_113:
	rem.s64 	%rd571, %rd513, %rd253;
$L__BB72_114:
	add.s64 	%rd390, %rd1, %rd385;
	ld.global.u64 	%rd391, [%rd390];
	mad.lo.s64 	%rd572, %rd391, %rd571, %rd572;
$L__BB72_115:
	shl.b64 	%rd392, %rd572, 3;
	add.s64 	%rd393, %rd3, %rd392;
	ld.global.f64 	%fd4, [%rd393];
	st.shared.f64 	[%r5], %fd4;
$L__BB72_116:
	bar.sync 	0;
	setp.lt.u32 	%p49, %r217, 66;
	@%p49 bra 	$L__BB72_120;
$L__BB72_117:
	shr.u32 	%r50, %r217, 1;
	ld.shared.f64 	%fd6, [%r5];
	shl.b32 	%r51, %r50, 3;
	add.s32 	%r206, %r5, %r51;
	ld.shared.f64 	%fd3, [%r206];
	min.f64 	%fd7, %fd6, %fd3;
	setp.neu.f64 	%p50, %fd7, %fd3;
	@%p50 bra 	$L__BB72_119;
	st.shared.f64 	[%r5], %fd3;
	add.s32 	%r207, %r6, %r51;
	ld.shared.u64 	%rd472, [%r207];
	st.shared.u64 	[%r6], %rd472;
$L__BB72_119:
	bar.sync 	0;
	setp.gt.u32 	%p51, %r217, 131;
	mov.u32 	%r217, %r50;
	@%p51 bra 	$L__BB72_117;
$L__BB72_120:
	setp.gt.u32 	%p52, %r3, 31;
	@%p52 bra 	$L__BB72_135;
	ld.volatile.shared.f64 	%fd8, [%r5];
	ld.volatile.shared.f64 	%fd9, [%r5+256];
	min.f64 	%fd10, %fd8, %fd9;
	ld.volatile.shared.f64 	%fd11, [%r5+256];
	setp.neu.f64 	%p53, %fd10, %fd11;
	@%p53 bra 	$L__BB72_123;
	ld.volatile.shared.u64 	%rd473, [%r6+256];
	st.volatile.shared.u64 	[%r6], %rd473;
	ld.volatile.shared.f64 	%fd12, [%r5+256];
	st.volatile.shared.f64 	[%r5], %fd12;
$L__BB72_123:
	ld.volatile.shared.f64 	%fd13, [%r5];
	ld.volatile.shared.f64 	%fd14, [%r5+128];
	min.f64 	%fd15, %fd13, %fd14;
	ld.volatile.shared.f64 	%fd16, [%r5+128];
	setp.neu.f64 	%p54, %fd15, %fd16;
	@%p54 bra 	$L__BB72_125;
	ld.volatile.shared.u64 	%rd474, [%r6+128];
	st.volatile.shared.u64 	[%r6], %rd474;
	ld.volatile.shared.f64 	%fd17, [%r5+128];
	st.volatile.shared.f64 	[%r5], %fd17;
$L__BB72_125:
	ld.volatile.shared.f64 	%fd18, [%r5];
	ld.volatile.shared.f64 	%fd19, [%r5+64];
	min.f64 	%fd20, %fd18, %fd19;
	ld.volatile.shared.f64 	%fd21, [%r5+64];
	setp.neu.f64 	%p55, %fd20, %fd21;
	@%p55 bra 	$L__BB72_127;
	ld.volatile.shared.u64 	%rd475, [%r6+64];
	st.volatile.shared.u64 	[%r6], %rd475;
	ld.volatile.shared.f64 	%fd22, [%r5+64];
	st.volatile.shared.f64 	[%r5], %fd22;
$L__BB72_127:
	ld.volatile.shared.f64 	%fd23, [%r5];
	ld.volatile.shared.f64 	%fd24, [%r5+32];
	min.f64 	%fd25, %fd23, %fd24;
	ld.volatile.shared.f64 	%fd26, [%r5+32];
	setp.neu.f64 	%p56, %fd25, %fd26;
	@%p56 bra 	$L__BB72_129;
	ld.volatile.shared.u64 	%rd476, [%r6+32];
	st.volatile.shared.u64 	[%r6], %rd476;
	ld.volatile.shared.f64 	%fd27, [%r5+32];
	st.volatile.shared.f64 	[%r5], %fd27;
$L__BB72_129:
	ld.volatile.shared.f64 	%fd28, [%r5];
	ld.volatile.shared.f64 	%fd29, [%r5+16];
	min.f64 	%fd30, %fd28, %fd29;
	ld.volatile.shared.f64 	%fd31, [%r5+16];
	setp.neu.f64 	%p57, %fd30, %fd31;
	@%p57 bra 	$L__BB72_131;
	ld.volatile.shared.u64 	%rd477, [%r6+16];
	st.volatile.shared.u64 	[%r6], %rd477;
	ld.volatile.shared.f64 	%fd32, [%r5+16];
	st.volatile.shared.f64 	[%r5], %fd32;
$L__BB72_131:
	ld.volatile.shared.f64 	%fd33, [%r5];
	ld.volatile.shared.f64 	%fd34, [%r5+8];
	min.f64 	%fd35, %fd33, %fd34;
	ld.volatile.shared.f64 	%fd36, [%r5+8];
	setp.neu.f64 	%p58, %fd35, %fd36;
	@%p58 bra 	$L__BB72_133;
	ld.volatile.shared.u64 	%rd478, [%r6+8];
	st.volatile.shared.u64 	[%r6], %rd478;
	ld.volatile.shared.f64 	%fd37, [%r5+8];
	st.volatile.shared.f64 	[%r5], %fd37;
$L__BB72_133:
	setp.ne.s32 	%p59, %r3, 0;
	@%p59 bra 	$L__BB72_135;
	ld.param.u64 	%rd486, [uncontiguous_reduce_f64_param_1];
	ld.param.u64 	%rd485, [uncontiguous_reduce_f64_param_0];
	ld.shared.f64 	%fd38, [sdata_f64];
	cvta.to.global.u64 	%rd479, %rd485;
	mul.wide.u32 	%rd480, %r4, 8;
	add.s64 	%rd481, %rd479, %rd480;
	st.global.f64 	[%rd481], %fd38;
	ld.shared.u64 	%rd482, [%r2];
	cvta.to.global.u64 	%rd483, %rd486;
	add.s64 	%rd484, %rd483, %rd480;
	st.global.u64 	[%rd484], %rd482;
$L__BB72_135:
	ret;

}
	// .globl	contiguous_reduce3_f64
.visible .entry contiguous_reduce3_f64(
	.param .u64 .ptr .align 1 contiguous_reduce3_f64_param_0,
	.param .u64 .ptr .align 1 contiguous_reduce3_f64_param_1,
	.param .u64 .ptr .align 1 contiguous_reduce3_f64_param_2,
	.param .u64 .ptr .align 1 contiguous_reduce3_f64_param_3,
	.param .u64 .ptr .align 1 contiguous_reduce3_f64_param_4,
	.param .u64 contiguous_reduce3_f64_param_5,
	.param .u64 contiguous_reduce3_f64_param_6,
	.param .u64 contiguous_reduce3_f64_param_7
)
{
	.reg .pred 	%p<61>;
	.reg .b32 	%r<222>;
	.reg .b64 	%rd<587>;
	.reg .b64 	%fd<39>;

	ld.param.u64 	%rd267, [contiguous_reduce3_f64_param_2];
	ld.param.u64 	%rd268, [contiguous_reduce3_f64_param_3];
	ld.param.u64 	%rd269, [contiguous_reduce3_f64_param_4];
	ld.param.u64 	%rd265, [contiguous_reduce3_f64_param_6];
	cvta.to.global.u64 	%rd1, %rd269;
	cvta.to.global.u64 	%rd2, %rd268;
	cvta.to.global.u64 	%rd586, %rd267;
	mov.u32 	%r221, %ntid.x;
	shl.b32 	%r51, %r221, 3;
	mov.u32 	%r52, sdata_f64;
	add.s32 	%r2, %r52, %r51;
	mov.u32 	%r3, %tid.x;
	mov.u32 	%r53, %ctaid.x;
	mul.lo.s32 	%r54, %r53, %r221;
	shl.b32 	%r55, %r54, 1;
	add.s32 	%r56, %r55, %r3;
	shl.b32 	%r57, %r3, 3;
	add.s32 	%r4, %r52, %r57;
	mov.b64 	%rd270, 9218868437227405312;
	st.shared.u64 	[%r4], %rd270;
	cvt.u64.u32 	%rd4, %r56;
	add.s32 	%r5, %r2, %r57;
	st.shared.u64 	[%r5], %rd4;
	add.s32 	%r58, %r56, %r221;
	cvt.u64.u32 	%rd5, %r58;
	setp.le.u64 	%p1, %rd265, %rd5;
	@%p1 bra 	$L__BB73_56;
	ld.param.u64 	%rd500, [contiguous_reduce3_f64_param_5];
	mov.u32 	%r135, %ctaid.y;
	cvt.u64.u32 	%rd403, %r135;
	mul.lo.s64 	%rd404, %rd265, %rd403;
	add.s64 	%rd540, %rd404, %rd4;
	add.s64 	%rd538, %rd404, %rd5;
	cvt.u32.u64 	%r6, %rd500;
	add.s32 	%r215, %r6, -1;
	setp.lt.s32 	%p27, %r215, 0;
	mov.b64 	%rd544, 0;
	mov.u64 	%rd545, %rd544;
	@%p27 bra 	$L__BB73_53;
	setp.lt.u32 	%p28, %r215, 3;
	mov.b64 	%rd545, 0;
	mov.u64 	%rd544, %rd545;
	@%p28 bra 	$L__BB73_30;
	add.s32 	%r213, %r6, -2;
	and.b32  	%r136, %r6, -4;
	neg.s32 	%r212, %r136;
	mov.b64 	%rd545, 0;
$L__BB73_4:
	.pragma "nounroll";
	add.s32 	%r12, %r213, 1;
	mul.wide.u32 	%rd408, %r12, 8;
	add.s64 	%rd409, %rd2, %rd408;
	ld.global.u64 	%rd12, [%rd409];
	or.b64  	%rd410, %rd540, %rd12;
	and.b64  	%rd411, %rd410, -4294967296;
	setp.ne.s64 	%p29, %rd411, 0;
	@%p29 bra 	$L__BB73_6;
	cvt.u32.u64 	%r137, %rd12;
	cvt.u32.u64 	%r138, %rd540;
	div.u32 	%r139, %r138, %r137;
	mul.lo.s32 	%r140, %r139, %r137;
	sub.s32 	%r141, %r138, %r140;
	cvt.u64.u32 	%rd506, %r139;
	cvt.u64.u32 	%rd507, %r141;
	bra.uni 	$L__BB73_7;
$L__BB73_6:
	div.s64 	%rd506, %rd540, %rd12;
	mul.lo.s64 	%rd412, %rd506, %rd12;
	sub.s64 	%rd507, %rd540, %rd412;
$L__BB73_7:
	mul.wide.u32 	%rd413, %r12, 8;
	add.s64 	%rd414, %rd1, %rd413;
	ld.global.u64 	%rd19, [%rd414];
	mad.lo.s64 	%rd20, %rd19, %rd507, %rd544;
	or.b64  	%rd415, %rd538, %rd12;
	and.b64  	%rd416, %rd415, -4294967296;
	setp.ne.s64 	%p30, %rd416, 0;
	@%p30 bra 	$L__BB73_9;
	cvt.u32.u64 	%r142, %rd12;
	cvt.u32.u64 	%r143, %rd538;
	div.u32 	%r144, %r143, %r142;
	mul.lo.s32 	%r145, %r144, %r142;
	sub.s32 	%r146, %r143, %r145;
	cvt.u64.u32 	%rd508, %r144;
	cvt.u64.u32 	%rd509, %r146;
	bra.uni 	$L__BB73_10;
$L__BB73_9:
	div.s64 	%rd508, %rd538, %rd12;
	mul.lo.s64 	%rd417, %rd508, %rd12;
	sub.s64 	%rd509, %rd538, %rd417;
$L__BB73_10:
	mad.lo.s64 	%rd27, %rd509, %rd19, %rd545;
	mul.wide.u32 	%rd418, %r213, 8;
	add.s64 	%rd419, %rd2, %rd418;
	ld.global.u64 	%rd28, [%rd419];
	or.b64  	%rd420, %rd506, %rd28;
	and.b64  	%rd421, %rd420, -4294967296;
	setp.ne.s64 	%p31, %rd421, 0;
	@%p31 bra 	$L__BB73_12;
	cvt.u32.u64 	%r147, %rd28;
	cvt.u32.u64 	%r148, %rd506;
	div.u32 	%r149, %r148, %r147;
	mul.lo.s32 	%r150, %r149, %r147;
	sub.s32 	%r151, %r148, %r150;
	cvt.u64.u32 	%rd510, %r149;
	cvt.u64.u32 	%rd511, %r151;
	bra.uni 	$L__BB73_13;
$L__BB73_12:
	div.s64 	%rd510, %rd506, %rd28;
	mul.lo.s64 	%rd422, %rd510, %rd28;
	sub.s64 	%rd511, %rd506, %rd422;
$L__BB73_13:
	mul.wide.u32 	%rd423, %r213, 8;
	add.s64 	%rd424, %rd1, %rd423;
	ld.global.u64 	%rd35, [%rd424];
	mad.lo.s64 	%rd36, %rd35, %rd511, %rd20;
	or.b64  	%rd425, %rd508, %rd28;
	and.b64  	%rd426, %rd425, -4294967296;
	setp.ne.s64 	%p32, %rd426, 0;
	@%p32 bra 	$L__BB73_15;
	cvt.u32.u64 	%r152, %rd28;
	cvt.u32.u64 	%r153, %rd508;
	div.u32 	%r154, %r153, %r152;
	mul.lo.s32 	%r155, %r154, %r152;
	sub.s32 	%r156, %r153, %r155;
	cvt.u64.u32 	%rd512, %r154;
	cvt.u64.u32 	%rd513, %r156;
	bra.uni 	$L__BB73_16;
$L__BB73_15:
	div.s64 	%rd512, %rd508, %rd28;
	mul.lo.s64 	%rd427, %rd512, %rd28;
	sub.s64 	%rd513, %rd508, %rd427;
$L__BB73_16:
	mad.lo.s64 	%rd43, %rd513, %rd35, %rd27;
	add.s32 	%r13, %r213, -1;
	mul.wide.u32 	%rd428, %r13, 8;
	add.s64 	%rd429, %rd2, %rd428;
	ld.global.u64 	%rd44, [%rd429];
	or.b64  	%rd430, %rd510, %rd44;
	and.b64  	%rd431, %rd430, -4294967296;
	setp.ne.s64 	%p33, %rd431, 0;
	@%p33 bra 	$L__BB73_18;
	cvt.u32.u64 	%r157, %rd44;
	cvt.u32.u64 	%r158, %rd510;
	div.u32 	%r159, %r158, %r157;
	mul.lo.s32 	%r160, %r159, %r157;
	sub.s32 	%r161, %r158, %r160;
	cvt.u64.u32 	%rd514, %r159;
	cvt.u64.u32 	%rd515, %r161;
	bra.uni 	$L__BB73_19;
$L__BB73_18:
	div.s64 	%rd514, %rd510, %rd44;
	mul.lo.s64 	%rd432, %rd514, %rd44;
	sub.s64 	%rd515, %rd510, %rd432;
$L__BB73_19:
	mul.wide.u32 	%rd433, %r13, 8;
	add.s64 	%rd434, %rd1, %rd433;
	ld.global.u64 	%rd51, [%rd434];
	mad.lo.s64 	%rd52, %rd51, %rd515, %rd36;
	or.b64  	%rd435, %rd512, %rd44;
	and.b64  	%rd436, %rd435, -4294967296;
	setp.ne.s64 	%p34, %rd436, 0;
	@%p34 bra 	$L__BB73_21;
	cvt.u32.u64 	%r162, %rd44;
	cvt.u32.u64 	%r163, %rd512;
	div.u32 	%r164, %r163, %r162;
	mul.lo.s32 	%r165, %r164, %r162;
	sub.s32 	%r166, %r163, %r165;
	cvt.u64.u32 	%rd516, %r164;
	cvt.u64.u32 	%rd517, %r166;
	bra.uni 	$L__BB73_22;
$L__BB73_21:
	div.s64 	%rd516, %rd512, %rd44;
	mul.lo.s64 	%rd437, %rd516, %rd44;
	sub.s64 	%rd517, %rd512, %rd437;
$L__BB73_22:
	mad.lo.s64 	%rd59, %rd517, %rd51, %rd43;
	add.s32 	%r167, %r213, -2;
	mul.wide.u32 	%rd438, %r167, 8;
	add.s64 	%rd439, %rd2, %rd438;
	ld.global.u64 	%rd60, [%rd439];
	or.b64  	%rd440, %rd514, %rd60;
	and.b64  	%rd441, %rd440, -4294967296;
	setp.ne.s64 	%p35, %rd441, 0;
	@%p35 bra 	$L__BB73_24;
	cvt.u32.u64 	%r168, %rd60;
	cvt.u32.u64 	%r169, %rd514;
	div.u32 	%r170, %r169, %r168;
	mul.lo.s32 	%r171, %r170, %r168;
	sub.s32 	%r172, %r169, %r171;
	cvt.u64.u32 	%rd540, %r170;
	cvt.u64.u32 	%rd519, %r172;
	bra.uni 	$L__BB73_25;
$L__BB73_24:
	div.s64 	%rd540, %rd514, %rd60;
	mul.lo.s64 	%rd442, %rd540, %rd60;
	sub.s64 	%rd519, %rd514, %rd442;
$L__BB73_25:
	add.s32 	%r173, %r213, -2;
	mul.wide.u32 	%rd443, %r173, 8;
	add.s64 	%rd444, %rd1, %rd443;
	ld.global.u64 	%rd67, [%rd444];
	mad.lo.s64 	%rd544, %rd67, %rd519, %rd52;
	or.b64  	%rd445, %rd516, %rd60;
	and.b64  	%rd446, %rd445, -4294967296;
	setp.ne.s64 	%p36, %rd446, 0;
	@%p36 bra 	$L__BB73_27;
	cvt.u32.u64 	%r174, %rd60;
	cvt.u32.u64 	%r175, %rd516;
	div.u32 	%r176, %r175, %r174;
	mul.lo.s32 	%r177, %r176, %r174;
	sub.s32 	%r178, %r175, %r177;
	cvt.u64.u32 	%rd538, %r176;
	cvt.u64.u32 	%rd521, %r178;
	bra.uni 	$L__BB73_28;
$L__BB73_27:
	div.s64 	%rd538, %rd516, %rd60;
	mul.lo.s64 	%rd447, %rd538, %rd60;
	sub.s64 	%rd521, %rd516, %rd447;
$L__BB73_28:
	mad.lo.s64 	%rd545, %rd521, %rd67, %rd59;
	add.s32 	%r213, %r213, -4;
	add.s32 	%r212, %r212, 4;
	setp.ne.s32 	%p37, %r212, 0;
	@%p37 bra 	$L__BB73_4;
	add.s32 	%r215, %r213, 1;
$L__BB73_30:
	and.b32  	%r179, %r6, 3;
	setp.eq.s32 	%p38, %r179, 0;
	@%p38 bra 	$L__BB73_53;
	setp.eq.s32 	%p39, %r179, 1;
	@%p39 bra 	$L__BB73_45;
	mul.wide.u32 	%rd449, %r215, 8;
	add.s64 	%rd450, %rd2, %rd449;
	ld.global.u64 	%rd82, [%rd450];
	or.b64  	%rd451, %rd540, %rd82;
	and.b64  	%rd452, %rd451, -4294967296;
	setp.ne.s64 	%p40, %rd452, 0;
	@%p40 bra 	$L__BB73_34;
	cvt.u32.u64 	%r181, %rd82;
	cvt.u32.u64 	%r182, %rd540;
	div.u32 	%r183, %r182, %r181;
	mul.lo.s32 	%r184, %r183, %r181;
	sub.s32 	%r185, %r182, %r184;
	cvt.u64.u32 	%rd528, %r183;
	cvt.u64.u32 	%rd529, %r185;
	bra.uni 	$L__BB73_35;
$L__BB73_34:
	div.s64 	%rd528, %rd540, %rd82;
	mul.lo.s64 	%rd453, %rd528, %rd82;
	sub.s64 	%rd529, %rd540, %rd453;
$L__BB73_35:
	mul.wide.u32 	%rd454, %r215, 8;
	add.s64 	%rd455, %rd1, %rd454;
	ld.global.u64 	%rd89, [%rd455];
	mad.lo.s64 	%rd90, %rd89, %rd529, %rd544;
	or.b64  	%rd456, %rd538, %rd82;
	and.b64  	%rd457, %rd456, -4294967296;
	setp.ne.s64 	%p41, %rd457, 0;
	@%p41 bra 	$L__BB73_37;
	cvt.u32.u64 	%r186, %rd82;
	cvt.u32.u64 	%r187, %rd538;
	div.u32 	%r188, %r187, %r186;
	mul.lo.s32 	%r189, %r188, %r186;
	sub.s32 	%r190, %r187, %r189;
	cvt.u64.u32 	%rd530, %r188;
	cvt.u64.u32 	%rd531, %r190;
	bra.uni 	$L__BB73_38;
$L__BB73_37:
	div.s64 	%rd530, %rd538, %rd82;
	mul.lo.s64 	%rd458, %rd530, %rd82;
	sub.s64 	%rd531, %rd538, %rd458;
$L__BB73_38:
	mad.lo.s64 	%rd97, %rd531, %rd89, %rd545;
	add.s32 	%r18, %r215, -1;
	mul.wide.u32 	%rd459, %r18, 8;
	add.s64 	%rd460, %rd2, %rd459;
	ld.global.u64 	%rd98, [%rd460];
	or.b64  	%rd461, %rd528, %rd98;
	and.b64  	%rd462, %rd461, -4294967296;
	setp.ne.s64 	%p42, %rd462, 0;
	@%p42 bra 	$L__BB73_40;
	cvt.u32.u64 	%r191, %rd98;
	cvt.u32.u64 	%r192, %rd528;
	div.u32 	%r193, %r192, %r191;
	mul.lo.s32 	%r194, %r193, %r191;
	sub.s32 	%r195, %r192, %r194;
	cvt.u64.u32 	%rd540, %r193;
	cvt.u64.u32 	%rd533, %r195;
	bra.uni 	$L__BB73_41;
$L__BB73_40:
	div.s64 	%rd540, %rd528, %rd98;
	mul.lo.s64 	%rd463, %rd540, %rd98;
	sub.s64 	%rd533, %rd528, %rd463;
$L__BB73_41:
	mul.wide.u32 	%rd464, %r18, 8;
	add.s64 	%rd465, %rd1, %rd464;
	ld.global.u64 	%rd105, [%rd465];
	mad.lo.s64 	%rd544, %rd105, %rd533, %rd90;
	or.b64  	%rd466, %rd530, %rd98;
	and.b64  	%rd467, %rd466, -4294967296;
	setp.ne.s64 	%p43, %rd467, 0;
	@%p43 bra 	$L__BB73_43;
	cvt.u32.u64 	%r196, %rd98;
	cvt.u32.u64 	%r197, %rd530;
	div.u32 	%r198, %r197, %r196;
	mul.lo.s32 	%r199, %r198, %r196;
	sub.s32 	%r200, %r197, %r199;
	cvt.u64.u32 	%rd538, %r198;
	cvt.u64.u32 	%rd535, %r200;
	bra.uni 	$L__BB73_44;
$L__BB73_43:
	div.s64 	%rd538, %rd530, %rd98;
	mul.lo.s64 	%rd468, %rd538, %rd98;
	sub.s64 	%rd535, %rd530, %rd468;
$L__BB73_44:
	mad.lo.s64 	%rd545, %rd535, %rd105, %rd97;
	add.s32 	%r215, %r215, -2;
$L__BB73_45:
	and.b32  	%r201, %r6, 1;
	setp.eq.b32 	%p44, %r201, 1;
	not.pred 	%p45, %p44;
	@%p45 bra 	$L__BB73_53;
	mul.wide.u32 	%rd469, %r215, 8;
	add.s64 	%rd470, %rd2, %rd469;
	ld.global.u64 	%rd120, [%rd470];
	or.b64  	%rd471, %rd540, %rd120;
	and.b64  	%rd472, %rd471, -4294967296;
	setp.ne.s64 	%p46, %rd472, 0;
	@%p46 bra 	$L__BB73_48;
	cvt.u32.u64 	%r202, %rd120;
	cvt.u32.u64 	%r203, %rd540;
	rem.u32 	%r204, %r203, %r202;
	cvt.u64.u32 	%rd542, %r204;
	bra.uni 	$L__BB73_49;
$L__BB73_48:
	rem.s64 	%rd542, %rd540, %rd120;
$L__BB73_49:
	add.s64 	%rd474, %rd1, %rd469;
	ld.global.u64 	%rd124, [%rd474];
	mad.lo.s64 	%rd544, %rd124, %rd542, %rd544;
	or.b64  	%rd475, %rd538, %rd120;
	and.b64  	%rd476, %rd475, -4294967296;
	setp.ne.s64 	%p47, %rd476, 0;
	@%p47 bra 	$L__BB73_51;
	cvt.u32.u64 	%r205, %rd120;
	cvt.u32.u64 	%r206, %rd538;
	rem.u32 	%r207, %r206, %r205;
	cvt.u64.u32 	%rd543, %r207;
	bra.uni 	$L__BB73_52;
$L__BB73_51:
	rem.s64 	%rd543, %rd538, %rd120;
$L__BB73_52:
	mad.lo.s64 	%rd545, %rd543, %rd124, %rd545;
$L__BB73_53:
	shl.b64 	%rd477, %rd544, 3;
	add.s64 	%rd478, %rd586, %rd477;
	ld.global.f64 	%fd1, [%rd478];
	shl.b64 	%rd479, %rd545, 3;
	add.s64 	%rd480, %rd586, %rd479;
	ld.global.f64 	%fd2, [%rd480];
	min.f64 	%fd5, %fd1, %fd2;
	setp.neu.f64 	%p48, %fd5, %fd2;
	@%p48 bra 	$L__BB73_55;
	st.shared.f64 	[%r4], %fd2;
	st.shared.u64 	[%r5], %rd5;
	bra.uni 	$L__BB73_116;
$L__BB73_55:
	st.shared.f64 	[%r4], %fd1;
	bra.uni 	$L__BB73_116;
$L__BB73_56:
	setp.le.u64 	%p2, %rd265, %rd4;
	@%p2 bra 	$L__BB73_116;
	ld.param.u64 	%rd499, [contiguous_reduce3_f64_param_5];
	mov.u32 	%r59, %ctaid.y;
	cvt.u64.u32 	%rd271, %r59;
	mad.lo.s64 	%rd577, %rd265, %rd271, %rd4;
	cvt.u32.u64 	%r21, %rd499;
	add.s32 	%r219, %r21, -1;
	setp.lt.s32 	%p3, %r219, 0;
	@%p3 bra 	$L__BB73_115;
	setp.lt.u32 	%p4, %r219, 7;
	@%p4 bra 	$L__BB73_86;
	add.s32 	%r217, %r21, -4;
	and.b32  	%r60, %r21, -8;
	neg.s32 	%r216, %r60;
$L__BB73_60:
	.pragma "nounroll";
	add.s32 	%r27, %r217, 3;
	mul.wide.u32 	%rd273, %r27, 8;
	add.s64 	%rd274, %rd2, %rd273;
	ld.global.u64 	%rd135, [%rd274];
	or.b64  	%rd275, %rd577, %rd135;
	and.b64  	%rd276, %rd275, -4294967296;
	setp.ne.s64 	%p5, %rd276, 0;
	@%p5 bra 	$L__BB73_62;
	cvt.u32.u64 	%r61, %rd135;
	cvt.u32.u64 	%r62, %rd577;
	div.u32 	%r63, %r62, %r61;
	mul.lo.s32 	%r64, %r63, %r61;
	sub.s32 	%r65, %r62, %r64;
	cvt.u64.u32 	%rd548, %r63;
	cvt.u64.u32 	%rd549, %r65;
	bra.uni 	$L__BB73_63;
$L__BB73_62:
	div.s64 	%rd548, %rd577, %rd135;
	mul.lo.s64 	%rd277, %rd548, %rd135;
	sub.s64 	%rd549, %rd577, %rd277;
$L__BB73_63:
	add.s64 	%rd279, %rd1, %rd273;
	ld.global.u64 	%rd280, [%rd279];
	mul.lo.s64 	%rd142, %rd280, %rd549;
	add.s32 	%r28, %r217, 2;
	mul.wide.u32 	%rd281, %r28, 8;
	add.s64 	%rd282, %rd2, %rd281;
	ld.global.u64 	%rd143, [%rd282];
	or.b64  	%rd283, %rd548, %rd143;
	and.b64  	%rd284, %rd283, -4294967296;
	setp.ne.s64 	%p6, %rd284, 0;
	@%p6 bra 	$L__BB73_65;
	cvt.u32.u64 	%r66, %rd143;
	cvt.u32.u64 	%r67, %rd548;
	div.u32 	%r68, %r67, %r66;
	mul.lo.s32 	%r69, %r68, %r66;
	sub.s32 	%r70, %r67, %r69;
	cvt.u64.u32 	%rd550, %r68;
	cvt.u64.u32 	%rd551, %r70;
	bra.uni 	$L__BB73_66;
$L__BB73_65:
	div.s64 	%rd550, %rd548, %rd143;
	mul.lo.s64 	%rd285, %rd550, %rd143;
	sub.s64 	%rd551, %rd548, %rd285;
$L__BB73_66:
	add.s64 	%rd287, %rd1, %rd281;
	ld.global.u64 	%rd288, [%rd287];
	mad.lo.s64 	%rd150, %rd288, %rd551, %rd142;
	add.s32 	%r29, %r217, 1;
	mul.wide.u32 	%rd289, %r29, 8;
	add.s64 	%rd290, %rd2, %rd289;
	ld.global.u64 	%rd151, [%rd290];
	or.b64  	%rd291, %rd550, %rd151;
	and.b64  	%rd292, %rd291, -4294967296;
	setp.ne.s64 	%p7, %rd292, 0;
	@%p7 bra 	$L__BB73_68;
	cvt.u32.u64 	%r71, %rd151;
	cvt.u32.u64 	%r72, %rd550;
	div.u32 	%r73, %r72, %r71;
	mul.lo.s32 	%r74, %r73, %r71;
	sub.s32 	%r75, %r72, %r74;
	cvt.u64.u32 	%rd552, %r73;
	cvt.u64.u32 	%rd553, %r75;
	bra.uni 	$L__BB73_69;
$L__BB73_68:
	div.s64 	%rd552, %rd550, %rd151;
	mul.lo.s64 	%rd293, %rd552, %rd151;
	sub.s64 	%rd553, %rd550, %rd293;
$L__BB73_69:
	add.s64 	%rd295, %rd1, %rd289;
	ld.global.u64 	%rd296, [%rd295];
	mad.lo.s64 	%rd158, %rd296, %rd553, %rd150;
	add.s32 	%r30, %r217, -4;
	mul.wide.u32 	%rd297, %r217, 8;
	add.s64 	%rd298, %rd2, %rd297;
	ld.global.u64 	%rd159, [%rd298];
	or.b64  	%rd299, %rd552, %rd159;
	and.b64  	%rd300, %rd299, -4294967296;
	setp.ne.s64 	%p8, %rd300, 0;
	@%p8 bra 	$L__BB73_71;
	cvt.u32.u64 	%r76, %rd159;
	cvt.u32.u64 	%r77, %rd552;
	div.u32 	%r78, %r77, %r76;
	mul.lo.s32 	%r79, %r78, %r76;
	sub.s32 	%r80, %r77, %r79;
	cvt.u64.u32 	%rd554, %r78;
	cvt.u64.u32 	%rd555, %r80;
	bra.uni 	$L__BB73_72;
$L__BB73_71:
	div.s64 	%rd554, %rd552, %rd159;
	mul.lo.s64 	%rd301, %rd554, %rd159;
	sub.s64 	%rd555, %rd552, %rd301;
$L__BB73_72:
	add.s64 	%rd303, %rd1, %rd297;
	ld.global.u64 	%rd304, [%rd303];
	mad.lo.s64 	%rd166, %rd304, %rd555, %rd158;
	add.s32 	%r31, %r217, -1;
	mul.wide.u32 	%rd305, %r31, 8;
	add.s64 	%rd306, %rd2, %rd305;
	ld.global.u64 	%rd167, [%rd306];
	or.b64  	%rd307, %rd554, %rd167;
	and.b64  	%rd308, %rd307, -4294967296;
	setp.ne.s64 	%p9, %rd308, 0;
	@%p9 bra 	$L__BB73_74;
	cvt.u32.u64 	%r81, %rd167;
	cvt.u32.u64 	%r82, %rd554;
	div.u32 	%r83, %r82, %r81;
	mul.lo.s32 	%r84, %r83, %r81;
	sub.s32 	%r85, %r82, %r84;
	cvt.u64.u32 	%rd556, %r83;
	cvt.u64.u32 	%rd557, %r85;
	bra.uni 	$L__BB73_75;
$L__BB73_74:
	div.s64 	%rd556, %rd554, %rd167;
	mul.lo.s64 	%rd309, %rd556, %rd167;
	sub.s64 	%rd557, %rd554, %rd309;
$L__BB73_75:
	add.s64 	%rd311, %rd1, %rd305;
	ld.global.u64 	%rd312, [%rd311];
	mad.lo.s64 	%rd174, %rd312, %rd557, %rd166;
	add.s32 	%r32, %r217, -2;
	mul.wide.u32 	%rd313, %r32, 8;
	add.s64 	%rd314, %rd2, %rd313;
	ld.global.u64 	%rd175, [%rd314];
	or.b64  	%rd315, %rd556, %rd175;
	and.b64  	%rd316, %rd315, -4294967296;
	setp.ne.s64 	%p10, %rd316, 0;
	@%p10 bra 	$L__BB73_77;
	cvt.u32.u64 	%r86, %rd175;
	cvt.u32.u64 	%r87, %rd556;
	div.u32 	%r88, %r87, %r86;
	mul.lo.s32 	%r89, %r88, %r86;
	sub.s32 	%r90, %r87, %r89;
	cvt.u64.u32 	%rd558, %r88;
	cvt.u64.u32 	%rd559, %r90;
	bra.uni 	$L__BB73_78;
$L__BB73_77:
	div.s64 	%rd558, %rd556, %rd175;
	mul.lo.s64 	%rd317, %rd558, %rd175;
	sub.s64 	%rd559, %rd556, %rd317;
$L__BB73_78:
	add.s64 	%rd319, %rd1, %rd313;
	ld.global.u64 	%rd320, [%rd319];
	mad.lo.s64 	%rd182, %rd320, %rd559, %rd174;
	add.s32 	%r33, %r217, -3;
	mul.wide.u32 	%rd321, %r33, 8;
	add.s64 	%rd322, %rd2, %rd321;
	ld.global.u64 	%rd183, [%rd322];
	or.b64  	%rd323, %rd558, %rd183;
	and.b64  	%rd324, %rd323, -4294967296;
	setp.ne.s64 	%p11, %rd324, 0;
	@%p11 bra 	$L__BB73_80;
	cvt.u32.u64 	%r91, %rd183;
	cvt.u32.u64 	%r92, %rd558;
	div.u32 	%r93, %r92, %r91;
	mul.lo.s32 	%r94, %r93, %r91;
	sub.s32 	%r95, %r92, %r94;
	cvt.u64.u32 	%rd560, %r93;
	cvt.u64.u32 	%rd561, %r95;
	bra.uni 	$L__BB73_81;
$L__BB73_80:
	div.s64 	%rd560, %rd558, %rd183;
	mul.lo.s64 	%rd325, %rd560, %rd183;
	sub.s64 	%rd561, %rd558, %rd325;
$L__BB73_81:
	add.s64 	%rd327, %rd1, %rd321;
	ld.global.u64 	%rd328, [%rd327];
	mad.lo.s64 	%rd190, %rd328, %rd561, %rd182;
	mul.wide.u32 	%rd329, %r30, 8;
	add.s64 	%rd330, %rd2, %rd329;
	ld.global.u64 	%rd191, [%rd330];
	or.b64  	%rd331, %rd560, %rd191;
	and.b64  	%rd332, %rd331, -4294967296;
	setp.ne.s64 	%p12, %rd332, 0;
	@%p12 bra 	$L__BB73_83;
	cvt.u32.u64 	%r96, %rd191;
	cvt.u32.u64 	%r97, %rd560;
	div.u32 	%r98, %r97, %r96;
	mul.lo.s32 	%r99, %r98, %r96;
	sub.s32 	%r100, %r97, %r99;
	cvt.u64.u32 	%rd577, %r98;
	cvt.u64.u32 	%rd563, %r100;
	bra.uni 	$L__BB73_84;
$L__BB73_83:
	div.s64 	%rd577, %rd560, %rd191;
	mul.lo.s64 	%rd333, %rd577, %rd191;
	sub.s64 	%rd563, %rd560, %rd333;
$L__BB73_84:
	add.s64 	%rd335, %rd1, %rd329;
	ld.global.u64 	%rd336, [%rd335];
	mad.lo.s64 	%rd337, %rd336, %rd563, %rd190;
	shl.b64 	%rd338, %rd337, 3;
	add.s64 	%rd586, %rd586, %rd338;
	add.s32 	%r217, %r217, -8;
	add.s32 	%r216, %r216, 8;
	setp.ne.s32 	%p13, %r216, 0;
	@%p13 bra 	$L__BB73_60;
	add.s32 	%r219, %r217, 3;
$L__BB73_86:
	and.b32  	%r38, %r21, 7;
	setp.eq.s32 	%p14, %r38, 0;
	@%p14 bra 	$L__BB73_115;
	and.b32  	%r39, %r21, 3;
	setp.lt.u32 	%p15, %r38, 4;
	@%p15 bra 	$L__BB73_101;
	mul.wide.u32 	%rd340, %r219, 8;
	add.s64 	%rd341, %rd2, %rd340;
	ld.global.u64 	%rd202, [%rd341];
	or.b64  	%rd342, %rd577, %rd202;
	and.b64  	%rd343, %rd342, -4294967296;
	setp.ne.s64 	%p16, %rd343, 0;
	@%p16 bra 	$L__BB73_90;
	cvt.u32.u64 	%r101, %rd202;
	cvt.u32.u64 	%r102, %rd577;
	div.u32 	%r103, %r102, %r101;
	mul.lo.s32 	%r104, %r103, %r101;
	sub.s32 	%r105, %r102, %r104;
	cvt.u64.u32 	%rd567, %r103;
	cvt.u64.u32 	%rd568, %r105;
	bra.uni 	$L__BB73_91;
$L__BB73_90:
	div.s64 	%rd567, %rd577, %rd202;
	mul.lo.s64 	%rd344, %rd567, %rd202;
	sub.s64 	%rd568, %rd577, %rd344;
$L__BB73_91:
	add.s64 	%rd346, %rd1, %rd340;
	ld.global.u64 	%rd347, [%rd346];
	mul.lo.s64 	%rd209, %rd347, %rd568;
	add.s32 	%r40, %r219, -1;
	mul.wide.u32 	%rd348, %r40, 8;
	add.s64 	%rd349, %rd2, %rd348;
	ld.global.u64 	%rd210, [%rd349];
	or.b64  	%rd350, %rd567, %rd210;
	and.b64  	%rd351, %rd350, -4294967296;
	setp.ne.s64 	%p17, %rd351, 0;
	@%p17 bra 	$L__BB73_93;
	cvt.u32.u64 	%r106, %rd210;
	cvt.u32.u64 	%r107, %rd567;
	div.u32 	%r108, %r107, %r106;
	mul.lo.s32 	%r109, %r108, %r106;
	sub.s32 	%r110, %r107, %r109;
	cvt.u64.u32 	%rd569, %r108;
	cvt.u64.u32 	%rd570, %r110;
	bra.uni 	$L__BB73_94;
$L__BB73_93:
	div.s64 	%rd569, %rd567, %rd210;
	mul.lo.s64 	%rd352, %rd569, %rd210;
	sub.s64 	%rd570, %rd567, %rd352;
$L__BB73_94:
	add.s64 	%rd354, %rd1, %rd348;
	ld.global.u64 	%rd355, [%rd354];
	mad.lo.s64 	%rd217, %rd355, %rd570, %rd209;
	add.s32 	%r41, %r219, -2;
	mul.wide.u32 	%rd356, %r41, 8;
	add.s64 	%rd357, %rd2, %rd356;
	ld.global.u64 	%rd218, [%rd357];
	or.b64  	%rd358, %rd569, %rd218;
	and.b64  	%rd359, %rd358, -4294967296;
	setp.ne.s64 	%p18, %rd359, 0;
	@%p18 bra 	$L__BB73_96;
	cvt.u32.u64 	%r111, %rd218;
	cvt.u32.u64 	%r112, %rd569;
	div.u32 	%r113, %r112, %r111;
	mul.lo.s32 	%r114, %r113, %r111;
	sub.s32 	%r115, %r112, %r114;
	cvt.u64.u32 	%rd571, %r113;
	cvt.u64.u32 	%rd572, %r115;
	bra.uni 	$L__BB73_97;
$L__BB73_96:
	div.s64 	%rd571, %rd569, %rd218;
	mul.lo.s64 	%rd360, %rd571, %rd218;
	sub.s64 	%rd572, %rd569, %rd360;
$L__BB73_97:
	add.s64 	%rd362, %rd1, %rd356;
	ld.global.u64 	%rd363, [%rd362];
	mad.lo.s64 	%rd225, %rd363, %rd572, %rd217;
	add.s32 	%r42, %r219, -3;
	mul.wide.u32 	%rd364, %r42, 8;
	add.s64 	%rd365, %rd2, %rd364;
	ld.global.u64 	%rd226, [%rd365];
	or.b64  	%rd366, %rd571, %rd226;
	and.b64  	%rd367, %rd366, -4294967296;
	setp.ne.s64 	%p19, %rd367, 0;
	@%p19 bra 	$L__BB73_99;
	cvt.u32.u64 	%r116, %rd226;
	cvt.u32.u64 	%r117, %rd571;
	div.u32 	%r118, %r117, %r116;
	mul.lo.s32 	%r119, %r118, %r116;
	sub.s32 	%r120, %r117, %r119;
	cvt.u64.u32 	%rd577, %r118;
	cvt.u64.u32 	%rd574, %r120;
	bra.uni 	$L__BB73_100;
$L__BB73_99:
	div.s64 	%rd577, %rd571, %rd226;
	mul.lo.s64 	%rd368, %rd577, %rd226;
	sub.s64 	%rd574, %rd571, %rd368;
$L__BB73_100:
	add.s64 	%rd370, %rd1, %rd364;
	ld.global.u64 	%rd371, [%rd370];
	mad.lo.s64 	%rd372, %rd371, %rd574, %rd225;
	shl.b64 	%rd373, %rd372, 3;
	add.s64 	%rd586, %rd586, %rd373;
	add.s32 	%r219, %r219, -4;
$L__BB73_101:
	setp.eq.s32 	%p20, %r39, 0;
	@%p20 bra 	$L__BB73_115;
	setp.eq.s32 	%p21, %r39, 1;
	@%p21 bra 	$L__BB73_110;
	mul.wide.u32 	%rd375, %r219, 8;
	add.s64 	%rd376, %rd2, %rd375;
	ld.global.u64 	%rd237, [%rd376];
	or.b64  	%rd377, %rd577, %rd237;
	and.b64  	%rd378, %rd377, -4294967296;
	setp.ne.s64 	%p22, %rd378, 0;
	@%p22 bra 	$L__BB73_105;
	cvt.u32.u64 	%r121, %rd237;
	cvt.u32.u64 	%r122, %rd577;
	div.u32 	%r123, %r122, %r121;
	mul.lo.s32 	%r124, %r123, %r121;
	sub.s32 	%r125, %r122, %r124;
	cvt.u64.u32 	%rd578, %r123;
	cvt.u64.u32 	%rd579, %r125;
	bra.uni 	$L__BB73_106;
$L__BB73_105:
	div.s64 	%rd578, %rd577, %rd237;
	mul.lo.s64 	%rd379, %rd578, %rd237;
	sub.s64 	%rd579, %rd577, %rd379;
$L__BB73_106:
	add.s64 	%rd381, %rd1, %rd375;
	ld.global.u64 	%rd382, [%rd381];
	mul.lo.s64 	%rd244, %rd382, %rd579;
	add.s32 	%r45, %r219, -1;
	mul.wide.u32 	%rd383, %r45, 8;
	add.s64 	%rd384, %rd2, %rd383;
	ld.global.u64 	%rd245, [%rd384];
	or.b64  	%rd385, %rd578, %rd245;
	and.b64  	%rd386, %rd385, -4294967296;
	setp.ne.s64 	%p23, %rd386, 0;
	@%p23 bra 	$L__BB73_108;
	cvt.u32.u64 	%r126, %rd245;
	cvt.u32.u64 	%r127, %rd578;
	div.u32 	%r128, %r127, %r126;
	mul.lo.s32 	%r129, %r128, %r126;
	sub.s32 	%r130, %r127, %r129;
	cvt.u64.u32 	%rd577, %r128;
	cvt.u64.u32 	%rd581, %r130;
	bra.uni 	$L__BB73_109;
$L__BB73_108:
	div.s64 	%rd577, %rd578, %rd245;
	mul.lo.s64 	%rd387, %rd577, %rd245;
	sub.s64 	%rd581, %rd578, %rd387;
$L__BB73_109:
	add.s64 	%rd389, %rd1, %rd383;
	ld.global.u64 	%rd390, [%rd389];
	mad.lo.s64 	%rd391, %rd390, %rd581, %rd244;
	shl.b64 	%rd392, %rd391, 3;
	add.s64 	%rd586, %rd586, %rd392;
	add.s32 	%r219, %r219, -2;
$L__BB73_110:
	and.b32  	%r131, %r21, 1;
	setp.eq.b32 	%p24, %r131, 1;
	not.pred 	%p25, %p24;
	@%p25 bra 	$L__BB73_115;
	mul.wide.u32 	%rd393, %r219, 8;
	add.s64 	%rd394, %rd2, %rd393;
	ld.global.u64 	%rd256, [%rd394];
	or.b64  	%rd395, %rd577, %rd256;
	and.b64  	%rd396, %rd395, -4294967296;
	setp.ne.s64 	%p26, %rd396, 0;
	@%p26 bra 	$L__BB73_113;
	cvt.u32.u64 	%r132, %rd256;
	cvt.u32.u64 	%r133, %rd577;
	rem.u32 	%r134, %r133, %r132;
	cvt.u64.u32 	%rd585, %r134;
	bra.uni 	$L__BB73_114;
$L__BB73_113:
	rem.s64 	%rd585, %rd577, %rd256;
$L__BB73_114:
	add.s64 	%rd398, %rd1, %rd393;
	ld.global.u64 	%rd399, [%rd398];
	mul.lo.s64 	%rd400, %rd399, %rd585;
	shl.b64 	%rd401, %rd400, 3;
	add.s64 	%rd586, %rd586, %rd401;
$L__BB73_115:
	ld.global.f64 	%fd4, [%rd586];
	st.shared.f64 	[%r4], %fd4;
$L__BB73_116:
	bar.sync 	0;
	setp.lt.u32 	%p49, %r221, 66;
	@%p49 bra 	$L__BB73_121;
$L__BB73_117:
	mov.u32 	%r48, %r221;
	shr.u32 	%r221, %r48, 1;
	setp.ge.u32 	%p50, %r3, %r221;
	@%p50 bra 	$L__BB73_120;
	ld.shared.f64 	%fd6, [%r4];
	shl.b32 	%r50, %r221, 3;
	add.s32 	%r208, %r4, %r50;
	ld.shared.f64 	%fd3, [%r208];
	min.f64 	%fd7, %fd6, %fd3;
	setp.neu.f64 	%p51, %fd7, %fd3;
	@%p51 bra 	$L__BB73_120;
	st.shared.f64 	[%r4], %fd3;
	add.s32 	%r209, %r5, %r50;
	ld.shared.u64 	%rd481, [%r209];
	st.shared.u64 	[%r5], %rd481;
$L__BB73_120:
	bar.sync 	0;
	setp.gt.u32 	%p52, %r48, 131;
	@%p52 bra 	$L__BB73_117;
$L__BB73_121:
	setp.gt.u32 	%p53, %r3, 31;
	@%p53 bra 	$L__BB73_136;
	ld.volatile.shared.f64 	%fd8, [%r4];
	ld.volatile.shared.f64 	%fd9, [%r4+256];
	min.f64 	%fd10, %fd8, %fd9;
	ld.volatile.shared.f64 	%fd11, [%r4+256];
	setp.neu.f64 	%p54, %fd10, %fd11;
	@%p54 bra 	$L__BB73_124;
	ld.volatile.shared.u64 	%rd482, [%r5+256];
	st.volatile.shared.u64 	[%r5], %rd482;
	ld.volatile.shared.f64 	%fd12, [%r4+256];
	st.volatile.shared.f64 	[%r4], %fd12;
$L__BB73_124:
	ld.volatile.shared.f64 	%fd13, [%r4];
	ld.volatile.shared.f64 	%fd14, [%r4+128];
	min.f64 	%fd15, %fd13, %fd14;
	ld.volatile.shared.f64 	%fd16, [%r4+128];
	setp.neu.f64 	%p55, %fd15, %fd16;
	@%p55 bra 	$L__BB73_126;
	ld.volatile.shared.u64 	%rd483, [%r5+128];
	st.volatile.shared.u64 	[%r5], %rd483;
	ld.volatile.shared.f64 	%fd17, [%r4+128];
	st.volatile.shared.f64 	[%r4], %fd17;
$L__BB73_126:
	ld.volatile.shared.f64 	%fd18, [%r4];
	ld.volatile.shared.f64 	%fd19, [%r4+64];
	min.f64 	%fd20, %fd18, %fd19;
	ld.volatile.shared.f64 	%fd21, [%r4+64];
	setp.neu.f64 	%p56, %fd20, %fd21;
	@%p56 bra 	$L__BB73_128;
	ld.volatile.shared.u64 	%rd484, [%r5+64];
	st.volatile.shared.u64 	[%r5], %rd484;
	ld.volatile.shared.f64 	%fd22, [%r4+64];
	st.volatile.shared.f64 	[%r4], %fd22;
$L__BB73_128:
	ld.volatile.shared.f64 	%fd23, [%r4];
	ld.volatile.shared.f64 	%fd24, [%r4+32];
	min.f64 	%fd25, %fd23, %fd24;
	ld.volatile.shared.f64 	%fd26, [%r4+32];
	setp.neu.f64 	%p57, %fd25, %fd26;
	@%p57 bra 	$L__BB73_130;
	ld.volatile.shared.u64 	%rd485, [%r5+32];
	st.volatile.shared.u64 	[%r5], %rd485;
	ld.volatile.shared.f64 	%fd27, [%r4+32];
	st.volatile.shared.f64 	[%r4], %fd27;
$L__BB73_130:
	ld.volatile.shared.f64 	%fd28, [%r4];
	ld.volatile.shared.f64 	%fd29, [%r4+16];
	min.f64 	%fd30, %fd28, %fd29;
	ld.volatile.shared.f64 	%fd31, [%r4+16];
	setp.neu.f64 	%p58, %fd30, %fd31;
	@%p58 bra 	$L__BB73_132;
	ld.volatile.shared.u64 	%rd486, [%r5+16];
	st.volatile.shared.u64 	[%r5], %rd486;
	ld.volatile.shared.f64 	%fd32, [%r4+16];
	st.volatile.shared.f64 	[%r4], %fd32;
$L__BB73_132:
	ld.volatile.shared.f64 	%fd33, [%r4];
	ld.volatile.shared.f64 	%fd34, [%r4+8];
	min.f64 	%fd35, %fd33, %fd34;
	ld.volatile.shared.f64 	%fd36, [%r4+8];
	setp.neu.f64 	%p59, %fd35, %fd36;
	@%p59 bra 	$L__BB73_134;
	ld.volatile.shared.u64 	%rd487, [%r5+8];
	st.volatile.shared.u64 	[%r5], %rd487;
	ld.volatile.shared.f64 	%fd37, [%r4+8];
	st.volatile.shared.f64 	[%r4], %fd37;
$L__BB73_134:
	setp.ne.s32 	%p60, %r3, 0;
	@%p60 bra 	$L__BB73_136;
	ld.param.u64 	%rd501, [contiguous_reduce3_f64_param_7];
	ld.param.u64 	%rd498, [contiguous_reduce3_f64_param_1];
	ld.param.u64 	%rd497, [contiguous_reduce3_f64_param_0];
	ld.shared.f64 	%fd38, [sdata_f64];
	mov.u32 	%r210, %ctaid.x;
	cvt.u64.u32 	%rd488, %r210;
	mov.u32 	%r211, %ctaid.y;
	cvt.u64.u32 	%rd489, %r211;
	mad.lo.s64 	%rd490, %rd501, %rd489, %rd488;
	cvta.to.global.u64 	%rd491, %rd497;
	shl.b64 	%rd492, %rd490, 3;
	add.s64 	%rd493, %rd491, %rd492;
	st.global.f64 	[%rd493], %fd38;
	ld.shared.u64 	%rd494, [%r2];
	cvta.to.global.u64 	%rd495, %rd498;
	add.s64 	%rd496, %rd495, %rd492;
	st.global.u64 	[%rd496], %rd494;
$L__BB73_136:
	ret;

}
	// .globl	contiguous_reduce33_f64
.visible .entry contiguous_reduce33_f64(
	.param .u64 .ptr .align 1 contiguous_reduce33_f64_param_0,
	.param .u64 .ptr .align 1 contiguous_reduce33_f64_param_1,
	.param .u64 .ptr .align 1 contiguous_reduce33_f64_param_2,
	.param .u64 .ptr .align 1 contiguous_reduce33_f64_param_3,
	.param .u64 contiguous_reduce33_f64_param_4,
	.param .u64 contiguous_reduce33_f64_param_5
)
{
	.reg .pred 	%p<16>;
	.reg .b32 	%r<23>;
	.reg .b64 	%rd<50>;
	.reg .b64 	%fd<39>;

	ld.param.u64 	%rd7, [contiguous_reduce33_f64_param_0];
	ld.param.u64 	%rd8, [contiguous_reduce33_f64_param_1];
	ld.param.u64 	%rd11, [contiguous_reduce33_f64_param_2];
	ld.param.u64 	%rd12, [contiguous_reduce33_f64_param_3];
	ld.param.u64 	%rd9, [contiguous_reduce33_f64_param_4];
	ld.param.u64 	%rd10, [contiguous_reduce33_f64_param_5];
	cvta.to.global.u64 	%rd1, %rd12;
	cvta.to.global.u64 	%rd2, %rd11;
	mov.u32 	%r22, %ntid.x;
	shl.b32 	%r11, %r22, 3;
	mov.u32 	%r12, sdata_f64;
	add.s32 	%r2, %r12, %r11;
	mov.u32 	%r3, %tid.x;
	mov.u32 	%r4, %ctaid.x;
	mul.lo.s32 	%r13, %r4, %r22;
	shl.b32 	%r14, %r13, 1;
	add.s32 	%r5, %r14, %r3;
	shl.b32 	%r15, %r3, 3;
	add.s32 	%r6, %r12, %r15;
	mov.b64 	%rd13, 9218868437227405312;
	st.shared.u64 	[%r6], %rd13;
	add.s32 	%r7, %r2, %r15;
	mov.b64 	%rd14, 9223372036854775807;
	st.shared.u64 	[%r7], %rd14;
	add.s32 	%r16, %r5, %r22;
	cvt.u64.u32 	%rd3, %r16;
	setp.le.u64 	%p1, %rd9, %rd3;
	@%p1 bra 	$L__BB74_4;
	cvt.u64.u32 	%rd21, %r5;
	mov.u32 	%r18, %ctaid.y;
	cvt.u64.u32 	%rd22, %r18;
	mul.lo.s64 	%rd23, %rd9, %rd22;
	add.s64 	%rd4, %rd23, %rd21;
	shl.b64 	%rd24, %rd4, 3;
	add.s64 	%rd25, %rd2, %rd24;
	ld.global.f64 	%fd1, [%rd25];
	add.s64 	%rd5, %rd23, %rd3;
	shl.b64 	%rd26, %rd5, 3;
	add.s64 	%rd27, %rd2, %rd26;
	ld.global.f64 	%fd2, [%rd27];
	min.f64 	%fd5, %fd1, %fd2;
	setp.neu.f64 	%p3, %fd5, %fd2;
	@%p3 bra 	$L__BB74_3;
	st.shared.f64 	[%r6], %fd1;
	add.s64 	%rd32, %rd1, %rd24;
	ld.global.u64 	%rd33, [%rd32];
	st.shared.u64 	[%r7], %rd33;
	bra.uni 	$L__BB74_6;
$L__BB74_3:
	st.shared.f64 	[%r6], %fd2;
	add.s64 	%rd29, %rd1, %rd26;
	ld.global.u64 	%rd30, [%rd29];
	st.shared.u64 	[%r7], %rd30;
	bra.uni 	$L__BB74_6;
$L__BB74_4:
	cvt.u64.u32 	%rd6, %r5;
	setp.le.u64 	%p2, %rd9, %rd6;
	@%p2 bra 	$L__BB74_6;
	mov.u32 	%r17, %ctaid.y;
	cvt.u64.u32 	%rd15, %r17;
	mad.lo.s64 	%rd16, %rd9, %rd15, %rd6;
	shl.b64 	%rd17, %rd16, 3;
	add.s64 	%rd18, %rd2, %rd17;
	ld.global.f64 	%fd4, [%rd18];
	st.shared.f64 	[%r6], %fd4;
	add.s64 	%rd19, %rd1, %rd17;
	ld.global.u64 	%rd20, [%rd19];
	st.shared.u64 	[%r7], %rd20;
$L__BB74_6:
	bar.sync 	0;
	setp.lt.u32 	%p4, %r22, 66;
	@%p4 bra 	$L__BB74_11;
$L__BB74_7:
	mov.u32 	%r8, %r22;
	shr.u32 	%r22, %r8, 1;
	setp.ge.u32 	%p5, %r3, %r22;
	@%p5 bra 	$L__BB74_10;
	ld.shared.f64 	%fd6, [%r6];
	shl.b32 	%r10, %r22, 3;
	add.s32 	%r19, %r6, %r10;
	ld.shared.f64 	%fd3, [%r19];
	min.f64 	%fd7, %fd6, %fd3;
	setp.neu.f64 	%p6, %fd7, %fd3;
	@%p6 bra 	$L__BB74_10;
	st.shared.f64 	[%r6], %fd3;
	add.s32 	%r20, %r7, %r10;
	ld.shared.u64 	%rd34, [%r20];
	st.shared.u64 	[%r7], %rd34;
$L__BB74_10:
	bar.sync 	0;
	setp.gt.u32 	%p7, %r8, 131;
	@%p7 bra 	$L__BB74_7;
$L__BB74_11:
	setp.gt.u32 	%p8, %r3, 31;
	@%p8 bra 	$L__BB74_26;
	ld.volatile.shared.f64 	%fd8, [%r6];
	ld.volatile.shared.f64 	%fd9, [%r6+256];
	min.f64 	%fd10, %fd8, %fd9;
	ld.volatile.shared.f64 	%fd11, [%r6+256];
	setp.neu.f64 	%p9, %fd10, %fd11;
	@%p9 bra 	$L__BB74_14;
	ld.volatile.shared.u64 	%rd35, [%r7+256];
	st.volatile.shared.u64 	[%r7], %rd35;
	ld.volatile.shared.f64 	%fd12, [%r6+256];
	st.volatile.shared.f64 	[%r6], %fd12;
$L__BB74_14:
	ld.volatile.shared.f64 	%fd13, [%r6];
	ld.volatile.shared.f64 	%fd14, [%r6+128];
	min.f64 	%fd15, %fd13, %fd14;
	ld.volatile.shared.f64 	%fd16, [%r6+128];
	setp.neu.f64 	%p10, %fd15, %fd16;
	@%p10 bra 	$L__BB74_16;
	ld.volatile.shared.u64 	%rd36, [%r7+128];
	st.volatile.shared.u64 	[%r7], %rd36;
	ld.volatile.shared.f64 	%fd17, [%r6+128];
	st.volatile.shared.f64 	[%r6], %fd17;
$L__BB74_16:
	ld.volatile.shared.f64 	%fd18, [%r6];
	ld.volatile.shared.f64 	%fd19, [%r6+64];
	min.f64 	%fd20, %fd18, %fd19;
	ld.volatile.shared.f64 	%fd21, [%r6+64];
	setp.neu.f64 	%p11, %fd20, %fd21;
	@%p11 bra 	$L__BB74_18;
	ld.volatile.shared.u64 	%rd37, [%r7+64];
	st.volatile.shared.u64 	[%r7], %rd37;
	ld.volatile.shared.f64 	%fd22, [%r6+64];
	st.volatile.shared.f64 	[%r6], %fd22;
$L__BB74_18:
	ld.volatile.shared.f64 	%fd23, [%r6];
	ld.volatile.shared.f64 	%fd24, [%r6+32];
	min.f64 	%fd25, %fd23, %fd24;
	ld.volatile.shared.f64 	%fd26, [%r6+32];
	setp.neu.f64 	%p12, %fd25, %fd26;
	@%p12 bra 	$L__BB74_20;
	ld.volatile.shared.u64 	%rd38, [%r7+32];
	st.volatile.shared.u64 	[%r7], %rd38;
	ld.volatile.shared.f64 	%fd27, [%r6+32];
	st.volatile.shared.f64 	[%r6], %fd27;
$L__BB74_20:
	ld.volatile.shared.f64 	%fd28, [%r6];
	ld.volatile.shared.f64 	%fd29, [%r6+16];
	min.f64 	%fd30, %fd28, %fd29;
	ld.volatile.shared.f64 	%fd31, [%r6+16];
	setp.neu.f64 	%p13, %fd30, %fd31;
	@%p13 bra 	$L__BB74_22;
	ld.volatile.shared.u64 	%rd39, [%r7+16];
	st.volatile.shared.u64 	[%r7], %rd39;
	ld.volatile.shared.f64 	%fd32, [%r6+16];
	st.volatile.shared.f64 	[%r6], %fd32;
$L__BB74_22:
	ld.volatile.shared.f64 	%fd33, [%r6];
	ld.volatile.shared.f64 	%fd34, [%r6+8];
	min.f64 	%fd35, %fd33, %fd34;
	ld.volatile.shared.f64 	%fd36, [%r6+8];
	setp.neu.f64 	%p14, %fd35, %fd36;
	@%p14 bra 	$L__BB74_24;
	ld.volatile.shared.u64 	%rd40, [%r7+8];
	st.volatile.shared.u64 	[%r7], %rd40;
	ld.volatile.shared.f64 	%fd37, [%r6+8];
	st.volatile.shared.f64 	[%r6], %fd37;
$L__BB74_24:
	setp.ne.s32 	%p15, %r3, 0;
	@%p15 bra 	$L__BB74_26;
	ld.shared.f64 	%fd38, [sdata_f64];
	cvt.u64.u32 	%rd41, %r4;
	mov.u32 	%r21, %ctaid.y;
	cvt.u64.u32 	%rd42, %r21;
	mad.lo.s64 	%rd43, %rd10, %rd42, %rd41;
	cvta.to.global.u64 	%rd44, %rd7;
	shl.b64 	%rd45, %rd43, 3;
	add.s64 	%rd46, %rd44, %rd45;
	st.global.f64 	[%rd46], %fd38;
	ld.shared.u64 	%rd47, [%r2];
	cvta.to.global.u64 	%rd48, %rd8;
	add.s64 	%rd49, %rd48, %rd45;
	st.global.u64 	[%rd49], %rd47;
$L__BB74_26:
	ret;

}
	// .globl	contiguous_reduce4_f64
.visible .entry contiguous_reduce4_f64(
	.param .u64 .ptr .align 1 contiguous_reduce4_f64_param_0,
	.param .u64 .ptr .align 1 contiguous_reduce4_f64_param_1,
	.param .u64 .ptr .align 1 contiguous_reduce4_f64_param_2,
	.param .u64 .ptr .align 1 contiguous_reduce4_f64_param_3,
	.param .u64 .ptr .align 1 contiguous_reduce4_f64_param_4,
	.param .u64 contiguous_reduce4_f64_param_5,
	.param .u64 contiguous_reduce4_f64_param_6,
	.param .u64 contiguous_reduce4_f64_param_7
)
{
	.reg .pred 	%p<39>;
	.reg .b32 	%r<206>;
	.reg .b64 	%rd<322>;
	.reg .b64 	%fd<32>;

	ld.param.u64 	%rd147, [contiguous_reduce4_f64_param_3];
	ld.param.u64 	%rd148, [contiguous_reduce4_f64_param_4];
	ld.param.u64 	%rd145, [contiguous_reduce4_f64_param_5];
	ld.param.u64 	%rd146, [contiguous_reduce4_f64_param_6];
	ld.param.u64 	%rd149, [contiguous_reduce4_f64_param_7];
	cvta.to.global.u64 	%rd1, %rd148;
	cvta.to.global.u64 	%rd2, %rd147;
	mov.u32 	%r1, %ntid.x;
	mov.u32 	%r2, %ntid.y;
	mul.lo.s32 	%r74, %r1, %r2;
	shl.b32 	%r75, %r74, 3;
	mov.u32 	%r200, sdata_f64;
	add.s32 	%r3, %r200, %r75;
	mov.u32 	%r4, %tid.y;
	mov.u32 	%r5, %tid.x;
	mad.lo.s32 	%r77, %r4, %r1, %r5;
	mov.u32 	%r78, %ctaid.x;
	mad.lo.s32 	%r79, %r78, %r1, %r5;
	mov.u32 	%r6, %ctaid.y;
	mad.lo.s32 	%r80, %r6, %r2, %r4;
	shl.b32 	%r81, %r77, 3;
	add.s32 	%r8, %r200, %r81;
	mov.b64 	%rd151, 9218868437227405312;
	st.shared.u64 	[%r8], %rd151;
	cvt.u64.u32 	%rd152, %r80;
	cvt.u64.u32 	%rd3, %r79;
	mad.lo.s64 	%rd153, %rd146, %rd152, %rd3;
	add.s32 	%r82, %r3, %r81;
	st.shared.u64 	[%r82], %rd153;
	setp.le.u64 	%p1, %rd146, %rd3;
	setp.le.u64 	%p2, %rd149, %rd152;
	or.pred  	%p3, %p1, %p2;
	@%p3 bra 	$L__BB75_80;
	cvt.u32.u64 	%r83, %rd3;
	cvt.u32.u64 	%r84, %rd146;
	mad.lo.s32 	%r197, %r80, %r84, %r83;
	cvt.u32.u64 	%r10, %rd145;
	add.s32 	%r196, %r10, -1;
	setp.lt.s32 	%p4, %r196, 0;
	mov.b64 	%rd321, 0;
	@%p4 bra 	$L__BB75_59;
	setp.lt.u32 	%p5, %r196, 7;
	mov.b64 	%rd321, 0;
	@%p5 bra 	$L__BB75_30;
	add.s32 	%r192, %r10, -4;
	and.b32  	%r85, %r10, -8;
	neg.s32 	%r191, %r85;
	mov.b64 	%rd321, 0;
$L__BB75_4:
	.pragma "nounroll";
	add.s32 	%r17, %r192, 3;
	cvt.u64.u32 	%rd5, %r197;
	mul.wide.u32 	%rd158, %r17, 8;
	add.s64 	%rd159, %rd2, %rd158;
	ld.global.u64 	%rd6, [%rd159];
	and.b64  	%rd160, %rd6, -4294967296;
	setp.ne.s64 	%p6, %rd160, 0;
	@%p6 bra 	$L__BB75_6;
	cvt.u32.u64 	%r86, %rd6;
	cvt.u32.u64 	%r87, %rd5;
	div.u32 	%r88, %r87, %r86;
	mul.lo.s32 	%r89, %r88, %r86;
	sub.s32 	%r90, %r87, %r89;
	cvt.u64.u32 	%rd286, %r88;
	cvt.u64.u32 	%rd287, %r90;
	bra.uni 	$L__BB75_7;
$L__BB75_6:
	div.s64 	%rd286, %rd5, %rd6;
	mul.lo.s64 	%rd161, %rd286, %rd6;
	sub.s64 	%rd287, %rd5, %rd161;
$L__BB75_7:
	add.s64 	%rd163, %rd1, %rd158;
	ld.global.u64 	%rd164, [%rd163];
	mad.lo.s64 	%rd13, %rd164, %rd287, %rd321;
	add.s32 	%r18, %r192, 2;
	and.b64  	%rd14, %rd286, 4294967295;
	mul.wide.u32 	%rd165, %r18, 8;
	add.s64 	%rd166, %rd2, %rd165;
	ld.global.u64 	%rd15, [%rd166];
	and.b64  	%rd167, %rd15, -4294967296;
	setp.ne.s64 	%p7, %rd167, 0;
	@%p7 bra 	$L__BB75_9;
	cvt.u32.u64 	%r91, %rd15;
	cvt.u32.u64 	%r92, %rd14;
	div.u32 	%r93, %r92, %r91;
	mul.lo.s32 	%r94, %r93, %r91;
	sub.s32 	%r95, %r92, %r94;
	cvt.u64.u32 	%rd288, %r93;
	cvt.u64.u32 	%rd289, %r95;
	bra.uni 	$L__BB75_10;
$L__BB75_9:
	div.s64 	%rd288, %rd14, %rd15;
	mul.lo.s64 	%rd168, %rd288, %rd15;
	sub.s64 	%rd289, %rd14, %rd168;
$L__BB75_10:
	add.s64 	%rd170, %rd1, %rd165;
	ld.global.u64 	%rd171, [%rd170];
	mad.lo.s64 	%rd22, %rd171, %rd289, %rd13;
	add.s32 	%r19, %r192, 1;
	and.b64  	%rd23, %rd288, 4294967295;
	mul.wide.u32 	%rd172, %r19, 8;
	add.s64 	%rd173, %rd2, %rd172;
	ld.global.u64 	%rd24, [%rd173];
	and.b64  	%rd174, %rd24, -4294967296;
	setp.ne.s64 	%p8, %rd174, 0;
	@%p8 bra 	$L__BB75_12;
	cvt.u32.u64 	%r96, %rd24;
	cvt.u32.u64 	%r97, %rd23;
	div.u32 	%r98, %r97, %r96;
	mul.lo.s32 	%r99, %r98, %r96;
	sub.s32 	%r100, %r97, %r99;
	cvt.u64.u32 	%rd290, %r98;
	cvt.u64.u32 	%rd291, %r100;
	bra.uni 	$L__BB75_13;
$L__BB75_12:
	div.s64 	%rd290, %rd23, %rd24;
	mul.lo.s64 	%rd175, %rd290, %rd24;
	sub.s64 	%rd291, %rd23, %rd175;
$L__BB75_13:
	add.s64 	%rd177, %rd1, %rd172;
	ld.global.u64 	%rd178, [%rd177];
	mad.lo.s64 	%rd31, %rd178, %rd291, %rd22;
	add.s32 	%r20, %r192, -4;
	and.b64  	%rd32, %rd290, 4294967295;
	mul.wide.u32 	%rd179, %r192, 8;
	add.s64 	%rd180, %rd2, %rd179;
	ld.global.u64 	%rd33, [%rd180];
	and.b64  	%rd181, %rd33, -4294967296;
	setp.ne.s64 	%p9, %rd181, 0;
	@%p9 bra 	$L__BB75_15;
	cvt.u32.u64 	%r101, %rd33;
	cvt.u32.u64 	%r102, %rd32;
	div.u32 	%r103, %r102, %r101;
	mul.lo.s32 	%r104, %r103, %r101;
	sub.s32 	%r105, %r102, %r104;
	cvt.u64.u32 	%rd292, %r103;
	cvt.u64.u32 	%rd293, %r105;
	bra.uni 	$L__BB75_16;
$L__BB75_15:
	div.s64 	%rd292, %rd32, %rd33;
	mul.lo.s64 	%rd182, %rd292, %rd33;
	sub.s64 	%rd293, %rd32, %rd182;
$L__BB75_16:
	add.s64 	%rd184, %rd1, %rd179;
	ld.global.u64 	%rd185, [%rd184];
	mad.lo.s64 	%rd40, %rd185, %rd293, %rd31;
	add.s32 	%r21, %r192, -1;
	and.b64  	%rd41, %rd292, 4294967295;
	mul.wide.u32 	%rd186, %r21, 8;
	add.s64 	%rd187, %rd2, %rd186;
	ld.global.u64 	%rd42, [%rd187];
	and.b64  	%rd188, %rd42, -4294967296;
	setp.ne.s64 	%p10, %rd188, 0;
	@%p10 bra 	$L__BB75_18;
	cvt.u32.u64 	%r106, %rd42;
	cvt.u32.u64 	%r107, %rd41;
	div.u32 	%r108, %r107, %r106;
	mul.lo.s32 	%r109, %r108, %r106;
	sub.s32 	%r110, %r107, %r109;
	cvt.u64.u32 	%rd294, %r108;
	cvt.u64.u32 	%rd295, %r110;
	bra.uni 	$L__BB75_19;
$L__BB75_18:
	div.s64 	%rd294, %rd41, %rd42;
	mul.lo.s64 	%rd189, %rd294, %rd42;
	sub.s64 	%rd295, %rd41, %rd189;
$L__BB75_19:
	add.s64 	%rd191, %rd1, %rd186;
	ld.global.u64 	%rd192, [%rd191];
	mad.lo.s64 	%rd49, %rd192, %rd295, %rd40;
	add.s32 	%r22, %r192, -2;
	and.b64  	%rd50, %rd294, 4294967295;
	mul.wide.u32 	%rd193, %r22, 8;
	add.s64 	%rd194, %rd2, %rd193;
	ld.global.u64 	%rd51, [%rd194];
	and.b64  	%rd195, %rd51, -4294967296;
	setp.ne.s64 	%p11, %rd195, 0;
	@%p11 bra 	$L__BB75_21;
	cvt.u32.u64 	%r111, %rd51;
	cvt.u32.u64 	%r112, %rd50;
	div.u32 	%r113, %r112, %r111;
	mul.lo.s32 	%r114, %r113, %r111;
	sub.s32 	%r115, %r112, %r114;
	cvt.u64.u32 	%rd296, %r113;
	cvt.u64.u32 	%rd297, %r115;
	bra.uni 	$L__BB75_22;
$L__BB75_21:
	div.s64 	%rd296, %rd50, %rd51;
	mul.lo.s64 	%rd196, %rd296, %rd51;
	sub.s64 	%rd297, %rd50, %rd196;
$L__BB75_22:
	add.s64 	%rd198, %rd1, %rd193;
	ld.global.u64 	%rd199, [%rd198];
	mad.lo.s64 	%rd58, %rd199, %rd297, %rd49;
	add.s32 	%r23, %r192, -3;
	and.b64  	%rd59, %rd296, 4294967295;
	mul.wide.u32 	%rd200, %r23, 8;
	add.s64 	%rd201, %rd2, %rd200;
	ld.global.u64 	%rd60, [%rd201];
	and.b64  	%rd202, %rd60, -4294967296;
	setp.ne.s64 	%p12, %rd202, 0;
	@%p12 bra 	$L__BB75_24;
	cvt.u32.u64 	%r116, %rd60;
	cvt.u32.u64 	%r117, %rd59;
	div.u32 	%r118, %r117, %r116;
	mul.lo.s32 	%r119, %r118, %r116;
	sub.s32 	%r120, %r117, %r119;
	cvt.u64.u32 	%rd298, %r118;
	cvt.u64.u32 	%rd299, %r120;
	bra.uni 	$L__BB75_25;
$L__BB75_24:
	div.s64 	%rd298, %rd59, %rd60;
	mul.lo.s64 	%rd203, %rd298, %rd60;
	sub.s64 	%rd299, %rd59, %rd203;
$L__BB75_25:
	add.s64 	%rd205, %rd1, %rd200;
	ld.global.u64 	%rd206, [%rd205];
	mad.lo.s64 	%rd67, %rd206, %rd299, %rd58;
	and.b64  	%rd68, %rd298, 4294967295;
	mul.wide.u32 	%rd207, %r20, 8;
	add.s64 	%rd208, %rd2, %rd207;
	ld.global.u64 	%rd69, [%rd208];
	and.b64  	%rd209, %rd69, -4294967296;
	setp.ne.s64 	%p13, %rd209, 0;
	@%p13 bra 	$L__BB75_27;
	cvt.u32.u64 	%r121, %rd69;
	cvt.u32.u64 	%r122, %rd68;
	div.u32 	%r123, %r122, %r121;
	mul.lo.s32 	%r124, %r123, %r121;
	sub.s32 	%r125, %r122, %r124;
	cvt.u64.u32 	%rd300, %r123;
	cvt.u64.u32 	%rd301, %r125;
	bra.uni 	$L__BB75_28;
$L__BB75_27:
	div.s64 	%rd300, %rd68, %rd69;
	mul.lo.s64 	%rd210, %rd300, %rd69;
	sub.s64 	%rd301, %rd68, %rd210;
$L__BB75_28:
	add.s64 	%rd212, %rd1, %rd207;
	ld.global.u64 	%rd213, [%rd212];
	mad.lo.s64 	%rd321, %rd213, %rd301, %rd67;
	cvt.u32.u64 	%r197, %rd300;
	add.s32 	%r192, %r192, -8;
	add.s32 	%r191, %r191, 8;
	setp.ne.s32 	%p14, %r191, 0;
	@%p14 bra 	$L__BB75_4;
	add.s32 	%r196, %r192, 3;
$L__BB75_30:
	and.b32  	%r30, %r10, 7;
	setp.eq.s32 	%p15, %r30, 0;
	@%p15 bra 	$L__BB75_59;
	setp.lt.u32 	%p16, %r30, 4;
	@%p16 bra 	$L__BB75_45;
	mul.wide.u32 	%rd215, %r196, 8;
	add.s64 	%rd216, %rd2, %rd215;
	ld.global.u64 	%rd79, [%rd216];
	and.b64  	%rd217, %rd79, -4294967296;
	setp.ne.s64 	%p17, %rd217, 0;
	@%p17 bra 	$L__BB75_34;
	cvt.u32.u64 	%r126, %rd79;
	div.u32 	%r127, %r197, %r126;
	mul.lo.s32 	%r128, %r127, %r126;
	sub.s32 	%r129, %r197, %r128;
	cvt.u64.u32 	%rd304, %r127;
	cvt.u64.u32 	%rd305, %r129;
	bra.uni 	$L__BB75_35;
$L__BB75_34:
	cvt.u64.u32 	%rd218, %r197;
	div.s64 	%rd304, %rd218, %rd79;
	mul.lo.s64 	%rd219, %rd304, %rd79;
	sub.s64 	%rd305, %rd218, %rd219;
$L__BB75_35:
	add.s64 	%rd221, %rd1, %rd215;
	ld.global.u64 	%rd222, [%rd221];
	mad.lo.s64 	%rd86, %rd222, %rd305, %rd321;
	add.s32 	%r31, %r196, -1;
	and.b64  	%rd87, %rd304, 4294967295;
	mul.wide.u32 	%rd223, %r31, 8;
	add.s64 	%rd224, %rd2, %rd223;
	ld.global.u64 	%rd88, [%rd224];
	and.b64  	%rd225, %rd88, -4294967296;
	setp.ne.s64 	%p18, %rd225, 0;
	@%p18 bra 	$L__BB75_37;
	cvt.u32.u64 	%r130, %rd88;
	cvt.u32.u64 	%r131, %rd87;
	div.u32 	%r132, %r131, %r130;
	mul.lo.s32 	%r133, %r132, %r130;
	sub.s32 	%r134, %r131, %r133;
	cvt.u64.u32 	%rd306, %r132;
	cvt.u64.u32 	%rd307, %r134;
	bra.uni 	$L__BB75_38;
$L__BB75_37:
	div.s64 	%rd306, %rd87, %rd88;
	mul.lo.s64 	%rd226, %rd306, %rd88;
	sub.s64 	%rd307, %rd87, %rd226;
$L__BB75_38:
	add.s64 	%rd228, %rd1, %rd223;
	ld.global.u64 	%rd229, [%rd228];
	mad.lo.s64 	%rd95, %rd229, %rd307, %rd86;
	add.s32 	%r32, %r196, -2;
	and.b64  	%rd96, %rd306, 4294967295;
	mul.wide.u32 	%rd230, %r32, 8;
	add.s64 	%rd231, %rd2, %rd230;
	ld.global.u64 	%rd97, [%rd231];
	and.b64  	%rd232, %rd97, -4294967296;
	setp.ne.s64 	%p19, %rd232, 0;
	@%p19 bra 	$L__BB75_40;
	cvt.u32.u64 	%r135, %rd97;
	cvt.u32.u64 	%r136, %rd96;
	div.u32 	%r137, %r136, %r135;
	mul.lo.s32 	%r138, %r137, %r135;
	sub.s32 	%r139, %r136, %r138;
	cvt.u64.u32 	%rd308, %r137;
	cvt.u64.u32 	%rd309, %r139;
	bra.uni 	$L__BB75_41;
$L__BB75_40:
	div.s64 	%rd308, %rd96, %rd97;
	mul.lo.s64 	%rd233, %rd308, %rd97;
	sub.s64 	%rd309, %rd96, %rd233;
$L__BB75_41:
	add.s64 	%rd235, %rd1, %rd230;
	ld.global.u64 	%rd236, [%rd235];
	mad.lo.s64 	%rd104, %rd236, %rd309, %rd95;
	add.s32 	%r33, %r196, -3;
	and.b64  	%rd105, %rd308, 4294967295;
	mul.wide.u32 	%rd237, %r33, 8;
	add.s64 	%rd238, %rd2, %rd237;
	ld.global.u64 	%rd106, [%rd238];
	and.b64  	%rd239, %rd106, -4294967296;
	setp.ne.s64 	%p20, %rd239, 0;
	@%p20 bra 	$L__BB75_43;
	cvt.u32.u64 	%r140, %rd106;
	cvt.u32.u64 	%r141, %rd105;
	div.u32 	%r142, %r141, %r140;
	mul.lo.s32 	%r143, %r142, %r140;
	sub.s32 	%r144, %r141, %r143;
	cvt.u64.u32 	%rd310, %r142;
	cvt.u64.u32 	%rd311, %r144;
	bra.uni 	$L__BB75_44;
$L__BB75_43:
	div.s64 	%rd310, %rd105, %rd106;
	mul.lo.s64 	%rd240, %rd310, %rd106;
	sub.s64 	%rd311, %rd105, %rd240;
$L__BB75_44:
	add.s64 	%rd242, %rd1, %rd237;
	ld.global.u64 	%rd243, [%rd242];
	mad.lo.s64 	%rd321, %rd243, %rd311, %rd104;
	cvt.u32.u64 	%r197, %rd310;
	add.s32 	%r196, %r196, -4;
$L__BB75_45:
	and.b32  	%r38, %r10, 3;
	setp.eq.s32 	%p21, %r38, 0;
	@%p21 bra 	$L__BB75_59;
	setp.eq.s32 	%p22, %r38, 1;
	@%p22 bra 	$L__BB75_54;
	mul.wide.u32 	%rd245, %r196, 8;
	add.s64 	%rd246, %rd2, %rd245;
	ld.global.u64 	%rd116, [%rd246];
	and.b64  	%rd247, %rd116, -4294967296;
	setp.ne.s64 	%p23, %rd247, 0;
	@%p23 bra 	$L__BB75_49;
	cvt.u32.u64 	%r145, %rd116;
	div.u32 	%r146, %r197, %r145;
	mul.lo.s32 	%r147, %r146, %r145;
	sub.s32 	%r148, %r197, %r147;
	cvt.u64.u32 	%rd314, %r146;
	cvt.u64.u32 	%rd315, %r148;
	bra.uni 	$L__BB75_50;
$L__BB75_49:
	cvt.u64.u32 	%rd248, %r197;
	div.s64 	%rd314, %rd248, %rd116;
	mul.lo.s64 	%rd249, %rd314, %rd116;
	sub.s64 	%rd315, %rd248, %rd249;
$L__BB75_50:
	add.s64 	%rd251, %rd1, %rd245;
	ld.global.u64 	%rd252, [%rd251];
	mad.lo.s64 	%rd123, %rd252, %rd315, %rd321;
	add.s32 	%r39, %r196, -1;
	and.b64  	%rd124, %rd314, 4294967295;
	mul.wide.u32 	%rd253, %r39, 8;
	add.s64 	%rd254, %rd2, %rd253;
	ld.global.u64 	%rd125, [%rd254];
	and.b64  	%rd255, %rd125, -4294967296;
	setp.ne.s64 	%p24, %rd255, 0;
	@%p24 bra 	$L__BB75_52;
	cvt.u32.u64 	%r149, %rd125;
	cvt.u32.u64 	%r150, %rd124;
	div.u32 	%r151, %r150, %r149;
	mul.lo.s32 	%r152, %r151, %r149;
	sub.s32 	%r153, %r150, %r152;
	cvt.u64.u32 	%rd316, %r151;
	cvt.u64.u32 	%rd317, %r153;
	bra.uni 	$L__BB75_53;
$L__BB75_52:
	div.s64 	%rd316, %rd124, %rd125;
	mul.lo.s64 	%rd256, %rd316, %rd125;
	sub.s64 	%rd317, %rd124, %rd256;
$L__BB75_53:
	add.s64 	%rd258, %rd1, %rd253;
	ld.global.u64 	%rd259, [%rd258];
	mad.lo.s64 	%rd321, %rd259, %rd317, %rd123;
	cvt.u32.u64 	%r197, %rd316;
	add.s32 	%r196, %r196, -2;
$L__BB75_54:
	and.b32  	%r154, %r10, 1;
	setp.eq.b32 	%p25, %r154, 1;
	not.pred 	%p26, %p25;
	@%p26 bra 	$L__BB75_59;
	cvt.u64.u32 	%rd135, %r197;
	mul.wide.u32 	%rd260, %r196, 8;
	add.s64 	%rd261, %rd2, %rd260;
	ld.global.u64 	%rd136, [%rd261];
	and.b64  	%rd262, %rd136, -4294967296;
	setp.ne.s64 	%p27, %rd262, 0;
	@%p27 bra 	$L__BB75_57;
	cvt.u32.u64 	%r155, %rd136;
	cvt.u32.u64 	%r156, %rd135;
	rem.u32 	%r157, %r156, %r155;
	cvt.u64.u32 	%rd320, %r157;
	bra.uni 	$L__BB75_58;
$L__BB75_57:
	rem.s64 	%rd320, %rd135, %rd136;
$L__BB75_58:
	add.s64 	%rd264, %rd1, %rd260;
	ld.global.u64 	%rd265, [%rd264];
	mad.lo.s64 	%rd321, %rd265, %rd320, %rd321;
$L__BB75_59:
	ld.param.u64 	%rd284, [contiguous_reduce4_f64_param_2];
	cvta.to.global.u64 	%rd266, %rd284;
	shl.b64 	%rd267, %rd321, 3;
	add.s64 	%rd268, %rd266, %rd267;
	ld.global.f64 	%fd17, [%rd268];
	st.shared.f64 	[%r8], %fd17;
	bar.sync 	0;
	setp.ne.s32 	%p28, %r4, 0;
	@%p28 bra 	$L__BB75_80;
	setp.gt.u32 	%p29, %r2, 1;
	shl.b32 	%r158, %r5, 3;
	add.s32 	%r44, %r3, %r158;
	@%p29 bra 	$L__BB75_62;
	add.s32 	%r161, %r200, %r158;
	ld.shared.f64 	%fd24, [%r161];
	bra.uni 	$L__BB75_79;
$L__BB75_62:
	add.s32 	%r45, %r200, %r158;
	ld.shared.f64 	%fd24, [%r45];
	add.s32 	%r46, %r2, -1;
	add.s32 	%r165, %r2, -2;
	and.b32  	%r47, %r46, 3;
	setp.lt.u32 	%p30, %r165, 3;
	mov.b32 	%r203, 1;
	@%p30 bra 	$L__BB75_74;
	and.b32  	%r168, %r46, -4;
	neg.s32 	%r202, %r168;
	shl.b32 	%r169, %r2, 3;
	add.s32 	%r170, %r169, 8;
	mad.lo.s32 	%r49, %r1, %r170, %r158;
	shl.b32 	%r50, %r1, 5;
	shl.b32 	%r172, %r1, 3;
	add.s32 	%r51, %r172, %r158;
	shl.b32 	%r173, %r1, 4;
	add.s32 	%r52, %r173, %r158;
	mad.lo.s32 	%r53, %r1, 24, %r158;
	add.s32 	%r54, %r50, %r158;
	add.s32 	%r174, %r169, 16;
	mad.lo.s32 	%r55, %r1, %r174, %r158;
	add.s32 	%r175, %r169, 24;
	mad.lo.s32 	%r56, %r1, %r175, %r158;
	add.s32 	%r176, %r169, 32;
	mad.lo.s32 	%r57, %r1, %r176, %r158;
	mov.b32 	%r201, 0;
$L__BB75_64:
	add.s32 	%r177, %r200, %r51;
	ld.shared.f64 	%fd4, [%r177];
	min.f64 	%fd18, %fd24, %fd4;
	setp.neu.f64 	%p31, %fd18, %fd4;
	@%p31 bra 	$L__BB75_66;
	st.shared.f64 	[%r45], %fd4;
	add.s32 	%r178, %r200, %r49;
	ld.shared.u64 	%rd269, [%r178];
	st.shared.u64 	[%r44], %rd269;
	mov.f64 	%fd24, %fd4;
$L__BB75_66:
	add.s32 	%r179, %r200, %r52;
	ld.shared.f64 	%fd6, [%r179];
	min.f64 	%fd19, %fd24, %fd6;
	setp.neu.f64 	%p32, %fd19, %fd6;
	@%p32 bra 	$L__BB75_68;
	st.shared.f64 	[%r45], %fd6;
	add.s32 	%r180, %r200, %r55;
	ld.shared.u64 	%rd270, [%r180];
	st.shared.u64 	[%r44], %rd270;
	mov.f64 	%fd24, %fd6;
$L__BB75_68:
	add.s32 	%r181, %r200, %r53;
	ld.shared.f64 	%fd8, [%r181];
	min.f64 	%fd20, %fd24, %fd8;
	setp.neu.f64 	%p33, %fd20, %fd8;
	@%p33 bra 	$L__BB75_70;
	st.shared.f64 	[%r45], %fd8;
	add.s32 	%r182, %r200, %r56;
	ld.shared.u64 	%rd271, [%r182];
	st.shared.u64 	[%r44], %rd271;
	mov.f64 	%fd24, %fd8;
$L__BB75_70:
	add.s32 	%r183, %r200, %r54;
	ld.shared.f64 	%fd10, [%r183];
	min.f64 	%fd21, %fd24, %fd10;
	setp.neu.f64 	%p34, %fd21, %fd10;
	@%p34 bra 	$L__BB75_72;
	st.shared.f64 	[%r45], %fd10;
	add.s32 	%r184, %r200, %r57;
	ld.shared.u64 	%rd272, [%r184];
	st.shared.u64 	[%r44], %rd272;
	mov.f64 	%fd24, %fd10;
$L__BB75_72:
	add.s32 	%r202, %r202, 4;
	add.s32 	%r201, %r201, 4;
	add.s32 	%r200, %r200, %r50;
	setp.ne.s32 	%p35, %r202, 0;
	@%p35 bra 	$L__BB75_64;
	add.s32 	%r203, %r201, 1;
$L__BB75_74:
	setp.eq.s32 	%p36, %r47, 0;
	@%p36 bra 	$L__BB75_79;
	shl.b32 	%r185, %r2, 3;
	shl.b32 	%r186, %r203, 3;
	add.s32 	%r187, %r185, %r186;
	mul.lo.s32 	%r66, %r1, %r187;
	shl.b32 	%r67, %r1, 3;
	mul.lo.s32 	%r188, %r1, %r203;
	shl.b32 	%r68, %r188, 3;
	neg.s32 	%r204, %r47;
	mov.u32 	%r205, %r45;
$L__BB75_76:
	.pragma "nounroll";
	add.s32 	%r189, %r205, %r68;
	ld.shared.f64 	%fd14, [%r189];
	min.f64 	%fd22, %fd24, %fd14;
	setp.neu.f64 	%p37, %fd22, %fd14;
	@%p37 bra 	$L__BB75_78;
	st.shared.f64 	[%r45], %fd14;
	add.s32 	%r190, %r205, %r66;
	ld.shared.u64 	%rd273, [%r190];
	st.shared.u64 	[%r44], %rd273;
	mov.f64 	%fd24, %fd14;
$L__BB75_78:
	add.s32 	%r205, %r205, %r67;
	add.s32 	%r204, %r204, 1;
	setp.ne.s32 	%p38, %r204, 0;
	@%p38 bra 	$L__BB75_76;
$L__BB75_79:
	ld.param.u64 	%rd283, [contiguous_reduce4_f64_param_1];
	ld.param.u64 	%rd282, [contiguous_reduce4_f64_param_0];
	ld.shared.u64 	%rd274, [%r44];
	cvt.u64.u32 	%rd275, %r6;
	mad.lo.s64 	%rd276, %rd146, %rd275, %rd3;
	cvta.to.global.u64 	%rd277, %rd283;
	shl.b64 	%rd278, %rd276, 3;
	add.s64 	%rd279, %rd277, %rd278;
	st.global.u64 	[%rd279], %rd274;
	cvta.to.global.u64 	%rd280, %rd282;
	add.s64 	%rd281, %rd280, %rd278;
	st.global.f64 	[%rd281], %fd24;
$L__BB75_80:
	ret;

}
	// .globl	contiguous_reduce44_f64
.visible .entry contiguous_reduce44_f64(
	.param .u64 .ptr .align 1 contiguous_reduce44_f64_param_0,
	.param .u64 .ptr .align 1 contiguous_reduce44_f64_param_1,
	.param .u64 .ptr .align 1 contiguous_reduce44_f64_param_2,
	.param .u64 .ptr .align 1 contiguous_reduce44_f64_param_3,
	.param .u64 contiguous_reduce44_f64_param_4,
	.param .u64 contiguous_reduce44_f64_param_5,
	.param .u64 contiguous_reduce44_f64_param_6
)
{
	.reg .pred 	%p<15>;
	.reg .b32 	%r<92>;
	.reg .b64 	%rd<30>;
	.reg .b64 	%fd<32>;

	ld.param.u64 	%rd2, [contiguous_reduce44_f64_param_0];
	ld.param.u64 	%rd3, [contiguous_reduce44_f64_param_1];
	ld.param.u64 	%rd4, [contiguous_reduce44_f64_param_2];
	ld.param.u64 	%rd5, [contiguous_reduce44_f64_param_3];
	ld.param.u64 	%rd6, [contiguous_reduce44_f64_param_5];
	ld.param.u64 	%rd7, [contiguous_reduce44_f64_param_6];
	mov.u32 	%r1, %ntid.x;
	mov.u32 	%r2, %ntid.y;
	mov.u32 	%r3, %tid.y;
	mov.u32 	%r4, %tid.x;
	mad.lo.s32 	%r5, %r3, %r1, %r4;
	mov.u32 	%r40, %ctaid.x;
	mad.lo.s32 	%r41, %r40, %r1, %r4;
	mov.u32 	%r6, %ctaid.y;
	mad.lo.s32 	%r42, %r6, %r2, %r3;
	shl.b32 	%r43, %r5, 3;
	mov.u32 	%r86, sdata_f64;
	add.s32 	%r8, %r86, %r43;
	mov.b64 	%rd9, 9218868437227405312;
	st.shared.u64 	[%r8], %rd9;
	cvt.u64.u32 	%rd1, %r41;
	setp.le.u64 	%p1, %rd6, %rd1;
	cvt.u64.u32 	%rd10, %r42;
	setp.le.u64 	%p2, %rd7, %rd10;
	or.pred  	%p3, %p1, %p2;
	@%p3 bra 	$L__BB76_22;
	mul.lo.s32 	%r45, %r1, %r2;
	shl.b32 	%r46, %r45, 3;
	add.s32 	%r9, %r86, %r46;
	cvt.u32.u64 	%r48, %rd1;
	cvta.to.global.u64 	%rd11, %rd4;
	cvta.to.global.u64 	%rd12, %rd5;
	cvt.u32.u64 	%r49, %rd6;
	mad.lo.s32 	%r50, %r42, %r49, %r48;
	mul.wide.u32 	%rd13, %r50, 8;
	add.s64 	%rd14, %rd11, %rd13;
	ld.global.f64 	%fd17, [%rd14];
	st.shared.f64 	[%r8], %fd17;
	add.s64 	%rd15, %rd12, %rd13;
	ld.global.u64 	%rd16, [%rd15];
	add.s32 	%r52, %r9, %r43;
	st.shared.u64 	[%r52], %rd16;
	bar.sync 	0;
	setp.ne.s32 	%p4, %r3, 0;
	@%p4 bra 	$L__BB76_22;
	setp.gt.u32 	%p5, %r2, 1;
	shl.b32 	%r53, %r4, 3;
	add.s32 	%r10, %r9, %r53;
	@%p5 bra 	$L__BB76_4;
	add.s32 	%r56, %r86, %r53;
	ld.shared.f64 	%fd24, [%r56];
	bra.uni 	$L__BB76_21;
$L__BB76_4:
	add.s32 	%r11, %r86, %r53;
	ld.shared.f64 	%fd24, [%r11];
	add.s32 	%r12, %r2, -1;
	add.s32 	%r60, %r2, -2;
	and.b32  	%r13, %r12, 3;
	setp.lt.u32 	%p6, %r60, 3;
	mov.b32 	%r89, 1;
	@%p6 bra 	$L__BB76_16;
	and.b32  	%r63, %r12, -4;
	neg.s32 	%r88, %r63;
	shl.b32 	%r64, %r2, 3;
	add.s32 	%r65, %r64, 8;
	mad.lo.s32 	%r15, %r1, %r65, %r53;
	shl.b32 	%r16, %r1, 5;
	shl.b32 	%r67, %r1, 3;
	add.s32 	%r17, %r67, %r53;
	shl.b32 	%r68, %r1, 4;
	add.s32 	%r18, %r68, %r53;
	mad.lo.s32 	%r19, %r1, 24, %r53;
	add.s32 	%r20, %r16, %r53;
	add.s32 	%r69, %r64, 16;
	mad.lo.s32 	%r21, %r1, %r69, %r53;
	add.s32 	%r70, %r64, 24;
	mad.lo.s32 	%r22, %r1, %r70, %r53;
	add.s32 	%r71, %r64, 32;
	mad.lo.s32 	%r23, %r1, %r71, %r53;
	mov.b32 	%r87, 0;
$L__BB76_6:
	add.s32 	%r72, %r86, %r17;
	ld.shared.f64 	%fd4, [%r72];
	min.f64 	%fd18, %fd24, %fd4;
	setp.neu.f64 	%p7, %fd18, %fd4;
	@%p7 bra 	$L__BB76_8;
	st.shared.f64 	[%r11], %fd4;
	add.s32 	%r73, %r86, %r15;
	ld.shared.u64 	%rd17, [%r73];
	st.shared.u64 	[%r10], %rd17;
	mov.f64 	%fd24, %fd4;
$L__BB76_8:
	add.s32 	%r74, %r86, %r18;
	ld.shared.f64 	%fd6, [%r74];
	min.f64 	%fd19, %fd24, %fd6;
	setp.neu.f64 	%p8, %fd19, %fd6;
	@%p8 bra 	$L__BB76_10;
	st.shared.f64 	[%r11], %fd6;
	add.s32 	%r75, %r86, %r21;
	ld.shared.u64 	%rd18, [%r75];
	st.shared.u64 	[%r10], %rd18;
	mov.f64 	%fd24, %fd6;
$L__BB76_10:
	add.s32 	%r76, %r86, %r19;
	ld.shared.f64 	%fd8, [%r76];
	min.f64 	%fd20, %fd24, %fd8;
	setp.neu.f64 	%p9, %fd20, %fd8;
	@%p9 bra 	$L__BB76_12;
	st.shared.f64 	[%r11], %fd8;
	add.s32 	%r77, %r86, %r22;
	ld.shared.u64 	%rd19, [%r77];
	st.shared.u64 	[%r10], %rd19;
	mov.f64 	%fd24, %fd8;
$L__BB76_12:
	add.s32 	%r78, %r86, %r20;
	ld.shared.f64 	%fd10, [%r78];
	min.f64 	%fd21, %fd24, %fd10;
	setp.neu.f64 	%p10, %fd21, %fd10;
	@%p10 bra 	$L__BB76_14;
	st.shared.f64 	[%r11], %fd10;
	add.s32 	%r79, %r86, %r23;
	ld.shared.u64 	%rd20, [%r79];
	st.shared.u64 	[%r10], %rd20;
	mov.f64 	%fd24, %fd10;
$L__BB76_14:
	add.s32 	%r88, %r88, 4;
	add.s32 	%r87, %r87, 4;
	add.s32 	%r86, %r86, %r16;
	setp.ne.s32 	%p11, %r88, 0;
	@%p11 bra 	$L__BB76_6;
	add.s32 	%r89, %r87, 1;
$L__BB76_16:
	setp.eq.s32 	%p12, %r13, 0;
	@%p12 bra 	$L__BB76_21;
	shl.b32 	%r80, %r2, 3;
	shl.b32 	%r81, %r89, 3;
	add.s32 	%r82, %r80, %r81;
	mul.lo.s32 	%r32, %r1, %r82;
	shl.b32 	%r33, %r1, 3;
	mul.lo.s32 	%r83, %r1, %r89;
	shl.b32 	%r34, %r83, 3;
	neg.s32 	%r90, %r13;
	mov.u32 	%r91, %r11;
$L__BB76_18:
	.pragma "nounroll";
	add.s32 	%r84, %r91, %r34;
	ld.shared.f64 	%fd14, [%r84];
	min.f64 	%fd22, %fd24, %fd14;
	setp.neu.f64 	%p13, %fd22, %fd14;
	@%p13 bra 	$L__BB76_20;
	st.shared.f64 	[%r11], %fd14;
	add.s32 	%r85, %r91, %r32;
	ld.shared.u64 	%rd21, [%r85];
	st.shared.u64 	[%r10], %rd21;
	mov.f64 	%fd24, %fd14;
$L__BB76_20:
	add.s32 	%r91, %r91, %r33;
	add.s32 	%r90, %r90, 1;
	setp.ne.s32 	%p14, %r90, 0;
	@%p14 bra 	$L__BB76_18;
$L__BB76_21:
	ld.shared.u64 	%rd22, [%r10];
	cvt.u64.u32 	%rd23, %r6;
	mad.lo.s64 	%rd24, %rd6, %rd23, %rd1;
	cvta.to.global.u64 	%rd25, %rd3;
	shl.b64 	%rd26, %rd24, 3;
	add.s64 	%rd27, %rd25, %rd26;
	st.global.u64 	[%rd27], %rd22;
	cvta.to.global.u64 	%rd28, %rd2;
	add.s64 	%rd29, %rd28, %rd26;
	st.global.f64 	[%rd29], %fd24;
$L__BB76_22:
	ret;

}
	// .globl	contiguous_reduce_f16
.visible .entry contiguous_reduce_f16(
	.param .u64 .ptr .align 1 contiguous_reduce_f16_param_0,
	.param .u64 .ptr .align 1 contiguous_reduce_f16_param_1,
	.param .u64 .ptr .align 1 contiguous_reduce_f16_param_2,
	.param .u64 contiguous_reduce_f16_param_3
)
{
	.reg .pred 	%p<16>;
	.reg .b16 	%rs<73>;
	.reg .b32 	%r<22>;
	.reg .b64 	%rd<28>;

	ld.param.u64 	%rd4, [contiguous_reduce_f16_param_0];
	ld.param.u64 	%rd5, [contiguous_reduce_f16_param_1];
	ld.param.u64 	%rd7, [contiguous_reduce_f16_param_2];
	ld.param.u64 	%rd6, [contiguous_reduce_f16_param_3];
	cvta.to.global.u64 	%rd1, %rd7;
	mov.u32 	%r21, %ntid.x;
	shl.b32 	%r9, %r21, 1;
	mov.u32 	%r10, sdata_f16;
	add.s32 	%r2, %r10, %r9;
	mov.u32 	%r3, %tid.x;
	mov.u32 	%r4, %ctaid.x;
	mul.lo.s32 	%r11, %r4, %r21;
	shl.b32 	%r12, %r11, 1;
	add.s32 	%r13, %r12, %r3;
	cvt.u64.u32 	%rd2, %r13;
	shl.b32 	%r14, %r3, 3;
	add.s32 	%r5, %r2, %r14;
	st.shared.u64 	[%r5], %rd2;
	mov.b16 	%rs16, 31744;
	// begin inline asm
	cvt.rn.f16.u16 %rs15, %rs16;
	// end inline asm
	shl.b32 	%r15, %r3, 1;
	add.s32 	%r6, %r10, %r15;
	st.shared.u16 	[%r6], %rs15;
	add.s32 	%r16, %r13, %r21;
	cvt.u64.u32 	%rd3, %r16;
	setp.le.u64 	%p1, %rd6, %rd3;
	@%p1 bra 	$L__BB77_4;
	shl.b64 	%rd10, %rd2, 1;
	add.s64 	%rd11, %rd1, %rd10;
	ld.global.u16 	%rs1, [%rd11];
	shl.b64 	%rd12, %rd3, 1;
	add.s64 	%rd13, %rd1, %rd12;
	ld.global.u16 	%rs2, [%rd13];
	// begin inline asm
	{min.f16 %rs18,%rs1,%rs2;
}
	// end inline asm
	// begin inline asm
	{ .reg .pred __$temp3;
  setp.eq.f16  __$temp3, %rs18, %rs2;
  selp.u16 %rs21, 1, 0, __$temp3;}
	// end inline asm
	setp.eq.s16 	%p3, %rs21, 0;
	@%p3 bra 	$L__BB77_3;
	st.shared.u16 	[%r6], %rs2;
	st.shared.u64 	[%r5], %rd3;
	bra.uni 	$L__BB77_6;
$L__BB77_3:
	st.shared.u16 	[%r6], %rs1;
	bra.uni 	$L__BB77_6;
$L__BB77_4:
	setp.le.u64 	%p2, %rd6, %rd2;
	@%p2 bra 	$L__BB77_6;
	shl.b64 	%rd8, %rd2, 1;
	add.s64 	%rd9, %rd1, %rd8;
	ld.global.u16 	%rs17, [%rd9];
	st.shared.u16 	[%r6], %rs17;
$L__BB77_6:
	bar.sync 	0;
	setp.lt.u32 	%p4, %r21, 66;
	@%p4 bra 	$L__BB77_11;
$L__BB77_7:
	mov.u32 	%r7, %r21;
	shr.u32 	%r21, %r7, 1;
	setp.ge.u32 	%p5, %r3, %r21;
	@%p5 bra 	$L__BB77_10;
	ld.shared.u16 	%rs25, [%r6];
	and.b32  	%r17, %r7, 2046;
	add.s32 	%r18, %r6, %r17;
	ld.shared.u16 	%rs3, [%r18];
	// begin inline asm
	{min.f16 %rs24,%rs25,%rs3;
}
	// end inline asm
	// begin inline asm
	{ .reg .pred __$temp3;
  setp.eq.f16  __$temp3, %rs24, %rs3;
  selp.u16 %rs27, 1, 0, __$temp3;}
	// end inline asm
	setp.eq.s16 	%p6, %rs27, 0;
	@%p6 bra 	$L__BB77_10;
	st.shared.u16 	[%r6], %rs3;
	shl.b32 	%r19, %r21, 3;
	add.s32 	%r20, %r5, %r19;
	ld.shared.u64 	%rd14, [%r20];
	st.shared.u64 	[%r5], %rd14;
$L__BB77_10:
	bar.sync 	0;
	setp.gt.u32 	%p7, %r7, 131;
	@%p7 bra 	$L__BB77_7;
$L__BB77_11:
	setp.gt.u32 	%p8, %r3, 31;
	@%p8 bra 	$L__BB77_26;
	ld.shared.u16 	%rs69, [%r6];
	ld.shared.u16 	%rs32, [%r6+64];
	// begin inline asm
	{min.f16 %rs30,%rs69,%rs32;
}
	// end inline asm
	// begin inline asm
	{ .reg .pred __$temp3;
  setp.eq.f16  __$temp3, %rs30, %rs32;
  selp.u16 %rs33, 1, 0, __$temp3;}
	// end inline asm
	setp.eq.s16 	%p9, %rs33, 0;
	@%p9 bra 	$L__BB77_14;
	ld.volatile.shared.u64 	%rd15, [%r5+256];
	st.volatile.shared.u64 	[%r5], %rd15;
	ld.volatile.shared.u16 	%rs69, [%r6+64];
	st.volatile.shared.u16 	[%r6], %rs69;
$L__BB77_14:
	ld.shared.u16 	%rs38, [%r6+32];
	// begin inline asm
	{min.f16 %rs36,%rs69,%rs38;
}
	// end inline asm
	// begin inline asm
	{ .reg .pred __$temp3;
  setp.eq.f16  __$temp3, %rs36, %rs38;
  selp.u16 %rs39, 1, 0, __$temp3;}
	// end inline asm
	setp.eq.s16 	%p10, %rs39, 0;
	@%p10 bra 	$L__BB77_16;
	ld.volatile.shared.u64 	%rd16, [%r5+128];
	st.volatile.shared.u64 	[%r5], %rd16;
	ld.volatile.shared.u16 	%rs69, [%r6+32];
	st.volatile.shared.u16 	[%r6], %rs69;
$L__BB77_16:
	ld.shared.u16 	%rs44, [%r6+16];
	// begin inline asm
	{min.f16 %rs42,%rs69,%rs44;
}
	// end inline asm
	// begin inline asm
	{ .reg .pred __$temp3;
  setp.eq.f16  __$temp3, %rs42, %rs44;
  selp.u16 %rs45, 1, 0, __$temp3;}
	// end inline asm
	setp.eq.s16 	%p11, %rs45, 0;
	@%p11 bra 	$L__BB77_18;
	ld.volatile.shared.u64 	%rd17, [%r5+64];
	st.volatile.shared.u64 	[%r5], %rd17;
	ld.volatile.shared.u16 	%rs69, [%r6+16];
	st.volatile.shared.u16 	[%r6], %rs69;
$L__BB77_18:
	ld.shared.u16 	%rs50, [%r6+8];
	// begin inline asm
	{min.f16 %rs48,%rs69,%rs50;
}
	// end inline asm
	// begin inline asm
	{ .reg .pred __$temp3;
  setp.eq.f16  __$temp3, %rs48, %rs50;
  selp.u16 %rs51, 1, 0, __$temp3;}
	// end inline asm
	setp.eq.s16 	%p12, %rs51, 0;
	@%p12 bra 	$L__BB77_20;
	ld.volatile.shared.u64 	%rd18, [%r5+32];
	st.volatile.shared.u64 	[%r5], %rd18;
	ld.volatile.shared.u16 	%rs69, [%r6+8];
	st.volatile.shared.u16 	[%r6], %rs69;
$L__BB77_20:
	ld.shared.u16 	%rs56, [%r6+4];
	// begin inline asm
	{min.f16 %rs54,%rs69,%rs56;
}
	// end inline asm
	// begin inline asm
	{ .reg .pred __$temp3;
  setp.eq.f16  __$temp3, %rs54, %rs56;
  selp.u16 %rs57, 1, 0, __$temp3;}
	// end inline asm
	setp.eq.s16 	%p13, %rs57, 0;
	@%p13 bra 	$L__BB77_22;
	ld.volatile.shared.u64 	%rd19, [%r5+16];
	st.volatile.shared.u64 	[%r5], %rd19;
	ld.volatile.shared.u16 	%rs69, [%r6+4];
	st.volatile.shared.u16 	[%r6], %rs69;
$L__BB77_22:
	ld.shared.u16 	%rs62, [%r6+2];
	// begin inline asm
	{min.f16 %rs60,%rs69,%rs62;
}
	// end inline asm
	// begin inline asm
	{ .reg .pred __$temp3;
  setp.eq.f16  __$temp3, %rs60, %rs62;
  selp.u16 %rs63, 1, 0, __$temp3;}
	// end inline asm
	setp.eq.s16 	%p14, %rs63, 0;
	@%p14 bra 	$L__BB77_24;
	ld.volatile.shared.u64 	%rd20, [%r5+8];
	st.volatile.shared.u64 	[%r5], %rd20;
	ld.volatile.shared.u16 	%rs66, [%r6+2];
	st.volatile.shared.u16 	[%r6], %rs66;
$L__BB77_24:
	setp.ne.s32 	%p15, %r3, 0;
	@%p15 bra 	$L__BB77_26;
	cvta.to.global.u64 	%rd21, %rd4;
	mul.wide.u32 	%rd22, %r4, 2;
	add.s64 	%rd23, %rd21, %rd22;
	ld.shared.u16 	%rs67, [sdata_f16];
	st.global.u16 	[%rd23], %rs67;
	ld.shared.u64 	%rd24, [%r2];
	cvta.to.global.u64 	%rd25, %rd5;
	mul.wide.u32 	%rd26, %r4, 8;
	add.s64 	%rd27, %rd25, %rd26;
	st.global.u64 	[%rd27], %rd24;
$L__BB77_26:
	ret;

}
	// .globl	contiguous_reduce2_f16
.visible .entry contiguous_reduce2_f16(
	.param .u64 .ptr .align 1 contiguous_reduce2_f16_param_0,
	.param .u64 .ptr .align 1 contiguous_reduce2_f16_param_1,
	.param .u64 .ptr .align 1 contiguous_reduce2_f16_param_2,
	.param .u64 .ptr .align 1 contiguous_reduce2_f16_param_3,
	.param .u64 contiguous_reduce2_f16_param_4
)
{
	.reg .pred 	%p<16>;
	.reg .b16 	%rs<73>;
	.reg .b32 	%r<22>;
	.reg .b64 	%rd<40>;

	ld.param.u64 	%rd5, [contiguous_reduce2_f16_param_0];
	ld.param.u64 	%rd6, [contiguous_reduce2_f16_param_1];
	ld.param.u64 	%rd8, [contiguous_reduce2_f16_param_2];
	ld.param.u64 	%rd9, [contiguous_reduce2_f16_param_3];
	ld.param.u64 	%rd7, [contiguous_reduce2_f16_param_4];
	cvta.to.global.u64 	%rd1, %rd9;
	cvta.to.global.u64 	%rd2, %rd8;
	mov.u32 	%r21, %ntid.x;
	shl.b32 	%r10, %r21, 1;
	mov.u32 	%r11, sdata_f16;
	add.s32 	%r2, %r11, %r10;
	mov.u32 	%r3, %tid.x;
	mov.u32 	%r4, %ctaid.x;
	mul.lo.s32 	%r12, %r4, %r21;
	shl.b32 	%r13, %r12, 1;
	add.s32 	%r5, %r13, %r3;
	shl.b32 	%r14, %r3, 3;
	add.s32 	%r6, %r2, %r14;
	mov.b64 	%rd10, 9223372036854775807;
	st.shared.u64 	[%r6], %rd10;
	mov.b16 	%rs16, 31744;
	// begin inline asm
	cvt.rn.f16.u16 %rs15, %rs16;
	// end inline asm
	shl.b32 	%r15, %r3, 1;
	add.s32 	%r7, %r11, %r15;
	st.shared.u16 	[%r7], %rs15;
	add.s32 	%r16, %r5, %r21;
	cvt.u64.u32 	%rd3, %r16;
	setp.le.u64 	%p1, %rd7, %rd3;
	@%p1 bra 	$L__BB78_4;
	mul.wide.u32 	%rd16, %r5, 2;
	add.s64 	%rd17, %rd2, %rd16;
	ld.global.u16 	%rs1, [%rd17];
	shl.b64 	%rd18, %rd3, 1;
	add.s64 	%rd19, %rd2, %rd18;
	ld.global.u16 	%rs2, [%rd19];
	// begin inline asm
	{min.f16 %rs18,%rs1,%rs2;
}
	// end inline asm
	// begin inline asm
	{ .reg .pred __$temp3;
  setp.eq.f16  __$temp3, %rs18, %rs2;
  selp.u16 %rs21, 1, 0, __$temp3;}
	// end inline asm
	setp.eq.s16 	%p3, %rs21, 0;
	@%p3 bra 	$L__BB78_3;
	st.shared.u16 	[%r7], %rs2;
	shl.b64 	%rd20, %rd3, 3;
	add.s64 	%rd21, %rd1, %rd20;
	ld.global.u64 	%rd22, [%rd21];
	st.shared.u64 	[%r6], %rd22;
	bra.uni 	$L__BB78_6;
$L__BB78_3:
	st.shared.u16 	[%r7], %rs1;
	mul.wide.u32 	%rd23, %r5, 8;
	add.s64 	%rd24, %rd1, %rd23;
	ld.global.u64 	%rd25, [%rd24];
	st.shared.u64 	[%r6], %rd25;
	bra.uni 	$L__BB78_6;
$L__BB78_4:
	cvt.u64.u32 	%rd4, %r5;
	setp.le.u64 	%p2, %rd7, %rd4;
	@%p2 bra 	$L__BB78_6;
	shl.b64 	%rd11, %rd4, 1;
	add.s64 	%rd12, %rd2, %rd11;
	ld.global.u16 	%rs17, [%rd12];
	st.shared.u16 	[%r7], %rs17;
	shl.b64 	%rd13, %rd4, 3;
	add.s64 	%rd14, %rd1, %rd13;
	ld.global.u64 	%rd15, [%rd14];
	st.shared.u64 	[%r6], %rd15;
$L__BB78_6:
	bar.sync 	0;
	setp.lt.u32 	%p4, %r21, 66;
	@%p4 bra 	$L__BB78_11;
$L__BB78_7:
	mov.u32 	%r8, %r21;
	shr.u32 	%r21, %r8, 1;
	setp.ge.u32 	%p5, %r3, %r21;
	@%p5 bra 	$L__BB78_10;
	ld.shared.u16 	%rs25, [%r7];
	and.b32  	%r17, %r8, 2046;
	add.s32 	%r18, %r7, %r17;
	ld.shared.u16 	%rs3, [%r18];
	// begin inline asm
	{min.f16 %rs24,%rs25,%rs3;
}
	// end inline asm
	// begin inline asm
	{ .reg .pred __$temp3;
  setp.eq.f16  __$temp3, %rs24, %rs3;
  selp.u16 %rs27, 1, 0, __$temp3;}
	// end inline asm
	setp.eq.s16 	%p6, %rs27, 0;
	@%p6 bra 	$L__BB78_10;
	st.shared.u16 	[%r7], %rs3;
	shl.b32 	%r19, %r21, 3;
	add.s32 	%r20, %r6, %r19;
	ld.shared.u64 	%rd26, [%r20];
	st.shared.u64 	[%r6], %rd26;
$L__BB78_10:
	bar.sync 	0;
	setp.gt.u32 	%p7, %r8, 131;
	@%p7 bra 	$L__BB78_7;
$L__BB78_11:
	setp.gt.u32 	%p8, %r3, 31;
	@%p8 bra 	$L__BB78_26;
	ld.shared.u16 	%rs69, [%r7];
	ld.shared.u16 	%rs32, [%r7+64];
	// begin inline asm
	{min.f16 %rs30,%rs69,%rs32;
}
	// end inline asm
	// begin inline asm
	{ .reg .pred __$temp3;
  setp.eq.f16  __$temp3, %rs30, %rs32;
  selp.u16 %rs33, 1, 0, __$temp3;}
	// end inline asm
	setp.eq.s16 	%p9, %rs33, 0;
	@%p9 bra 	$L__BB78_14;
	ld.volatile.shared.u64 	%rd27, [%r6+256];
	st.volatile.shared.u64 	[%r6], %rd27;
	ld.volatile.shared.u16 	%rs69, [%r7+64];
	st.volatile.shared.u16 	[%r7], %rs69;
$L__BB78_14:
	ld.shared.u16 	%rs38, [%r7+32];
	// begin inline asm
	{min.f16 %rs36,%rs69,%rs38;
}
	// end inline asm
	// begin inline asm
	{ .reg .pred __$temp3;
  setp.eq.f16  __$temp3, %rs36, %rs38;
  selp.u16 %rs39, 1, 0, __$temp3;}
	// end inline asm
	setp.eq.s16 	%p10, %rs39, 0;
	@%p10 bra 	$L__BB78_16;
	ld.volatile.shared.u64 	%rd28, [%r6+128];
	st.volatile.shared.u64 	[%r6], %rd28;
	ld.volatile.shared.u16 	%rs69, [%r7+32];
	st.volatile.shared.u16 	[%r7], %rs69;
$L__BB78_16:
	ld.shared.u16 	%rs44, [%r7+16];
	// begin inline asm
	{min.f16 %rs42,%rs69,%rs44;
}
	// end inline asm
	// begin inline asm
	{ .reg .pred __$temp3;
  setp.eq.f16  __$temp3, %rs42, %rs44;
  selp.u16 %rs45, 1, 0, __$temp3;}
	// end inline asm
	setp.eq.s16 	%p11, %rs45, 0;
	@%p11 bra 	$L__BB78_18;
	ld.volatile.shared.u64 	%rd29, [%r6+64];
	st.volatile.shared.u64 	[%r6], %rd29;
	ld.volatile.shared.u16 	%rs69, [%r7+16];
	st.volatile.shared.u16 	[%r7], %rs69;
$L__BB78_18:
	ld.shared.u16 	%rs50, [%r7+8];
	// begin inline asm
	{min.f16 %rs48,%rs69,%rs50;
}
	// end inline asm
	// begin inline asm
	{ .reg .pred __$temp3;
  setp.eq.f16  __$temp3, %rs48, %rs50;
  selp.u16 %rs51, 1, 0, __$temp3;}
	// end inline asm
	setp.eq.s16 	%p12, %rs51, 0;
	@%p12 bra 	$L__BB78_20;
	ld.volatile.shared.u64 	%rd30, [%r6+32];
	st.volatile.shared.u64 	[%r6], %rd30;
	ld.volatile.shared.u16 	%rs69, [%r7+8];
	st.volatile.shared.u16 	[%r7], %rs69;
$L__BB78_20:
	ld.shared.u16 	%rs56, [%r7+4];
	// begin inline asm
	{min.f16 %rs54,%rs69,%rs56;
}
	// end inline asm
	// begin inline asm
	{ .reg .pred __$temp3;
  setp.eq.f16  __$temp3, %rs54, %rs56;
  selp.u16 %rs57, 1, 0, __$temp3;}
	// end inline asm
	setp.eq.s16 	%p13, %rs57, 0;
	@%p13 bra 	$L__BB78_22;
	ld.volatile.shared.u64 	%rd31, [%r6+16];
	st.volatile.shared.u64 	[%r6], %rd31;
	ld.volatile.shared.u16 	%rs69, [%r7+4];
	st.volatile.shared.u16 	[%r7], %rs69;
$L__BB78_22:
	ld.shared.u16 	%rs62, [%r7+2];
	// begin inline asm
	{min.f16 %rs60,%rs69,%rs62;
}
	// end inline asm
	// begin inline asm
	{ .reg .pred __$temp3;
  setp.eq.f16  __$temp3, %rs60, %rs62;
  selp.u16 %rs63, 1, 0, __$temp3;}
	// end inline asm
	setp.eq.s16 	%p14, %rs63, 0;
	@%p14 bra 	$L__BB78_24;
	ld.volatile.shared.u64 	%rd32, [%r6+8];
	st.volatile.shared.u64 	[%r6], %rd32;
	ld.volatile.shared.u16 	%rs66, [%r7+2];
	st.volatile.shared.u16 	[%r7], %rs66;
$L__BB78_24:
	setp.ne.s32 	%p15, %r3, 0;
	@%p15 bra 	$L__BB78_26;
	cvta.to.global.u64 	%rd33, %rd5;
	mul.wide.u32 	%rd34, %r4, 2;
	add.s64 	%rd35, %rd33, %rd34;
	ld.shared.u16 	%rs67, [sdata_f16];
	st.global.u16 	[%rd35], %rs67;
	ld.shared.u64 	%rd36, [%r2];
	cvta.to.global.u64 	%rd37, %rd6;
	mul.wide.u32 	%rd38, %r4, 8;
	add.s64 	%rd39, %rd37, %rd38;
	st.global.u64 	[%rd39], %rd36;
$L__BB78_26:
	ret;

}
	// .globl	uncontiguous_reduce_f16
.visible .entry uncontiguous_reduce_f16(
	.param .u64 .ptr .align 1 uncontiguous_reduce_f16_param_0,
	.param .u64 .ptr .align 1 uncontiguous_reduce_f16_param_1,
	.param .u64 .ptr .align 1 uncontiguous_reduce_f16_param_2,
	.param .u64 .ptr .align 1 uncontiguous_reduce_f16_param_3,
	.param .u64 .ptr .align 1 uncontiguous_reduce_f16_param_4,
	.param .u64 uncontiguous_reduce_f16_param_5,
	.param .u64 uncontiguous_reduce_f16_param_6
)
{
	.reg .pred 	%p<60>;
	.reg .b16 	%rs<73>;
	.reg .b32 	%r<220>;
	.reg .b64 	%rd<573>;

	ld.param.u64 	%rd261, [uncontiguous_reduce_f16_param_2];
	ld.param.u64 	%rd264, [uncontiguous_reduce_f16_param_3];
	ld.param.u64 	%rd265, [uncontiguous_reduce_f16_param_4];
	ld.param.u64 	%rd262, [uncontiguous_reduce_f16_param_5];
	ld.param.u64 	%rd263, [uncontiguous_reduce_f16_param_6];
	cvta.to.global.u64 	%rd1, %rd265;
	cvta.to.global.u64 	%rd2, %rd264;
	cvta.to.global.u64 	%rd3, %rd261;
	mov.u32 	%r219, %ntid.x;
	shl.b32 	%r51, %r219, 1;
	mov.u32 	%r52, sdata_f16;
	add.s32 	%r2, %r52, %r51;
	mov.u32 	%r3, %tid.x;
	mov.u32 	%r4, %ctaid.x;
	mul.lo.s32 	%r53, %r4, %r219;
	shl.b32 	%r54, %r53, 1;
	add.s32 	%r55, %r54, %r3;
	mov.b16 	%rs16, 31744;
	// begin inline asm
	cvt.rn.f16.u16 %rs15, %rs16;
	// end inline asm
	shl.b32 	%r56, %r3, 1;
	add.s32 	%r5, %r52, %r56;
	st.shared.u16 	[%r5], %rs15;
	cvt.u64.u32 	%rd513, %r55;
	shl.b32 	%r57, %r3, 3;
	add.s32 	%r6, %r2, %r57;
	st.shared.u64 	[%r6], %rd513;
	add.s32 	%r58, %r55, %r219;
	cvt.u64.u32 	%rd5, %r58;
	setp.le.u64 	%p1, %rd263, %rd5;
	@%p1 bra 	$L__BB79_56;
	cvt.u32.u64 	%r7, %rd262;
	add.s32 	%r213, %r7, -1;
	setp.lt.s32 	%p27, %r213, 0;
	mov.b64 	%rd530, 0;
	mov.u64 	%rd531, %rd530;
	@%p27 bra 	$L__BB79_53;
	setp.lt.u32 	%p28, %r213, 3;
	mov.b64 	%rd531, 0;
	mov.u64 	%rd530, %rd531;
	mov.u64 	%rd526, %rd5;
	@%p28 bra 	$L__BB79_30;
	add.s32 	%r211, %r7, -2;
	and.b32  	%r134, %r7, -4;
	neg.s32 	%r210, %r134;
	mov.b64 	%rd531, 0;
	mov.u64 	%rd526, %rd5;
$L__BB79_4:
	.pragma "nounroll";
	add.s32 	%r13, %r211, 1;
	mul.wide.u32 	%rd397, %r13, 8;
	add.s64 	%rd398, %rd2, %rd397;
	ld.global.u64 	%rd10, [%rd398];
	or.b64  	%rd399, %rd513, %rd10;
	and.b64  	%rd400, %rd399, -4294967296;
	setp.ne.s64 	%p29, %rd400, 0;
	@%p29 bra 	$L__BB79_6;
	cvt.u32.u64 	%r135, %rd10;
	cvt.u32.u64 	%r136, %rd513;
	div.u32 	%r137, %r136, %r135;
	mul.lo.s32 	%r138, %r137, %r135;
	sub.s32 	%r139, %r136, %r138;
	cvt.u64.u32 	%rd492, %r137;
	cvt.u64.u32 	%rd493, %r139;
	bra.uni 	$L__BB79_7;
$L__BB79_6:
	div.s64 	%rd492, %rd513, %rd10;
	mul.lo.s64 	%rd401, %rd492, %rd10;
	sub.s64 	%rd493, %rd513, %rd401;
$L__BB79_7:
	mul.wide.u32 	%rd402, %r13, 8;
	add.s64 	%rd403, %rd1, %rd402;
	ld.global.u64 	%rd17, [%rd403];
	mad.lo.s64 	%rd18, %rd17, %rd493, %rd530;
	or.b64  	%rd404, %rd526, %rd10;
	and.b64  	%rd405, %rd404, -4294967296;
	setp.ne.s64 	%p30, %rd405, 0;
	@%p30 bra 	$L__BB79_9;
	cvt.u32.u64 	%r140, %rd10;
	cvt.u32.u64 	%r141, %rd526;
	div.u32 	%r142, %r141, %r140;
	mul.lo.s32 	%r143, %r142, %r140;
	sub.s32 	%r144, %r141, %r143;
	cvt.u64.u32 	%rd494, %r142;
	cvt.u64.u32 	%rd495, %r144;
	bra.uni 	$L__BB79_10;
$L__BB79_9:
	div.s64 	%rd494, %rd526, %rd10;
	mul.lo.s64 	%rd406, %rd494, %rd10;
	sub.s64 	%rd495, %rd526, %rd406;
$L__BB79_10:
	mad.lo.s64 	%rd25, %rd495, %rd17, %rd531;
	mul.wide.u32 	%rd407, %r211, 8;
	add.s64 	%rd408, %rd2, %rd407;
	ld.global.u64 	%rd26, [%rd408];
	or.b64  	%rd409, %rd492, %rd26;
	and.b64  	%rd410, %rd409, -4294967296;
	setp.ne.s64 	%p31, %rd410, 0;
	@%p31 bra 	$L__BB79_12;
	cvt.u32.u64 	%r145, %rd26;
	cvt.u32.u64 	%r146, %rd492;
	div.u32 	%r147, %r146, %r145;
	mul.lo.s32 	%r148, %r147, %r145;
	sub.s32 	%r149, %r146, %r148;
	cvt.u64.u32 	%rd496, %r147;
	cvt.u64.u32 	%rd497, %r149;
	bra.uni 	$L__BB79_13;
$L__BB79_12:
	div.s64 	%rd496, %rd492, %rd26;
	mul.lo.s64 	%rd411, %rd496, %rd26;
	sub.s64 	%rd497, %rd492, %rd411;
$L__BB79_13:
	mul.wide.u32 	%rd412, %r211, 8;
	add.s64 	%rd413, %rd1, %rd412;
	ld.global.u64 	%rd33, [%rd413];
	mad.lo.s64 	%rd34, %rd33, %rd497, %rd18;
	or.b64  	%rd414, %rd494, %rd26;
	and.b64  	%rd415, %rd414, -4294967296;
	setp.ne.s64 	%p32, %rd415, 0;
	@%p32 bra 	$L__BB79_15;
	cvt.u32.u64 	%r150, %rd26;
	cvt.u32.u64 	%r151, %rd494;
	div.u32 	%r152, %r151, %r150;
	mul.lo.s32 	%r153, %r152, %r150;
	sub.s32 	%r154, %r151, %r153;
	cvt.u64.u32 	%rd498, %r152;
	cvt.u64.u32 	%rd499, %r154;
	bra.uni 	$L__BB79_16;
$L__BB79_15:
	div.s64 	%rd498, %rd494, %rd26;
	mul.lo.s64 	%rd416, %rd498, %rd26;
	sub.s64 	%rd499, %rd494, %rd416;
$L__BB79_16:
	mad.lo.s64 	%rd41, %rd499, %rd33, %rd25;
	add.s32 	%r14, %r211, -1;
	mul.wide.u32 	%rd417, %r14, 8;
	add.s64 	%rd418, %rd2, %rd417;
	ld.global.u64 	%rd42, [%rd418];
	or.b64  	%rd419, %rd496, %rd42;
	and.b64  	%rd420, %rd419, -4294967296;
	setp.ne.s64 	%p33, %rd420, 0;
	@%p33 bra 	$L__BB79_18;
	cvt.u32.u64 	%r155, %rd42;
	cvt.u32.u64 	%r156, %rd496;
	div.u32 	%r157, %r156, %r155;
	mul.lo.s32 	%r158, %r157, %r155;
	sub.s32 	%r159, %r156, %r158;
	cvt.u64.u32 	%rd500, %r157;
	cvt.u64.u32 	%rd501, %r159;
	bra.uni 	$L__BB79_19;
$L__BB79_18:
	div.s64 	%rd500, %rd496, %rd42;
	mul.lo.s64 	%rd421, %rd500, %rd42;
	sub.s64 	%rd501, %rd496, %rd421;
$L__BB79_19:
	mul.wide.u32 	%rd422, %r14, 8;
	add.s64 	%rd423, %rd1, %rd422;
	ld.global.u64 	%rd49, [%rd423];
	mad.lo.s64 	%rd50, %rd49, %rd501, %rd34;
	or.b64  	%rd424, %rd498, %rd42;
	and.b64  	%rd425, %rd424, -4294967296;
	setp.ne.s64 	%p34, %rd425, 0;
	@%p34 bra 	$L__BB79_21;
	cvt.u32.u64 	%r160, %rd42;
	cvt.u32.u64 	%r161, %rd498;
	div.u32 	%r162, %r161, %r160;
	mul.lo.s32 	%r163, %r162, %r160;
	sub.s32 	%r164, %r161, %r163;
	cvt.u64.u32 	%rd502, %r162;
	cvt.u64.u32 	%rd503, %r164;
	bra.uni 	$L__BB79_22;
$L__BB79_21:
	div.s64 	%rd502, %rd498, %rd42;
	mul.lo.s64 	%rd426, %rd502, %rd42;
	sub.s64 	%rd503, %rd498, %rd426;
$L__BB79_22:
	mad.lo.s64 	%rd57, %rd503, %rd49, %rd41;
	add.s32 	%r165, %r211, -2;
	mul.wide.u32 	%rd427, %r165, 8;
	add.s64 	%rd428, %rd2, %rd427;
	ld.global.u64 	%rd58, [%rd428];
	or.b64  	%rd429, %rd500, %rd58;
	and.b64  	%rd430, %rd429, -4294967296;
	setp.ne.s64 	%p35, %rd430, 0;
	@%p35 bra 	$L__BB79_24;
	cvt.u32.u64 	%r166, %rd58;
	cvt.u32.u64 	%r167, %rd500;
	div.u32 	%r168, %r167, %r166;
	mul.lo.s32 	%r169, %r168, %r166;
	sub.s32 	%r170, %r167, %r169;
	cvt.u64.u32 	%rd513, %r168;
	cvt.u64.u32 	%rd505, %r170;
	bra.uni 	$L__BB79_25;
$L__BB79_24:
	div.s64 	%rd513, %rd500, %rd58;
	mul.lo.s64 	%rd431, %rd513, %rd58;
	sub.s64 	%rd505, %rd500, %rd431;
$L__BB79_25:
	mul.wide.u32 	%rd432, %r165, 8;
	add.s64 	%rd433, %rd1, %rd432;
	ld.global.u64 	%rd65, [%rd433];
	mad.lo.s64 	%rd530, %rd65, %rd505, %rd50;
	or.b64  	%rd434, %rd502, %rd58;
	and.b64  	%rd435, %rd434, -4294967296;
	setp.ne.s64 	%p36, %rd435, 0;
	@%p36 bra 	$L__BB79_27;
	cvt.u32.u64 	%r172, %rd58;
	cvt.u32.u64 	%r173, %rd502;
	div.u32 	%r174, %r173, %r172;
	mul.lo.s32 	%r175, %r174, %r172;
	sub.s32 	%r176, %r173, %r175;
	cvt.u64.u32 	%rd526, %r174;
	cvt.u64.u32 	%rd507, %r176;
	bra.uni 	$L__BB79_28;
$L__BB79_27:
	div.s64 	%rd526, %rd502, %rd58;
	mul.lo.s64 	%rd436, %rd526, %rd58;
	sub.s64 	%rd507, %rd502, %rd436;
$L__BB79_28:
	mad.lo.s64 	%rd531, %rd507, %rd65, %rd57;
	add.s32 	%r211, %r211, -4;
	add.s32 	%r210, %r210, 4;
	setp.ne.s32 	%p37, %r210, 0;
	@%p37 bra 	$L__BB79_4;
	add.s32 	%r213, %r211, 1;
$L__BB79_30:
	and.b32  	%r177, %r7, 3;
	setp.eq.s32 	%p38, %r177, 0;
	@%p38 bra 	$L__BB79_53;
	setp.eq.s32 	%p39, %r177, 1;
	@%p39 bra 	$L__BB79_45;
	mul.wide.u32 	%rd438, %r213, 8;
	add.s64 	%rd439, %rd2, %rd438;
	ld.global.u64 	%rd80, [%rd439];
	or.b64  	%rd440, %rd513, %rd80;
	and.b64  	%rd441, %rd440, -4294967296;
	setp.ne.s64 	%p40, %rd441, 0;
	@%p40 bra 	$L__BB79_34;
	cvt.u32.u64 	%r179, %rd80;
	cvt.u32.u64 	%r180, %rd513;
	div.u32 	%r181, %r180, %r179;
	mul.lo.s32 	%r182, %r181, %r179;
	sub.s32 	%r183, %r180, %r182;
	cvt.u64.u32 	%rd514, %r181;
	cvt.u64.u32 	%rd515, %r183;
	bra.uni 	$L__BB79_35;
$L__BB79_34:
	div.s64 	%rd514, %rd513, %rd80;
	mul.lo.s64 	%rd442, %rd514, %rd80;
	sub.s64 	%rd515, %rd513, %rd442;
$L__BB79_35:
	add.s64 	%rd444, %rd1, %rd438;
	ld.global.u64 	%rd87, [%rd444];
	mad.lo.s64 	%rd88, %rd87, %rd515, %rd530;
	or.b64  	%rd445, %rd526, %rd80;
	and.b64  	%rd446, %rd445, -4294967296;
	setp.ne.s64 	%p41, %rd446, 0;
	@%p41 bra 	$L__BB79_37;
	cvt.u32.u64 	%r184, %rd80;
	cvt.u32.u64 	%r185, %rd526;
	div.u32 	%r186, %r185, %r184;
	mul.lo.s32 	%r187, %r186, %r184;
	sub.s32 	%r188, %r185, %r187;
	cvt.u64.u32 	%rd516, %r186;
	cvt.u64.u32 	%rd517, %r188;
	bra.uni 	$L__BB79_38;
$L__BB79_37:
	div.s64 	%rd516, %rd526, %rd80;
	mul.lo.s64 	%rd447, %rd516, %rd80;
	sub.s64 	%rd517, %rd526, %rd447;
$L__BB79_38:
	mad.lo.s64 	%rd95, %rd517, %rd87, %rd531;
	add.s32 	%r19, %r213, -1;
	mul.wide.u32 	%rd448, %r19, 8;
	add.s64 	%rd449, %rd2, %rd448;
	ld.global.u64 	%rd96, [%rd449];
	or.b64  	%rd450, %rd514, %rd96;
	and.b64  	%rd451, %rd450, -4294967296;
	setp.ne.s64 	%p42, %rd451, 0;
	@%p42 bra 	$L__BB79_40;
	cvt.u32.u64 	%r189, %rd96;
	cvt.u32.u64 	%r190, %rd514;
	div.u32 	%r191, %r190, %r189;
	mul.lo.s32 	%r192, %r191, %r189;
	sub.s32 	%r193, %r190, %r192;
	cvt.u64.u32 	%rd513, %r191;
	cvt.u64.u32 	%rd519, %r193;
	bra.uni 	$L__BB79_41;
$L__BB79_40:
	div.s64 	%rd513, %rd514, %rd96;
	mul.lo.s64 	%rd452, %rd513, %rd96;
	sub.s64 	%rd519, %rd514, %rd452;
$L__BB79_41:
	add.s64 	%rd454, %rd1, %rd448;
	ld.global.u64 	%rd103, [%rd454];
	mad.lo.s64 	%rd530, %rd103, %rd519, %rd88;
	or.b64  	%rd455, %rd516, %rd96;
	and.b64  	%rd456, %rd455, -4294967296;
	setp.ne.s64 	%p43, %rd456, 0;
	@%p43 bra 	$L__BB79_43;
	cvt.u32.u64 	%r194, %rd96;
	cvt.u32.u64 	%r195, %rd516;
	div.u32 	%r196, %r195, %r194;
	mul.lo.s32 	%r197, %r196, %r194;
	sub.s32 	%r198, %r195, %r197;
	cvt.u64.u32 	%rd526, %r196;
	cvt.u64.u32 	%rd521, %r198;
	bra.uni 	$L__BB79_44;
$L__BB79_43:
	div.s64 	%rd526, %rd516, %rd96;
	mul.lo.s64 	%rd457, %rd526, %rd96;
	sub.s64 	%rd521, %rd516, %rd457;
$L__BB79_44:
	mad.lo.s64 	%rd531, %rd521, %rd103, %rd95;
	add.s32 	%r213, %r213, -2;
$L__BB79_45:
	and.b32  	%r199, %r7, 1;
	setp.eq.b32 	%p44, %r199, 1;
	not.pred 	%p45, %p44;
	@%p45 bra 	$L__BB79_53;
	mul.wide.u32 	%rd458, %r213, 8;
	add.s64 	%rd459, %rd2, %rd458;
	ld.global.u64 	%rd118, [%rd459];
	or.b64  	%rd460, %rd513, %rd118;
	and.b64  	%rd461, %rd460, -4294967296;
	setp.ne.s64 	%p46, %rd461, 0;
	@%p46 bra 	$L__BB79_48;
	cvt.u32.u64 	%r200, %rd118;
	cvt.u32.u64 	%r201, %rd513;
	rem.u32 	%r202, %r201, %r200;
	cvt.u64.u32 	%rd528, %r202;
	bra.uni 	$L__BB79_49;
$L__BB79_48:
	rem.s64 	%rd528, %rd513, %rd118;
$L__BB79_49:
	add.s64 	%rd463, %rd1, %rd458;
	ld.global.u64 	%rd122, [%rd463];
	mad.lo.s64 	%rd530, %rd122, %rd528, %rd530;
	or.b64  	%rd464, %rd526, %rd118;
	and.b64  	%rd465, %rd464, -4294967296;
	setp.ne.s64 	%p47, %rd465, 0;
	@%p47 bra 	$L__BB79_51;
	cvt.u32.u64 	%r203, %rd118;
	cvt.u32.u64 	%r204, %rd526;
	rem.u32 	%r205, %r204, %r203;
	cvt.u64.u32 	%rd529, %r205;
	bra.uni 	$L__BB79_52;
$L__BB79_51:
	rem.s64 	%rd529, %rd526, %rd118;
$L__BB79_52:
	mad.lo.s64 	%rd531, %rd529, %rd122, %rd531;
$L__BB79_53:
	ld.param.u64 	%rd487, [uncontiguous_reduce_f16_param_2];
	cvta.to.global.u64 	%rd466, %rd487;
	shl.b64 	%rd467, %rd530, 1;
	add.s64 	%rd468, %rd466, %rd467;
	ld.global.u16 	%rs1, [%rd468];
	shl.b64 	%rd469, %rd531, 1;
	add.s64 	%rd470, %rd466, %rd469;
	ld.global.u16 	%rs2, [%rd470];
	// begin inline asm
	{min.f16 %rs18,%rs1,%rs2;
}
	// end inline asm
	// begin inline asm
	{ .reg .pred __$temp3;
  setp.eq.f16  __$temp3, %rs18, %rs2;
  selp.u16 %rs21, 1, 0, __$temp3;}
	// end inline asm
	setp.eq.s16 	%p48, %rs21, 0;
	@%p48 bra 	$L__BB79_55;
	st.shared.u16 	[%r5], %rs2;
	st.shared.u64 	[%r6], %rd5;
	bra.uni 	$L__BB79_116;
$L__BB79_55:
	st.shared.u16 	[%r5], %rs1;
	bra.uni 	$L__BB79_116;
$L__BB79_56:
	setp.le.u64 	%p2, %rd263, %rd513;
	@%p2 bra 	$L__BB79_116;
	cvt.u32.u64 	%r22, %rd262;
	add.s32 	%r217, %r22, -1;
	setp.lt.s32 	%p3, %r217, 0;
	mov.b64 	%rd572, 0;
	@%p3 bra 	$L__BB79_115;
	and.b32  	%r24, %r22, 7;
	setp.lt.u32 	%p4, %r217, 7;
	mov.b64 	%rd572, 0;
	@%p4 bra 	$L__BB79_86;
	add.s32 	%r215, %r22, -4;
	and.b32  	%r59, %r22, -8;
	neg.s32 	%r214, %r59;
	mov.b64 	%rd572, 0;
$L__BB79_60:
	.pragma "nounroll";
	add.s32 	%r29, %r215, 3;
	mul.wide.u32 	%rd270, %r29, 8;
	add.s64 	%rd271, %rd2, %rd270;
	ld.global.u64 	%rd132, [%rd271];
	or.b64  	%rd272, %rd513, %rd132;
	and.b64  	%rd273, %rd272, -4294967296;
	setp.ne.s64 	%p5, %rd273, 0;
	@%p5 bra 	$L__BB79_62;
	cvt.u32.u64 	%r60, %rd132;
	cvt.u32.u64 	%r61, %rd513;
	div.u32 	%r62, %r61, %r60;
	mul.lo.s32 	%r63, %r62, %r60;
	sub.s32 	%r64, %r61, %r63;
	cvt.u64.u32 	%rd534, %r62;
	cvt.u64.u32 	%rd535, %r64;
	bra.uni 	$L__BB79_63;
$L__BB79_62:
	div.s64 	%rd534, %rd513, %rd132;
	mul.lo.s64 	%rd274, %rd534, %rd132;
	sub.s64 	%rd535, %rd513, %rd274;
$L__BB79_63:
	add.s64 	%rd276, %rd1, %rd270;
	ld.global.u64 	%rd277, [%rd276];
	mad.lo.s64 	%rd139, %rd277, %rd535, %rd572;
	add.s32 	%r30, %r215, 2;
	mul.wide.u32 	%rd278, %r30, 8;
	add.s64 	%rd279, %rd2, %rd278;
	ld.global.u64 	%rd140, [%rd279];
	or.b64  	%rd280, %rd534, %rd140;
	and.b64  	%rd281, %rd280, -4294967296;
	setp.ne.s64 	%p6, %rd281, 0;
	@%p6 bra 	$L__BB79_65;
	cvt.u32.u64 	%r65, %rd140;
	cvt.u32.u64 	%r66, %rd534;
	div.u32 	%r67, %r66, %r65;
	mul.lo.s32 	%r68, %r67, %r65;
	sub.s32 	%r69, %r66, %r68;
	cvt.u64.u32 	%rd536, %r67;
	cvt.u64.u32 	%rd537, %r69;
	bra.uni 	$L__BB79_66;
$L__BB79_65:
	div.s64 	%rd536, %rd534, %rd140;
	mul.lo.s64 	%rd282, %rd536, %rd140;
	sub.s64 	%rd537, %rd534, %rd282;
$L__BB79_66:
	add.s64 	%rd284, %rd1, %rd278;
	ld.global.u64 	%rd285, [%rd284];
	mad.lo.s64 	%rd147, %rd285, %rd537, %rd139;
	add.s32 	%r31, %r215, 1;
	mul.wide.u32 	%rd286, %r31, 8;
	add.s64 	%rd287, %rd2, %rd286;
	ld.global.u64 	%rd148, [%rd287];
	or.b64  	%rd288, %rd536, %rd148;
	and.b64  	%rd289, %rd288, -4294967296;
	setp.ne.s64 	%p7, %rd289, 0;
	@%p7 bra 	$L__BB79_68;
	cvt.u32.u64 	%r70, %rd148;
	cvt.u32.u64 	%r71, %rd536;
	div.u32 	%r72, %r71, %r70;
	mul.lo.s32 	%r73, %r72, %r70;
	sub.s32 	%r74, %r71, %r73;
	cvt.u64.u32 	%rd538, %r72;
	cvt.u64.u32 	%rd539, %r74;
	bra.uni 	$L__BB79_69;
$L__BB79_68:
	div.s64 	%rd538, %rd536, %rd148;
	mul.lo.s64 	%rd290, %rd538, %rd148;
	sub.s64 	%rd539, %rd536, %rd290;
$L__BB79_69:
	add.s64 	%rd292, %rd1, %rd286;
	ld.global.u64 	%rd293, [%rd292];
	mad.lo.s64 	%rd155, %rd293, %rd539, %rd147;
	add.s32 	%r32, %r215, -4;
	mul.wide.u32 	%rd294, %r215, 8;
	add.s64 	%rd295, %rd2, %rd294;
	ld.global.u64 	%rd156, [%rd295];
	or.b64  	%rd296, %rd538, %rd156;
	and.b64  	%rd297, %rd296, -4294967296;
	setp.ne.s64 	%p8, %rd297, 0;
	@%p8 bra 	$L__BB79_71;
	cvt.u32.u64 	%r75, %rd156;
	cvt.u32.u64 	%r76, %rd538;
	div.u32 	%r77, %r76, %r75;
	mul.lo.s32 	%r78, %r77, %r75;
	sub.s32 	%r79, %r76, %r78;
	cvt.u64.u32 	%rd540, %r77;
	cvt.u64.u32 	%rd541, %r79;
	bra.uni 	$L__BB79_72;
$L__BB79_71:
	div.s64 	%rd540, %rd538, %rd156;
	mul.lo.s64 	%rd298, %rd540, %rd156;
	sub.s64 	%rd541, %rd538, %rd298;
$L__BB79_72:
	add.s64 	%rd300, %rd1, %rd294;
	ld.global.u64 	%rd301, [%rd300];
	mad.lo.s64 	%rd163, %rd301, %rd541, %rd155;
	add.s32 	%r33, %r215, -1;
	mul.wide.u32 	%rd302, %r33, 8;
	add.s64 	%rd303, %rd2, %rd302;
	ld.global.u64 	%rd164, [%rd303];
	or.b64  	%rd304, %rd540, %rd164;
	and.b64  	%rd305, %rd304, -4294967296;
	setp.ne.s64 	%p9, %rd305, 0;
	@%p9 bra 	$L__BB79_74;
	cvt.u32.u64 	%r80, %rd164;
	cvt.u32.u64 	%r81, %rd540;
	div.u32 	%r82, %r81, %r80;
	mul.lo.s32 	%r83, %r82, %r80;
	sub.s32 	%r84, %r81, %r83;
	cvt.u64.u32 	%rd542, %r82;
	cvt.u64.u32 	%rd543, %r84;
	bra.uni 	$L__BB79_75;
$L__BB79_74:
	div.s64 	%rd542, %rd540, %rd164;
	mul.lo.s64 	%rd306, %rd542, %rd164;
	sub.s64 	%rd543, %rd540, %rd306;
$L__BB79_75:
	add.s64 	%rd308, %rd1, %rd302;
	ld.global.u64 	%rd309, [%rd308];
	mad.lo.s64 	%rd171, %rd309, %rd543, %rd163;
	add.s32 	%r34, %r215, -2;
	mul.wide.u32 	%rd310, %r34, 8;
	add.s64 	%rd311, %rd2, %rd310;
	ld.global.u64 	%rd172, [%rd311];
	or.b64  	%rd312, %rd542, %rd172;
	and.b64  	%rd313, %rd312, -4294967296;
	setp.ne.s64 	%p10, %rd313, 0;
	@%p10 bra 	$L__BB79_77;
	cvt.u32.u64 	%r85, %rd172;
	cvt.u32.u64 	%r86, %rd542;
	div.u32 	%r87, %r86, %r85;
	mul.lo.s32 	%r88, %r87, %r85;
	sub.s32 	%r89, %r86, %r88;
	cvt.u64.u32 	%rd544, %r87;
	cvt.u64.u32 	%rd545, %r89;
	bra.uni 	$L__BB79_78;
$L__BB79_77:
	div.s64 	%rd544, %rd542, %rd172;
	mul.lo.s64 	%rd314, %rd544, %rd172;
	sub.s64 	%rd545, %rd542, %rd314;
$L__BB79_78:
	add.s64 	%rd316, %rd1, %rd310;
	ld.global.u64 	%rd317, [%rd316];
	mad.lo.s64 	%rd179, %rd317, %rd545, %rd171;
	add.s32 	%r35, %r215, -3;
	mul.wide.u32 	%rd318, %r35, 8;
	add.s64 	%rd319, %rd2, %rd318;
	ld.global.u64 	%rd180, [%rd319];
	or.b64  	%rd320, %rd544, %rd180;
	and.b64  	%rd321, %rd320, -4294967296;
	setp.ne.s64 	%p11, %rd321, 0;
	@%p11 bra 	$L__BB79_80;
	cvt.u32.u64 	%r90, %rd180;
	cvt.u32.u64 	%r91, %rd544;
	div.u32 	%r92, %r91, %r90;
	mul.lo.s32 	%r93, %r92, %r90;
	sub.s32 	%r94, %r91, %r93;
	cvt.u64.u32 	%rd546, %r92;
	cvt.u64.u32 	%rd547, %r94;
	bra.uni 	$L__BB79_81;
$L__BB79_80:
	div.s64 	%rd546, %rd544, %rd180;
	mul.lo.s64 	%rd322, %rd546, %rd180;
	sub.s64 	%rd547, %rd544, %rd322;
$L__BB79_81:
	add.s64 	%rd324, %rd1, %rd318;
	ld.global.u64 	%rd325, [%rd324];
	mad.lo.s64 	%rd187, %rd325, %rd547, %rd179;
	mul.wide.u32 	%rd326, %r32, 8;
	add.s64 	%rd327, %rd2, %rd326;
	ld.global.u64 	%rd188, [%rd327];
	or.b64  	%rd328, %rd546, %rd188;
	and.b64  	%rd329, %rd328, -4294967296;
	setp.ne.s64 	%p12, %rd329, 0;
	@%p12 bra 	$L__BB79_83;
	cvt.u32.u64 	%r95, %rd188;
	cvt.u32.u64 	%r96, %rd546;
	div.u32 	%r97, %r96, %r95;
	mul.lo.s32 	%r98, %r97, %r95;
	sub.s32 	%r99, %r96, %r98;
	cvt.u64.u32 	%rd513, %r97;
	cvt.u64.u32 	%rd549, %r99;
	bra.uni 	$L__BB79_84;
$L__BB79_83:
	div.s64 	%rd513, %rd546, %rd188;
	mul.lo.s64 	%rd330, %rd513, %rd188;
	sub.s64 	%rd549, %rd546, %rd330;
$L__BB79_84:
	add.s64 	%rd332, %rd1, %rd326;
	ld.global.u64 	%rd333, [%rd332];
	mad.lo.s64 	%rd572, %rd333, %rd549, %rd187;
	add.s32 	%r215, %r215, -8;
	add.s32 	%r214, %r214, 8;
	setp.ne.s32 	%p13, %r214, 0;
	@%p13 bra 	$L__BB79_60;
	add.s32 	%r217, %r215, 3;
$L__BB79_86:
	setp.eq.s32 	%p14, %r24, 0;
	@%p14 bra 	$L__BB79_115;
	and.b32  	%r40, %r22, 3;
	setp.lt.u32 	%p15, %r24, 4;
	@%p15 bra 	$L__BB79_101;
	mul.wide.u32 	%rd335, %r217, 8;
	add.s64 	%rd336, %rd2, %rd335;
	ld.global.u64 	%rd199, [%rd336];
	or.b64  	%rd337, %rd513, %rd199;
	and.b64  	%rd338, %rd337, -4294967296;
	setp.ne.s64 	%p16, %rd338, 0;
	@%p16 bra 	$L__BB79_90;
	cvt.u32.u64 	%r100, %rd199;
	cvt.u32.u64 	%r101, %rd513;
	div.u32 	%r102, %r101, %r100;
	mul.lo.s32 	%r103, %r102, %r100;
	sub.s32 	%r104, %r101, %r103;
	cvt.u64.u32 	%rd553, %r102;
	cvt.u64.u32 	%rd554, %r104;
	bra.uni 	$L__BB79_91;
$L__BB79_90:
	div.s64 	%rd553, %rd513, %rd199;
	mul.lo.s64 	%rd339, %rd553, %rd199;
	sub.s64 	%rd554, %rd513, %rd339;
$L__BB79_91:
	add.s64 	%rd341, %rd1, %rd335;
	ld.global.u64 	%rd342, [%rd341];
	mad.lo.s64 	%rd206, %rd342, %rd554, %rd572;
	add.s32 	%r41, %r217, -1;
	mul.wide.u32 	%rd343, %r41, 8;
	add.s64 	%rd344, %rd2, %rd343;
	ld.global.u64 	%rd207, [%rd344];
	or.b64  	%rd345, %rd553, %rd207;
	and.b64  	%rd346, %rd345, -4294967296;
	setp.ne.s64 	%p17, %rd346, 0;
	@%p17 bra 	$L__BB79_93;
	cvt.u32.u64 	%r105, %rd207;
	cvt.u32.u64 	%r106, %rd553;
	div.u32 	%r107, %r106, %r105;
	mul.lo.s32 	%r108, %r107, %r105;
	sub.s32 	%r109, %r106, %r108;
	cvt.u64.u32 	%rd555, %r107;
	cvt.u64.u32 	%rd556, %r109;
	bra.uni 	$L__BB79_94;
$L__BB79_93:
	div.s64 	%rd555, %rd553, %rd207;
	mul.lo.s64 	%rd347, %rd555, %rd207;
	sub.s64 	%rd556, %rd553, %rd347;
$L__BB79_94:
	add.s64 	%rd349, %rd1, %rd343;
	ld.global.u64 	%rd350, [%rd349];
	mad.lo.s64 	%rd214, %rd350, %rd556, %rd206;
	add.s32 	%r42, %r217, -2;
	mul.wide.u32 	%rd351, %r42, 8;
	add.s64 	%rd352, %rd2, %rd351;
	ld.global.u64 	%rd215, [%rd352];
	or.b64  	%rd353, %rd555, %rd215;
	and.b64  	%rd354, %rd353, -4294967296;
	setp.ne.s64 	%p18, %rd354, 0;
	@%p18 bra 	$L__BB79_96;
	cvt.u32.u64 	%r110, %rd215;
	cvt.u32.u64 	%r111, %rd555;
	div.u32 	%r112, %r111, %r110;
	mul.lo.s32 	%r113, %r112, %r110;
	sub.s32 	%r114, %r111, %r113;
	cvt.u64.u32 	%rd557, %r112;
	cvt.u64.u32 	%rd558, %r114;
	bra.uni 	$L__BB79_97;
$L__BB79_96:
	div.s64 	%rd557, %rd555, %rd215;
	mul.lo.s64 	%rd355, %rd557, %rd215;
	sub.s64 	%rd558, %rd555, %rd355;
$L__BB79_97:
	add.s64 	%rd357, %rd1, %rd351;
	ld.global.u64 	%rd358, [%rd357];
	mad.lo.s64 	%rd222, %rd358, %rd558, %rd214;
	add.s32 	%r43, %r217, -3;
	mul.wide.u32 	%rd359, %r43, 8;
	add.s64 	%rd360, %rd2, %rd359;
	ld.global.u64 	%rd223, [%rd360];
	or.b64  	%rd361, %rd557, %rd223;
	and.b64  	%rd362, %rd361, -4294967296;
	setp.ne.s64 	%p19, %rd362, 0;
	@%p19 bra 	$L__BB79_99;
	cvt.u32.u64 	%r115, %rd223;
	cvt.u32.u64 	%r116, %rd557;
	div.u32 	%r117, %r116, %r115;
	mul.lo.s32 	%r118, %r117, %r115;
	sub.s32 	%r119, %r116, %r118;
	cvt.u64.u32 	%rd513, %r117;
	cvt.u64.u32 	%rd560, %r119;
	bra.uni 	$L__BB79_100;
$L__BB79_99:
	div.s64 	%rd513, %rd557, %rd223;
	mul.lo.s64 	%rd363, %rd513, %rd223;
	sub.s64 	%rd560, %rd557, %rd363;
$L__BB79_100:
	add.s64 	%rd365, %rd1, %rd359;
	ld.global.u64 	%rd366, [%rd365];
	mad.lo.s64 	%rd572, %rd366, %rd560, %rd222;
	add.s32 	%r217, %r217, -4;
$L__BB79_101:
	setp.eq.s32 	%p20, %r40, 0;
	@%p20 bra 	$L__BB79_115;
	setp.eq.s32 	%p21, %r40, 1;
	@%p21 bra 	$L__BB79_110;
	mul.wide.u32 	%rd368, %r217, 8;
	add.s64 	%rd369, %rd2, %rd368;
	ld.global.u64 	%rd234, [%rd369];
	or.b64  	%rd370, %rd513, %rd234;
	and.b64  	%rd371, %rd370, -4294967296;
	setp.ne.s64 	%p22, %rd371, 0;
	@%p22 bra 	$L__BB79_105;
	cvt.u32.u64 	%r120, %rd234;
	cvt.u32.u64 	%r121, %rd513;
	div.u32 	%r122, %r121, %r120;
	mul.lo.s32 	%r123, %r122, %r120;
	sub.s32 	%r124, %r121, %r123;
	cvt.u64.u32 	%rd564, %r122;
	cvt.u64.u32 	%rd565, %r124;
	bra.uni 	$L__BB79_106;
$L__BB79_105:
	div.s64 	%rd564, %rd513, %rd234;
	mul.lo.s64 	%rd372, %rd564, %rd234;
	sub.s64 	%rd565, %rd513, %rd372;
$L__BB79_106:
	add.s64 	%rd374, %rd1, %rd368;
	ld.global.u64 	%rd375, [%rd374];
	mad.lo.s64 	%rd241, %rd375, %rd565, %rd572;
	add.s32 	%r46, %r217, -1;
	mul.wide.u32 	%rd376, %r46, 8;
	add.s64 	%rd377, %rd2, %rd376;
	ld.global.u64 	%rd242, [%rd377];
	or.b64  	%rd378, %rd564, %rd242;
	and.b64  	%rd379, %rd378, -4294967296;
	setp.ne.s64 	%p23, %rd379, 0;
	@%p23 bra 	$L__BB79_108;
	cvt.u32.u64 	%r125, %rd242;
	cvt.u32.u64 	%r126, %rd564;
	div.u32 	%r127, %r126, %r125;
	mul.lo.s32 	%r128, %r127, %r125;
	sub.s32 	%r129, %r126, %r128;
	cvt.u64.u32 	%rd513, %r127;
	cvt.u64.u32 	%rd567, %r129;
	bra.uni 	$L__BB79_109;
$L__BB79_108:
	div.s64 	%rd513, %rd564, %rd242;
	mul.lo.s64 	%rd380, %rd513, %rd242;
	sub.s64 	%rd567, %rd564, %rd380;
$L__BB79_109:
	add.s64 	%rd382, %rd1, %rd376;
	ld.global.u64 	%rd383, [%rd382];
	mad.lo.s64 	%rd572, %rd383, %rd567, %rd241;
	add.s32 	%r217, %r217, -2;
$L__BB79_110:
	and.b32  	%r130, %r22, 1;
	setp.eq.b32 	%p24, %r130, 1;
	not.pred 	%p25, %p24;
	@%p25 bra 	$L__BB79_115;
	mul.wide.u32 	%rd384, %r217, 8;
	add.s64 	%rd385, %rd2, %rd384;
	ld.global.u64 	%rd253, [%rd385];
	or.b64  	%rd386, %rd513, %rd253;
	and.b64  	%rd387, %rd386, -4294967296;
	setp.ne.s64 	%p26, %rd387, 0;
	@%p26 bra 	$L__BB79_113;
	cvt.u32.u64 	%r131, %rd253;
	cvt.u32.u64 	%r132, %rd513;
	rem.u32 	%r133, %r132, %r131;
	cvt.u64.u32 	%rd571, %r133;
	bra.uni 	$L__BB79_114;
$L__BB79_113:
	rem.s64 	%rd571, %rd513, %rd253;
$L__BB79_114:
	add.s64 	%rd389, %rd1, %rd384;
	ld.global.u64 	%rd390, [%rd389];
	mad.lo.s64 	%rd572, %rd390, %rd571, %rd572;
$L__BB79_115:
	shl.b64 	%rd391, %rd572, 1;
	add.s64 	%rd392, %rd3, %rd391;
	ld.global.u16 	%rs17, [%rd392];
	st.shared.u16 	[%r5], %rs17;
$L__BB79_116:
	bar.sync 	0;
	setp.lt.u32 	%p49, %r219, 66;
	@%p49 bra 	$L__BB79_120;
$L__BB79_117:
	shr.u32 	%r50, %r219, 1;
	ld.shared.u16 	%rs25, [%r5];
	and.b32  	%r206, %r219, 2046;
	add.s32 	%r207, %r5, %r206;
	ld.shared.u16 	%rs3, [%r207];
	// begin inline asm
	{min.f16 %rs24,%rs25,%rs3;
}
	// end inline asm
	// begin inline asm
	{ .reg .pred __$temp3;
  setp.eq.f16  __$temp3, %rs24, %rs3;
  selp.u16 %rs27, 1, 0, __$temp3;}
	// end inline asm
	setp.eq.s16 	%p50, %rs27, 0;
	@%p50 bra 	$L__BB79_119;
	st.shared.u16 	[%r5], %rs3;
	shl.b32 	%r208, %r50, 3;
	add.s32 	%r209, %r6, %r208;
	ld.shared.u64 	%rd471, [%r209];
	st.shared.u64 	[%r6], %rd471;
$L__BB79_119:
	bar.sync 	0;
	setp.gt.u32 	%p51, %r219, 131;
	mov.u32 	%r219, %r50;
	@%p51 bra 	$L__BB79_117;
$L__BB79_120:
	setp.gt.u32 	%p52, %r3, 31;
	@%p52 bra 	$L__BB79_135;
	ld.shared.u16 	%rs69, [%r5];
	ld.shared.u16 	%rs32, [%r5+64];
	// begin inline asm
	{min.f16 %rs30,%rs69,%rs32;
}
	// end inline asm
	// begin inline asm
	{ .reg .pred __$temp3;
  setp.eq.f16  __$temp3, %rs30, %rs32;
  selp.u16 %rs33, 1, 0, __$temp3;}
	// end inline asm
	setp.eq.s16 	%p53, %rs33, 0;
	@%p53 bra 	$L__BB79_123;
	ld.volatile.shared.u64 	%rd472, [%r6+256];
	st.volatile.shared.u64 	[%r6], %rd472;
	ld.volatile.shared.u16 	%rs69, [%r5+64];
	st.volatile.shared.u16 	[%r5], %rs69;
$L__BB79_123:
	ld.shared.u16 	%rs38, [%r5+32];
	// begin inline asm
	{min.f16 %rs36,%rs69,%rs38;
}
	// end inline asm
	// begin inline asm
	{ .reg .pred __$temp3;
  setp.eq.f16  __$temp3, %rs36, %rs38;
  selp.u16 %rs39, 1, 0, __$temp3;}
	// end inline asm
	setp.eq.s16 	%p54, %rs39, 0;
	@%p54 bra 	$L__BB79_125;
	ld.volatile.shared.u64 	%rd473, [%r6+128];
	st.volatile.shared.u64 	[%r6], %rd473;
	ld.volatile.shared.u16 	%rs69, [%r5+32];
	st.volatile.shared.u16 	[%r5], %rs69;
$L__BB79_125:
	ld.shared.u16 	%rs44, [%r5+16];
	// begin inline asm
	{min.f16 %rs42,%rs69,%rs44;
}
	// end inline asm
	// begin inline asm
	{ .reg .pred __$temp3;
  setp.eq.f16  __$temp3, %rs42, %rs44;
  selp.u16 %rs45, 1, 0, __$temp3;}
	// end inline asm
	setp.eq.s16 	%p55, %rs45, 0;
	@%p55 bra 	$L__BB79_127;
	ld.volatile.shared.u64 	%rd474, [%r6+64];
	st.volatile.shared.u64 	[%r6], %rd474;
	ld.volatile.shared.u16 	%rs69, [%r5+16];
	st.volatile.shared.u16 	[%r5], %rs69;
$L__BB79_127:
	ld.shared.u16 	%rs50, [%r5+8];
	// begin inline asm
	{min.f16 %rs48,%rs69,%rs50;
}
	// end inline asm
	// begin inline asm
	{ .reg .pred __$temp3;
  setp.eq.f16  __$temp3, %rs48, %rs50;
  selp.u16 %rs51, 1, 0, __$temp3;}
	// end inline asm
	setp.eq.s16 	%p56, %rs51, 0;
	@%p56 bra 	$L__BB79_129;
	ld.volatile.shared.u64 	%rd475, [%r6+32];
	st.volatile.shared.u64 	[%r6], %rd475;
	ld.volatile.shared.u16 	%rs69, [%r5+8];
	st.volatile.shared.u16 	[%r5], %rs69;
$L__BB79_129:
	ld.shared.u16 	%rs56, [%r5+4];
	// begin inline asm
	{min.f16 %rs54,%rs69,%rs56;
}
	// end inline asm
	// begin inline asm
	{ .reg .pred __$temp3;
  setp.eq.f16  __$temp3, %rs54, %rs56;
  selp.u16 %rs57, 1, 0, __$temp3;}
	// end inline asm
	setp.eq.s16 	%p57, %rs57, 0;
	@%p57 bra 	$L__BB79_131;
	ld.volatile.shared.u64 	%rd476, [%r6+16];
	st.volatile.shared.u64 	[%r6], %rd476;
	ld.volatile.shared.u16 	%rs69, [%r5+4];
	st.volatile.shared.u16 	[%r5], %rs69;
$L__BB79_131:
	ld.shared.u16 	%rs62, [%r5+2];
	// begin inline asm
	{min.f16 %rs60,%rs69,%rs62;
}
	// end inline asm
	// begin inline asm
	{ .reg .pred __$temp3;
  setp.eq.f16  __$temp3, %rs60, %rs62;
  selp.u16 %rs63, 1, 0, __$temp3;}
	// end inline asm
	setp.eq.s16 	%p58, %rs63, 0;
	@%p58 bra 	$L__BB79_133;
	ld.volatile.shared.u64 	%rd477, [%r6+8];
	st.volatile.shared.u64 	[%r6], %rd477;
	ld.volatile.shared.u16 	%rs66, [%r5+2];
	st.volatile.shared.u16 	[%r5], %rs66;
$L__BB79_133:
	setp.ne.s32 	%p59, %r3, 0;
	@%p59 bra 	$L__BB79_135;
	ld.param.u64 	%rd486, [uncontiguous_reduce_f16_param_1];
	ld.param.u64 	%rd485, [uncontiguous_reduce_f16_param_0];
	cvta.to.global.u64 	%rd478, %rd485;
	mul.wide.u32 	%rd479, %r4, 2;
	add.s64 	%rd480, %rd478, %rd479;
	ld.shared.u16 	%rs67, [sdata_f16];
	st.global.u16 	[%rd480], %rs67;
	ld.shared.u64 	%rd481, [%r2];
	cvta.to.global.u64 	%rd482, %rd486;
	mul.wide.u32 	%rd483, %r4, 8;
	add.s64 	%rd484, %rd482, %rd483;
	st.global.u64 	[%rd484], %rd481;
$L__BB79_135:
	ret;

}
	// .globl	contiguous_reduce3_f16
.visible .entry contiguous_reduce3_f16(
	.param .u64 .ptr .align 1 contiguous_reduce3_f16_param_0,
	.param .u64 .ptr .align 1 contiguous_reduce3_f16_param_1,
	.param .u64 .ptr .align 1 contiguous_reduce3_f16_param_2,
	.param .u64 .ptr .align 1 contiguous_reduce3_f16_param_3,
	.param .u64 .ptr .align 1 contiguous_reduce3_f16_param_4,
	.param .u64 contiguous_reduce3_f16_param_5,
	.param .u64 contiguous_reduce3_f16_param_6,
	.param .u64 contiguous_reduce3_f16_param_7
)
{
	.reg .pred 	%p<61>;
	.reg .b16 	%rs<73>;
	.reg .b32 	%r<224>;
	.reg .b64 	%rd<587>;

	ld.param.u64 	%rd267, [contiguous_reduce3_f16_param_2];
	ld.param.u64 	%rd268, [contiguous_reduce3_f16_param_3];
	ld.param.u64 	%rd269, [contiguous_reduce3_f16_param_4];
	ld.param.u64 	%rd265, [contiguous_reduce3_f16_param_6];
	cvta.to.global.u64 	%rd1, %rd269;
	cvta.to.global.u64 	%rd2, %rd268;
	cvta.to.global.u64 	%rd586, %rd267;
	mov.u32 	%r223, %ntid.x;
	shl.b32 	%r50, %r223, 1;
	mov.u32 	%r51, sdata_f16;
	add.s32 	%r2, %r51, %r50;
	mov.u32 	%r3, %tid.x;
	mov.u32 	%r52, %ctaid.x;
	mul.lo.s32 	%r53, %r52, %r223;
	shl.b32 	%r54, %r53, 1;
	add.s32 	%r55, %r54, %r3;
	mov.b16 	%rs16, 31744;
	// begin inline asm
	cvt.rn.f16.u16 %rs15, %rs16;
	// end inline asm
	shl.b32 	%r56, %r3, 1;
	add.s32 	%r4, %r51, %r56;
	st.shared.u16 	[%r4], %rs15;
	cvt.u64.u32 	%rd4, %r55;
	shl.b32 	%r57, %r3, 3;
	add.s32 	%r5, %r2, %r57;
	st.shared.u64 	[%r5], %rd4;
	add.s32 	%r58, %r55, %r223;
	cvt.u64.u32 	%rd5, %r58;
	setp.le.u64 	%p1, %rd265, %rd5;
	@%p1 bra 	$L__BB80_56;
	ld.param.u64 	%rd500, [contiguous_reduce3_f16_param_5];
	mov.u32 	%r135, %ctaid.y;
	cvt.u64.u32 	%rd402, %r135;
	mul.lo.s64 	%rd403, %rd265, %rd402;
	add.s64 	%rd540, %rd403, %rd4;
	add.s64 	%rd538, %rd403, %rd5;
	cvt.u32.u64 	%r6, %rd500;
	add.s32 	%r217, %r6, -1;
	setp.lt.s32 	%p27, %r217, 0;
	mov.b64 	%rd544, 0;
	mov.u64 	%rd545, %rd544;
	@%p27 bra 	$L__BB80_53;
	setp.lt.u32 	%p28, %r217, 3;
	mov.b64 	%rd545, 0;
	mov.u64 	%rd544, %rd545;
	@%p28 bra 	$L__BB80_30;
	add.s32 	%r215, %r6, -2;
	and.b32  	%r136, %r6, -4;
	neg.s32 	%r214, %r136;
	mov.b64 	%rd545, 0;
$L__BB80_4:
	.pragma "nounroll";
	add.s32 	%r12, %r215, 1;
	mul.wide.u32 	%rd407, %r12, 8;
	add.s64 	%rd408, %rd2, %rd407;
	ld.global.u64 	%rd12, [%rd408];
	or.b64  	%rd409, %rd540, %rd12;
	and.b64  	%rd410, %rd409, -4294967296;
	setp.ne.s64 	%p29, %rd410, 0;
	@%p29 bra 	$L__BB80_6;
	cvt.u32.u64 	%r137, %rd12;
	cvt.u32.u64 	%r138, %rd540;
	div.u32 	%r139, %r138, %r137;
	mul.lo.s32 	%r140, %r139, %r137;
	sub.s32 	%r141, %r138, %r140;
	cvt.u64.u32 	%rd506, %r139;
	cvt.u64.u32 	%rd507, %r141;
	bra.uni 	$L__BB80_7;
$L__BB80_6:
	div.s64 	%rd506, %rd540, %rd12;
	mul.lo.s64 	%rd411, %rd506, %rd12;
	sub.s64 	%rd507, %rd540, %rd411;
$L__BB80_7:
	mul.wide.u32 	%rd412, %r12, 8;
	add.s64 	%rd413, %rd1, %rd412;
	ld.global.u64 	%rd19, [%rd413];
	mad.lo.s64 	%rd20, %rd19, %rd507, %rd544;
	or.b64  	%rd414, %rd538, %rd12;
	and.b64  	%rd415, %rd414, -4294967296;
	setp.ne.s64 	%p30, %rd415, 0;
	@%p30 bra 	$L__BB80_9;
	cvt.u32.u64 	%r142, %rd12;
	cvt.u32.u64 	%r143, %rd538;
	div.u32 	%r144, %r143, %r142;
	mul.lo.s32 	%r145, %r144, %r142;
	sub.s32 	%r146, %r143, %r145;
	cvt.u64.u32 	%rd508, %r144;
	cvt.u64.u32 	%rd509, %r146;
	bra.uni 	$L__BB80_10;
$L__BB80_9:
	div.s64 	%rd508, %rd538, %rd12;
	mul.lo.s64 	%rd416, %rd508, %rd12;
	sub.s64 	%rd509, %rd538, %rd416;
$L__BB80_10:
	mad.lo.s64 	%rd27, %rd509, %rd19, %rd545;
	mul.wide.u32 	%rd417, %r215, 8;
	add.s64 	%rd418, %rd2, %rd417;
	ld.global.u64 	%rd28, [%rd418];
	or.b64  	%rd419, %rd506, %rd28;
	and.b64  	%rd420, %rd419, -4294967296;
	setp.ne.s64 	%p31, %rd420, 0;
	@%p31 bra 	$L__BB80_12;
	cvt.u32.u64 	%r147, %rd28;
	cvt.u32.u64 	%r148, %rd506;
	div.u32 	%r149, %r148, %r147;
	mul.lo.s32 	%r150, %r149, %r147;
	sub.s32 	%r151, %r148, %r150;
	cvt.u64.u32 	%rd510, %r149;
	cvt.u64.u32 	%rd511, %r151;
	bra.uni 	$L__BB80_13;
$L__BB80_12:
	div.s64 	%rd510, %rd506, %rd28;
	mul.lo.s64 	%rd421, %rd510, %rd28;
	sub.s64 	%rd511, %rd506, %rd421;
$L__BB80_13:
	mul.wide.u32 	%rd422, %r215, 8;
	add.s64 	%rd423, %rd1, %rd422;
	ld.global.u64 	%rd35, [%rd423];
	mad.lo.s64 	%rd36, %rd35, %rd511, %rd20;
	or.b64  	%rd424, %rd508, %rd28;
	and.b64  	%rd425, %rd424, -4294967296;
	setp.ne.s64 	%p32, %rd425, 0;
	@%p32 bra 	$L__BB80_15;
	cvt.u32.u64 	%r152, %rd28;
	cvt.u32.u64 	%r153, %rd508;
	div.u32 	%r154, %r153, %r152;
	mul.lo.s32 	%r155, %r154, %r152;
	sub.s32 	%r156, %r153, %r155;
	cvt.u64.u32 	%rd512, %r154;
	cvt.u64.u32 	%rd513, %r156;
	bra.uni 	$L__BB80_16;
$L__BB80_15:
	div.s64 	%rd512, %rd508, %rd28;
	mul.lo.s64 	%rd426, %rd512, %rd28;
	sub.s64 	%rd513, %rd508, %rd426;
$L__BB80_16:
	mad.lo.s64 	%rd43, %rd513, %rd35, %rd27;
	add.s32 	%r13, %r215, -1;
	mul.wide.u32 	%rd427, %r13, 8;
	add.s64 	%rd428, %rd2, %rd427;
	ld.global.u64 	%rd44, [%rd428];
	or.b64  	%rd429, %rd510, %rd44;
	and.b64  	%rd430, %rd429, -4294967296;
	setp.ne.s64 	%p33, %rd430, 0;
	@%p33 bra 	$L__BB80_18;
	cvt.u32.u64 	%r157, %rd44;
	cvt.u32.u64 	%r158, %rd510;
	div.u32 	%r159, %r158, %r157;
	mul.lo.s32 	%r160, %r159, %r157;
	sub.s32 	%r161, %r158, %r160;
	cvt.u64.u32 	%rd514, %r159;
	cvt.u64.u32 	%rd515, %r161;
	bra.uni 	$L__BB80_19;
$L__BB80_18:
	div.s64 	%rd514, %rd510, %rd44;
	mul.lo.s64 	%rd431, %rd514, %rd44;
	sub.s64 	%rd515, %rd510, %rd431;
$L__BB80_19:
	mul.wide.u32 	%rd432, %r13, 8;
	add.s64 	%rd433, %rd1, %rd432;
	ld.global.u64 	%rd51, [%rd433];
	mad.lo.s64 	%rd52, %rd51, %rd515, %rd36;
	or.b64  	%rd434, %rd512, %rd44;
	and.b64  	%rd435, %rd434, -4294967296;
	setp.ne.s64 	%p34, %rd435, 0;
	@%p34 bra 	$L__BB80_21;
	cvt.u32.u64 	%r162, %rd44;
	cvt.u32.u64 	%r163, %rd512;
	div.u32 	%r164, %r163, %r162;
	mul.lo.s32 	%r165, %r164, %r162;
	sub.s32 	%r166, %r163, %r165;
	cvt.u64.u32 	%rd516, %r164;
	cvt.u64.u32 	%rd517, %r166;
	bra.uni 	$L__BB80_22;
$L__BB80_21:
	div.s64 	%rd516, %rd512, %rd44;
	mul.lo.s64 	%rd436, %rd516, %rd44;
	sub.s64 	%rd517, %rd512, %rd436;
$L__BB80_22:
	mad.lo.s64 	%rd59, %rd517, %rd51, %rd43;
	add.s32 	%r167, %r215, -2;
	mul.wide.u32 	%rd437, %r167, 8;
	add.s64 	%rd438, %rd2, %rd437;
	ld.global.u64 	%rd60, [%rd438];
	or.b64  	%rd439, %rd514, %rd60;
	and.b64  	%rd440, %rd439, -4294967296;
	setp.ne.s64 	%p35, %rd440, 0;
	@%p35 bra 	$L__BB80_24;
	cvt.u32.u64 	%r168, %rd60;
	cvt.u32.u64 	%r169, %rd514;
	div.u32 	%r170, %r169, %r168;
	mul.lo.s32 	%r171, %r170, %r168;
	sub.s32 	%r172, %r169, %r171;
	cvt.u64.u32 	%rd540, %r170;
	cvt.u64.u32 	%rd519, %r172;
	bra.uni 	$L__BB80_25;
$L__BB80_24:
	div.s64 	%rd540, %rd514, %rd60;
	mul.lo.s64 	%rd441, %rd540, %rd60;
	sub.s64 	%rd519, %rd514, %rd441;
$L__BB80_25:
	add.s32 	%r173, %r215, -2;
	mul.wide.u32 	%rd442, %r173, 8;
	add.s64 	%rd443, %rd1, %rd442;
	ld.global.u64 	%rd67, [%rd443];
	mad.lo.s64 	%rd544, %rd67, %rd519, %rd52;
	or.b64  	%rd444, %rd516, %rd60;
	and.b64  	%rd445, %rd444, -4294967296;
	setp.ne.s64 	%p36, %rd445, 0;
	@%p36 bra 	$L__BB80_27;
	cvt.u32.u64 	%r174, %rd60;
	cvt.u32.u64 	%r175, %rd516;
	div.u32 	%r176, %r175, %r174;
	mul.lo.s32 	%r177, %r176, %r174;
	sub.s32 	%r178, %r175, %r177;
	cvt.u64.u32 	%rd538, %r176;
	cvt.u64.u32 	%rd521, %r178;
	bra.uni 	$L__BB80_28;
$L__BB80_27:
	div.s64 	%rd538, %rd516, %rd60;
	mul.lo.s64 	%rd446, %rd538, %rd60;
	sub.s64 	%rd521, %rd516, %rd446;
$L__BB80_28:
	mad.lo.s64 	%rd545, %rd521, %rd67, %rd59;
	add.s32 	%r215, %r215, -4;
	add.s32 	%r214, %r214, 4;
	setp.ne.s32 	%p37, %r214, 0;
	@%p37 bra 	$L__BB80_4;
	add.s32 	%r217, %r215, 1;
$L__BB80_30:
	and.b32  	%r179, %r6, 3;
	setp.eq.s32 	%p38, %r179, 0;
	@%p38 bra 	$L__BB80_53;
	setp.eq.s32 	%p39, %r179, 1;
	@%p39 bra 	$L__BB80_45;
	mul.wide.u32 	%rd448, %r217, 8;
	add.s64 	%rd449, %rd2, %rd448;
	ld.global.u64 	%rd82, [%rd449];
	or.b64  	%rd450, %rd540, %rd82;
	and.b64  	%rd451, %rd450, -4294967296;
	setp.ne.s64 	%p40, %rd451, 0;
	@%p40 bra 	$L__BB80_34;
	cvt.u32.u64 	%r181, %rd82;
	cvt.u32.u64 	%r182, %rd540;
	div.u32 	%r183, %r182, %r181;
	mul.lo.s32 	%r184, %r183, %r181;
	sub.s32 	%r185, %r182, %r184;
	cvt.u64.u32 	%rd528, %r183;
	cvt.u64.u32 	%rd529, %r185;
	bra.uni 	$L__BB80_35;
$L__BB80_34:
	div.s64 	%rd528, %rd540, %rd82;
	mul.lo.s64 	%rd452, %rd528, %rd82;
	sub.s64 	%rd529, %rd540, %rd452;
$L__BB80_35:
	mul.wide.u32 	%rd453, %r217, 8;
	add.s64 	%rd454, %rd1, %rd453;
	ld.global.u64 	%rd89, [%rd454];
	mad.lo.s64 	%rd90, %rd89, %rd529, %rd544;
	or.b64  	%rd455, %rd538, %rd82;
	and.b64  	%rd456, %rd455, -4294967296;
	setp.ne.s64 	%p41, %rd456, 0;
	@%p41 bra 	$L__BB80_37;
	cvt.u32.u64 	%r186, %rd82;
	cvt.u32.u64 	%r187, %rd538;
	div.u32 	%r188, %r187, %r186;
	mul.lo.s32 	%r189, %r188, %r186;
	sub.s32 	%r190, %r187, %r189;
	cvt.u64.u32 	%rd530, %r188;
	cvt.u64.u32 	%rd531, %r190;
	bra.uni 	$L__BB80_38;
$L__BB80_37:
	div.s64 	%rd530, %rd538, %rd82;
	mul.lo.s64 	%rd457, %rd530, %rd82;
	sub.s64 	%rd531, %rd538, %rd457;
$L__BB80_38:
	mad.lo.s64 	%rd97, %rd531, %rd89, %rd545;
	add.s32 	%r18, %r217, -1;
	mul.wide.u32 	%rd458, %r18, 8;
	add.s64 	%rd459, %rd2, %rd458;
	ld.global.u64 	%rd98, [%rd459];
	or.b64  	%rd460, %rd528, %rd98;
	and.b64  	%rd461, %rd460, -4294967296;
	setp.ne.s64 	%p42, %rd461, 0;
	@%p42 bra 	$L__BB80_40;
	cvt.u32.u64 	%r191, %rd98;
	cvt.u32.u64 	%r192, %rd528;
	div.u32 	%r193, %r192, %r191;
	mul.lo.s32 	%r194, %r193, %r191;
	sub.s32 	%r195, %r192, %r194;
	cvt.u64.u32 	%rd540, %r193;
	cvt.u64.u32 	%rd533, %r195;
	bra.uni 	$L__BB80_41;
$L__BB80_40:
	div.s64 	%rd540, %rd528, %rd98;
	mul.lo.s64 	%rd462, %rd540, %rd98;
	sub.s64 	%rd533, %rd528, %rd462;
$L__BB80_41:
	mul.wide.u32 	%rd463, %r18, 8;
	add.s64 	%rd464, %rd1, %rd463;
	ld.global.u64 	%rd105, [%rd464];
	mad.lo.s64 	%rd544, %rd105, %rd533, %rd90;
	or.b64  	%rd465, %rd530, %rd98;
	and.b64  	%rd466, %rd465, -4294967296;
	setp.ne.s64 	%p43, %rd466, 0;
	@%p43 bra 	$L__BB80_43;
	cvt.u32.u64 	%r196, %rd98;
	cvt.u32.u64 	%r197, %rd530;
	div.u32 	%r198, %r197, %r196;
	mul.lo.s32 	%r199, %r198, %r196;
	sub.s32 	%r200, %r197, %r199;
	cvt.u64.u32 	%rd538, %r198;
	cvt.u64.u32 	%rd535, %r200;
	bra.uni 	$L__BB80_44;
$L__BB80_43:
	div.s64 	%rd538, %rd530, %rd98;
	mul.lo.s64 	%rd467, %rd538, %rd98;
	sub.s64 	%rd535, %rd530, %rd467;
$L__BB80_44:
	mad.lo.s64 	%rd545, %rd535, %rd105, %rd97;
	add.s32 	%r217, %r217, -2;
$L__BB80_45:
	and.b32  	%r201, %r6, 1;
	setp.eq.b32 	%p44, %r201, 1;
	not.pred 	%p45, %p44;
	@%p45 bra 	$L__BB80_53;
	mul.wide.u32 	%rd468, %r217, 8;
	add.s64 	%rd469, %rd2, %rd468;
	ld.global.u64 	%rd120, [%rd469];
	or.b64  	%rd470, %rd540, %rd120;
	and.b64  	%rd471, %rd470, -4294967296;
	setp.ne.s64 	%p46, %rd471, 0;
	@%p46 bra 	$L__BB80_48;
	cvt.u32.u64 	%r202, %rd120;
	cvt.u32.u64 	%r203, %rd540;
	rem.u32 	%r204, %r203, %r202;
	cvt.u64.u32 	%rd542, %r204;
	bra.uni 	$L__BB80_49;
$L__BB80_48:
	rem.s64 	%rd542, %rd540, %rd120;
$L__BB80_49:
	add.s64 	%rd473, %rd1, %rd468;
	ld.global.u64 	%rd124, [%rd473];
	mad.lo.s64 	%rd544, %rd124, %rd542, %rd544;
	or.b64  	%rd474, %rd538, %rd120;
	and.b64  	%rd475, %rd474, -4294967296;
	setp.ne.s64 	%p47, %rd475, 0;
	@%p47 bra 	$L__BB80_51;
	cvt.u32.u64 	%r205, %rd120;
	cvt.u32.u64 	%r206, %rd538;
	rem.u32 	%r207, %r206, %r205;
	cvt.u64.u32 	%rd543, %r207;
	bra.uni 	$L__BB80_52;
$L__BB80_51:
	rem.s64 	%rd543, %rd538, %rd120;
$L__BB80_52:
	mad.lo.s64 	%rd545, %rd543, %rd124, %rd545;
$L__BB80_53:
	shl.b64 	%rd476, %rd544, 1;
	add.s64 	%rd477, %rd586, %rd476;
	ld.global.u16 	%rs1, [%rd477];
	shl.b64 	%rd478, %rd545, 1;
	add.s64 	%rd479, %rd586, %rd478;
	ld.global.u16 	%rs2, [%rd479];
	// begin inline asm
	{min.f16 %rs18,%rs1,%rs2;
}
	// end inline asm
	// begin inline asm
	{ .reg .pred __$temp3;
  setp.eq.f16  __$temp3, %rs18, %rs2;
  selp.u16 %rs21, 1, 0, __$temp3;}
	// end inline asm
	setp.eq.s16 	%p48, %rs21, 0;
	@%p48 bra 	$L__BB80_55;
	st.shared.u16 	[%r4], %rs2;
	st.shared.u64 	[%r5], %rd5;
	bra.uni 	$L__BB80_116;
$L__BB80_55:
	st.shared.u16 	[%r4], %rs1;
	bra.uni 	$L__BB80_116;
$L__BB80_56:
	setp.le.u64 	%p2, %rd265, %rd4;
	@%p2 bra 	$L__BB80_116;
	ld.param.u64 	%rd499, [contiguous_reduce3_f16_param_5];
	mov.u32 	%r59, %ctaid.y;
	cvt.u64.u32 	%rd270, %r59;
	mad.lo.s64 	%rd577, %rd265, %rd270, %rd4;
	cvt.u32.u64 	%r21, %rd499;
	add.s32 	%r221, %r21, -1;
	setp.lt.s32 	%p3, %r221, 0;
	@%p3 bra 	$L__BB80_115;
	setp.lt.u32 	%p4, %r221, 7;
	@%p4 bra 	$L__BB80_86;
	add.s32 	%r219, %r21, -4;
	and.b32  	%r60, %r21, -8;
	neg.s32 	%r218, %r60;
$L__BB80_60:
	.pragma "nounroll";
	add.s32 	%r27, %r219, 3;
	mul.wide.u32 	%rd272, %r27, 8;
	add.s64 	%rd273, %rd2, %rd272;
	ld.global.u64 	%rd135, [%rd273];
	or.b64  	%rd274, %rd577, %rd135;
	and.b64  	%rd275, %rd274, -4294967296;
	setp.ne.s64 	%p5, %rd275, 0;
	@%p5 bra 	$L__BB80_62;
	cvt.u32.u64 	%r61, %rd135;
	cvt.u32.u64 	%r62, %rd577;
	div.u32 	%r63, %r62, %r61;
	mul.lo.s32 	%r64, %r63, %r61;
	sub.s32 	%r65, %r62, %r64;
	cvt.u64.u32 	%rd548, %r63;
	cvt.u64.u32 	%rd549, %r65;
	bra.uni 	$L__BB80_63;
$L__BB80_62:
	div.s64 	%rd548, %rd577, %rd135;
	mul.lo.s64 	%rd276, %rd548, %rd135;
	sub.s64 	%rd549, %rd577, %rd276;
$L__BB80_63:
	add.s64 	%rd278, %rd1, %rd272;
	ld.global.u64 	%rd279, [%rd278];
	mul.lo.s64 	%rd142, %rd279, %rd549;
	add.s32 	%r28, %r219, 2;
	mul.wide.u32 	%rd280, %r28, 8;
	add.s64 	%rd281, %rd2, %rd280;
	ld.global.u64 	%rd143, [%rd281];
	or.b64  	%rd282, %rd548, %rd143;
	and.b64  	%rd283, %rd282, -4294967296;
	setp.ne.s64 	%p6, %rd283, 0;
	@%p6 bra 	$L__BB80_65;
	cvt.u32.u64 	%r66, %rd143;
	cvt.u32.u64 	%r67, %rd548;
	div.u32 	%r68, %r67, %r66;
	mul.lo.s32 	%r69, %r68, %r66;
	sub.s32 	%r70, %r67, %r69;
	cvt.u64.u32 	%rd550, %r68;
	cvt.u64.u32 	%rd551, %r70;
	bra.uni 	$L__BB80_66;
$L__BB80_65:
	div.s64 	%rd550, %rd548, %rd143;
	mul.lo.s64 	%rd284, %rd550, %rd143;
	sub.s64 	%rd551, %rd548, %rd284;
$L__BB80_66:
	add.s64 	%rd286, %rd1, %rd280;
	ld.global.u64 	%rd287, [%rd286];
	mad.lo.s64 	%rd150, %rd287, %rd551, %rd142;
	add.s32 	%r29, %r219, 1;
	mul.wide.u32 	%rd288, %r29, 8;
	add.s64 	%rd289, %rd2, %rd288;
	ld.global.u64 	%rd151, [%rd289];
	or.b64  	%rd290, %rd550, %rd151;
	and.b64  	%rd291, %rd290, -4294967296;
	setp.ne.s64 	%p7, %rd291, 0;
	@%p7 bra 	$L__BB80_68;
	cvt.u32.u64 	%r71, %rd151;
	cvt.u32.u64 	%r72, %rd550;
	div.u32 	%r73, %r72, %r71;
	mul.lo.s32 	%r74, %r73, %r71;
	sub.s32 	%r75, %r72, %r74;
	cvt.u64.u32 	%rd552, %r73;
	cvt.u64.u32 	%rd553, %r75;
	bra.uni 	$L__BB80_69;
$L__BB80_68:
	div.s64 	%rd552, %rd550, %rd151;
	mul.lo.s64 	%rd292, %rd552, %rd151;
	sub.s64 	%rd553, %rd550, %rd292;
$L__BB80_69:
	add.s64 	%rd294, %rd1, %rd288;
	ld.global.u64 	%rd295, [%rd294];
	mad.lo.s64 	%rd158, %rd295, %rd553, %rd150;
	add.s32 	%r30, %r219, -4;
	mul.wide.u32 	%rd296, %r219, 8;
	add.s64 	%rd297, %rd2, %rd296;
	ld.global.u64 	%rd159, [%rd297];
	or.b64  	%rd298, %rd552, %rd159;
	and.b64  	%rd299, %rd298, -4294967296;
	setp.ne.s64 	%p8, %rd299, 0;
	@%p8 bra 	$L__BB80_71;
	cvt.u32.u64 	%r76, %rd159;
	cvt.u32.u64 	%r77, %rd552;
	div.u32 	%r78, %r77, %r76;
	mul.lo.s32 	%r79, %r78, %r76;
	sub.s32 	%r80, %r77, %r79;
	cvt.u64.u32 	%rd554, %r78;
	cvt.u64.u32 	%rd555, %r80;
	bra.uni 	$L__BB80_72;
$L__BB80_71:
	div.s64 	%rd554, %rd552, %rd159;
	mul.lo.s64 	%rd300, %rd554, %rd159;
	sub.s64 	%rd555, %rd552, %rd300;
$L__BB80_72:
	add.s64 	%rd302, %rd1, %rd296;
	ld.global.u64 	%rd303, [%rd302];
	mad.lo.s64 	%rd166, %rd303, %rd555, %rd158;
	add.s32 	%r31, %r219, -1;
	mul.wide.u32 	%rd304, %r31, 8;
	add.s64 	%rd305, %rd2, %rd304;
	ld.global.u64 	%rd167, [%rd305];
	or.b64  	%rd306, %rd554, %rd167;
	and.b64  	%rd307, %rd306, -4294967296;
	setp.ne.s64 	%p9, %rd307, 0;
	@%p9 bra 	$L__BB80_74;
	cvt.u32.u64 	%r81, %rd167;
	cvt.u32.u64 	%r82, %rd554;
	div.u32 	%r83, %r82, %r81;
	mul.lo.s32 	%r84, %r83, %r81;
	sub.s32 	%r85, %r82, %r84;
	cvt.u64.u32 	%rd556, %r83;
	cvt.u64.u32 	%rd557, %r85;
	bra.uni 	$L__BB80_75;
$L__BB80_74:
	div.s64 	%rd556, %rd554, %rd167;
	mul.lo.s64 	%rd308, %rd556, %rd167;
	sub.s64 	%rd557, %rd554, %rd308;
$L__BB80_75:
	add.s64 	%rd310, %rd1, %rd304;
	ld.global.u64 	%rd311, [%rd310];
	mad.lo.s64 	%rd174, %rd311, %rd557, %rd166;
	add.s32 	%r32, %r219, -2;
	mul.wide.u32 	%rd312, %r32, 8;
	add.s64 	%rd313, %rd2, %rd312;
	ld.global.u64 	%rd175, [%rd313];
	or.b64  	%rd314, %rd556, %rd175;
	and.b64  	%rd315, %rd314, -4294967296;
	setp.ne.s64 	%p10, %rd315, 0;
	@%p10 bra 	$L__BB80_77;
	cvt.u32.u64 	%r86, %rd175;
	cvt.u32.u64 	%r87, %rd556;
	div.u32 	%r88, %r87, %r86;
	mul.lo.s32 	%r89, %r88, %r86;
	sub.s32 	%r90, %r87, %r89;
	cvt.u64.u32 	%rd558, %r88;
	cvt.u64.u32 	%rd559, %r90;
	bra.uni 	$L__BB80_78;
$L__BB80_77:
	div.s64 	%rd558, %rd556, %rd175;
	mul.lo.s64 	%rd316, %rd558, %rd175;
	sub.s64 	%rd559, %rd556, %rd316;
$L__BB80_78:
	add.s64 	%rd318, %rd1, %rd312;
	ld.global.u64 	%rd319, [%rd318];
	mad.lo.s64 	%rd182, %rd319, %rd559, %rd174;
	add.s32 	%r33, %r219, -3;
	mul.wide.u32 	%rd320, %r33, 8;
	add.s64 	%rd321, %rd2, %rd320;
	ld.global.u64 	%rd183, [%rd321];
	or.b64  	%rd322, %rd558, %rd183;
	and.b64  	%rd323, %rd322, -4294967296;
	setp.ne.s64 	%p11, %rd323, 0;
	@%p11 bra 	$L__BB80_80;
	cvt.u32.u64 	%r91, %rd183;
	cvt.u32.u64 	%r92, %rd558;
	div.u32 	%r93, %r92, %r91;
	mul.lo.s32 	%r94, %r93, %r91;
	sub.s32 	%r95, %r92, %r94;
	cvt.u64.u32 	%rd560, %r93;
	cvt.u64.u32 	%rd561, %r95;
	bra.uni 	$L__BB80_81;
$L__BB80_80:
	div.s64 	%rd560, %rd558, %rd183;
	mul.lo.s64 	%rd324, %rd560, %rd183;
	sub.s64 	%rd561, %rd558, %rd324;
$L__BB80_81:
	add.s64 	%rd326, %rd1, %rd320;
	ld.global.u64 	%rd327, [%rd326];
	mad.lo.s64 	%rd190, %rd327, %rd561, %rd182;
	mul.wide.u32 	%rd328, %r30, 8;
	add.s64 	%rd329, %rd2, %rd328;
	ld.global.u64 	%rd191, [%rd329];
	or.b64  	%rd330, %rd560, %rd191;
	and.b64  	%rd331, %rd330, -4294967296;
	setp.ne.s64 	%p12, %rd331, 0;
	@%p12 bra 	$L__BB80_83;
	cvt.u32.u64 	%r96, %rd191;
	cvt.u32.u64 	%r97, %rd560;
	div.u32 	%r98, %r97, %r96;
	mul.lo.s32 	%r99, %r98, %r96;
	sub.s32 	%r100, %r97, %r99;
	cvt.u64.u32 	%rd577, %r98;
	cvt.u64.u32 	%rd563, %r100;
	bra.uni 	$L__BB80_84;
$L__BB80_83:
	div.s64 	%rd577, %rd560, %rd191;
	mul.lo.s64 	%rd332, %rd577, %rd191;
	sub.s64 	%rd563, %rd560, %rd332;
$L__BB80_84:
	add.s64 	%rd334, %rd1, %rd328;
	ld.global.u64 	%rd335, [%rd334];
	mad.lo.s64 	%rd336, %rd335, %rd563, %rd190;
	shl.b64 	%rd337, %rd336, 1;
	add.s64 	%rd586, %rd586, %rd337;
	add.s32 	%r219, %r219, -8;
	add.s32 	%r218, %r218, 8;
	setp.ne.s32 	%p13, %r218, 0;
	@%p13 bra 	$L__BB80_60;
	add.s32 	%r221, %r219, 3;
$L__BB80_86:
	and.b32  	%r38, %r21, 7;
	setp.eq.s32 	%p14, %r38, 0;
	@%p14 bra 	$L__BB80_115;
	and.b32  	%r39, %r21, 3;
	setp.lt.u32 	%p15, %r38, 4;
	@%p15 bra 	$L__BB80_101;
	mul.wide.u32 	%rd339, %r221, 8;
	add.s64 	%rd340, %rd2, %rd339;
	ld.global.u64 	%rd202, [%rd340];
	or.b64  	%rd341, %rd577, %rd202;
	and.b64  	%rd342, %rd341, -4294967296;
	setp.ne.s64 	%p16, %rd342, 0;
	@%p16 bra 	$L__BB80_90;
	cvt.u32.u64 	%r101, %rd202;
	cvt.u32.u64 	%r102, %rd577;
	div.u32 	%r103, %r102, %r101;
	mul.lo.s32 	%r104, %r103, %r101;
	sub.s32 	%r105, %r102, %r104;
	cvt.u64.u32 	%rd567, %r103;
	cvt.u64.u32 	%rd568, %r105;
	bra.uni 	$L__BB80_91;
$L__BB80_90:
	div.s64 	%rd567, %rd577, %rd202;
	mul.lo.s64 	%rd343, %rd567, %rd202;
	sub.s64 	%rd568, %rd577, %rd343;
$L__BB80_91:
	add.s64 	%rd345, %rd1, %rd339;
	ld.global.u64 	%rd346, [%rd345];
	mul.lo.s64 	%rd209, %rd346, %rd568;
	add.s32 	%r40, %r221, -1;
	mul.wide.u32 	%rd347, %r40, 8;
	add.s64 	%rd348, %rd2, %rd347;
	ld.global.u64 	%rd210, [%rd348];
	or.b64  	%rd349, %rd567, %rd210;
	and.b64  	%rd350, %rd349, -4294967296;
	setp.ne.s64 	%p17, %rd350, 0;
	@%p17 bra 	$L__BB80_93;
	cvt.u32.u64 	%r106, %rd210;
	cvt.u32.u64 	%r107, %rd567;
	div.u32 	%r108, %r107, %r106;
	mul.lo.s32 	%r109, %r108, %r106;
	sub.s32 	%r110, %r107, %r109;
	cvt.u64.u32 	%rd569, %r108;
	cvt.u64.u32 	%rd570, %r110;
	bra.uni 	$L__BB80_94;
$L__BB80_93:
	div.s64 	%rd569, %rd567, %rd210;
	mul.lo.s64 	%rd351, %rd569, %rd210;
	sub.s64 	%rd570, %rd567, %rd351;
$L__BB80_94:
	add.s64 	%rd353, %rd1, %rd347;
	ld.global.u64 	%rd354, [%rd353];
	mad.lo.s64 	%rd217, %rd354, %rd570, %rd209;
	add.s32 	%r41, %r221, -2;
	mul.wide.u32 	%rd355, %r41, 8;
	add.s64 	%rd356, %rd2, %rd355;
	ld.global.u64 	%rd218, [%rd356];
	or.b64  	%rd357, %rd569, %rd218;
	and.b64  	%rd358, %rd357, -4294967296;
	setp.ne.s64 	%p18, %rd358, 0;
	@%p18 bra 	$L__BB80_96;
	cvt.u32.u64 	%r111, %rd218;
	cvt.u32.u64 	%r112, %rd569;
	div.u32 	%r113, %r112, %r111;
	mul.lo.s32 	%r114, %r113, %r111;
	sub.s32 	%r115, %r112, %r114;
	cvt.u64.u32 	%rd571, %r113;
	cvt.u64.u32 	%rd572, %r115;
	bra.uni 	$L__BB80_97;
$L__BB80_96:
	div.s64 	%rd571, %rd569, %rd218;
	mul.lo.s64 	%rd359, %rd571, %rd218;
	sub.s64 	%rd572, %rd569, %rd359;
$L__BB80_97:
	add.s64 	%rd361, %rd1, %rd355;
	ld.global.u64 	%rd362, [%rd361];
	mad.lo.s64 	%rd225, %rd362, %rd572, %rd217;
	add.s32 	%r42, %r221, -3;
	mul.wide.u32 	%rd363, %r42, 8;
	add.s64 	%rd364, %rd2, %rd363;
	ld.global.u64 	%rd226, [%rd364];
	or.b64  	%rd365, %rd571, %rd226;
	and.b64  	%rd366, %rd365, -4294967296;
	setp.ne.s64 	%p19, %rd366, 0;
	@%p19 bra 	$L__BB80_99;
	cvt.u32.u64 	%r116, %rd226;
	cvt.u32.u64 	%r117, %rd571;
	div.u32 	%r118, %r117, %r116;
	mul.lo.s32 	%r119, %r118, %r116;
	sub.s32 	%r120, %r117, %r119;
	cvt.u64.u32 	%rd577, %r118;
	cvt.u64.u32 	%rd574, %r120;
	bra.uni 	$L__BB80_100;
$L__BB80_99:
	div.s64 	%rd577, %rd571, %rd226;
	mul.lo.s64 	%rd367, %rd577, %rd226;
	sub.s64 	%rd574, %rd571, %rd367;
$L__BB80_100:
	add.s64 	%rd369, %rd1, %rd363;
	ld.global.u64 	%rd370, [%rd369];
	mad.lo.s64 	%rd371, %rd370, %rd574, %rd225;
	shl.b64 	%rd372, %rd371, 1;
	add.s64 	%rd586, %rd586, %rd372;
	add.s32 	%r221, %r221, -4;
$L__BB80_101:
	setp.eq.s32 	%p20, %r39, 0;
	@%p20 bra 	$L__BB80_115;
	setp.eq.s32 	%p21, %r39, 1;
	@%p21 bra 	$L__BB80_110;
	mul.wide.u32 	%rd374, %r221, 8;
	add.s64 	%rd375, %rd2, %rd374;
	ld.global.u64 	%rd237, [%rd375];
	or.b64  	%rd376, %rd577, %rd237;
	and.b64  	%rd377, %rd376, -4294967296;
	setp.ne.s64 	%p22, %rd377, 0;
	@%p22 bra 	$L__BB80_105;
	cvt.u32.u64 	%r121, %rd237;
	cvt.u32.u64 	%r122, %rd577;
	div.u32 	%r123, %r122, %r121;
	mul.lo.s32 	%r124, %r123, %r121;
	sub.s32 	%r125, %r122, %r124;
	cvt.u64.u32 	%rd578, %r123;
	cvt.u64.u32 	%rd579, %r125;
	bra.uni 	$L__BB80_106;
$L__BB80_105:
	div.s64 	%rd578, %rd577, %rd237;
	mul.lo.s64 	%rd378, %rd578, %rd237;
	sub.s64 	%rd579, %rd577, %rd378;
$L__BB80_106:
	add.s64 	%rd380, %rd1, %rd374;
	ld.global.u64 	%rd381, [%rd380];
	mul.lo.s64 	%rd244, %rd381, %rd579;
	add.s32 	%r45, %r221, -1;
	mul.wide.u32 	%rd382, %r45, 8;
	add.s64 	%rd383, %rd2, %rd382;
	ld.global.u64 	%rd245, [%rd383];
	or.b64  	%rd384, %rd578, %rd245;
	and.b64  	%rd385, %rd384, -4294967296;
	setp.ne.s64 	%p23, %rd385, 0;
	@%p23 bra 	$L__BB80_108;
	cvt.u32.u64 	%r126, %rd245;
	cvt.u32.u64 	%r127, %rd578;
	div.u32 	%r128, %r127, %r126;
	mul.lo.s32 	%r129, %r128, %r126;
	sub.s32 	%r130, %r127, %r129;
	cvt.u64.u32 	%rd577, %r128;
	cvt.u64.u32 	%rd581, %r130;
	bra.uni 	$L__BB80_109;
$L__BB80_108:
	div.s64 	%rd577, %rd578, %rd245;
	mul.lo.s64 	%rd386, %rd577, %rd245;
	sub.s64 	%rd581, %rd578, %rd386;
$L__BB80_109:
	add.s64 	%rd388, %rd1, %rd382;
	ld.global.u64 	%rd389, [%rd388];
	mad.lo.s64 	%rd390, %rd389, %rd581, %rd244;
	shl.b64 	%rd391, %rd390, 1;
	add.s64 	%rd586, %rd586, %rd391;
	add.s32 	%r221, %r221, -2;
$L__BB80_110:
	and.b32  	%r131, %r21, 1;
	setp.eq.b32 	%p24, %r131, 1;
	not.pred 	%p25, %p24;
	@%p25 bra 	$L__BB80_115;
	mul.wide.u32 	%rd392, %r221, 8;
	add.s64 	%rd393, %rd2, %rd392;
	ld.global.u64 	%rd256, [%rd393];
	or.b64  	%rd394, %rd577, %rd256;
	and.b64  	%rd395, %rd394, -4294967296;
	setp.ne.s64 	%p26, %rd395, 0;
	@%p26 bra 	$L__BB80_113;
	cvt.u32.u64 	%r132, %rd256;
	cvt.u32.u64 	%r133, %rd577;
	rem.u32 	%r134, %r133, %r132;
	cvt.u64.u32 	%rd585, %r134;
	bra.uni 	$L__BB80_114;
$L__BB80_113:
	rem.s64 	%rd585, %rd577, %rd256;
$L__BB80_114:
	add.s64 	%rd397, %rd1, %rd392;
	ld.global.u64 	%rd398, [%rd397];
	mul.lo.s64 	%rd399, %rd398, %rd585;
	shl.b64 	%rd400, %rd399, 1;
	add.s64 	%rd586, %rd586, %rd400;
$L__BB80_115:
	ld.global.u16 	%rs17, [%rd586];
	st.shared.u16 	[%r4], %rs17;
$L__BB80_116:
	bar.sync 	0;
	setp.lt.u32 	%p49, %r223, 66;
	@%p49 bra 	$L__BB80_121;
$L__BB80_117:
	mov.u32 	%r48, %r223;
	shr.u32 	%r223, %r48, 1;
	setp.ge.u32 	%p50, %r3, %r223;
	@%p50 bra 	$L__BB80_120;
	ld.shared.u16 	%rs25, [%r4];
	and.b32  	%r208, %r48, 2046;
	add.s32 	%r209, %r4, %r208;
	ld.shared.u16 	%rs3, [%r209];
	// begin inline asm
	{min.f16 %rs24,%rs25,%rs3;
}
	// end inline asm
	// begin inline asm
	{ .reg .pred __$temp3;
  setp.eq.f16  __$temp3, %rs24, %rs3;
  selp.u16 %rs27, 1, 0, __$temp3;}
	// end inline asm
	setp.eq.s16 	%p51, %rs27, 0;
	@%p51 bra 	$L__BB80_120;
	st.shared.u16 	[%r4], %rs3;
	shl.b32 	%r210, %r223, 3;
	add.s32 	%r211, %r5, %r210;
	ld.shared.u64 	%rd480, [%r211];
	st.shared.u64 	[%r5], %rd480;
$L__BB80_120:
	bar.sync 	0;
	setp.gt.u32 	%p52, %r48, 131;
	@%p52 bra 	$L__BB80_117;
$L__BB80_121:
	setp.gt.u32 	%p53, %r3, 31;
	@%p53 bra 	$L__BB80_136;
	ld.shared.u16 	%rs69, [%r4];
	ld.shared.u16 	%rs32, [%r4+64];
	// begin inline asm
	{min.f16 %rs30,%rs69,%rs32;
}
	// end inline asm
	// begin inline asm
	{ .reg .pred __$temp3;
  setp.eq.f16  __$temp3, %rs30, %rs32;
  selp.u16 %rs33, 1, 0, __$temp3;}
	// end inline asm
	setp.eq.s16 	%p54, %rs33, 0;
	@%p54 bra 	$L__BB80_124;
	ld.volatile.shared.u64 	%rd481, [%r5+256];
	st.volatile.shared.u64 	[%r5], %rd481;
	ld.volatile.shared.u16 	%rs69, [%r4+64];
	st.volatile.shared.u16 	[%r4], %rs69;
$L__BB80_124:
	ld.shared.u16 	%rs38, [%r4+32];
	// begin inline asm
	{min.f16 %rs36,%rs69,%rs38;
}
	// end inline asm
	// begin inline asm
	{ .reg .pred __$temp3;
  setp.eq.f16  __$temp3, %rs36, %rs38;
  selp.u16 %rs39, 1, 0, __$temp3;}
	// end inline asm
	setp.eq.s16 	%p55, %rs39, 0;
	@%p55 bra 	$L__BB80_126;
	ld.volatile.shared.u64 	%rd482, [%r5+128];
	st.volatile.shared.u64 	[%r5], %rd482;
	ld.volatile.shared.u16 	%rs69, [%r4+32];
	st.volatile.shared.u16 	[%r4], %rs69;
$L__BB80_126:
	ld.shared.u16 	%rs44, [%r4+16];
	// begin inline asm
	{min.f16 %rs42,%rs69,%rs44;
}
	// end inline asm
	// begin inline asm
	{ .reg .pred __$temp3;
  setp.eq.f16  __$temp3, %rs42, %rs44;
  selp.u16 %rs45, 1, 0, __$temp3;}
	// end inline asm
	setp.eq.s16 	%p56, %rs45, 0;
	@%p56 bra 	$L__BB80_128;
	ld.volatile.shared.u64 	%rd483, [%r5+64];
	st.volatile.shared.u64 	[%r5], %rd483;
	ld.volatile.shared.u16 	%rs69, [%r4+16];
	st.volatile.shared.u16 	[%r4], %rs69;
$L__BB80_128:
	ld.shared.u16 	%rs50, [%r4+8];
	// begin inline asm
	{min.f16 %rs48,%rs69,%rs50;
}
	// end inline asm
	// begin inline asm
	{ .reg .pred __$temp3;
  setp.eq.f16  __$temp3, %rs48, %rs50;
  selp.u16 %rs51, 1, 0, __$temp3;}
	// end inline asm
	setp.eq.s16 	%p57, %rs51, 0;
	@%p57 bra 	$L__BB80_130;
	ld.volatile.shared.u64 	%rd484, [%r5+32];
	st.volatile.shared.u64 	[%r5], %rd484;
	ld.volatile.shared.u16 	%rs69, [%r4+8];
	st.volatile.shared.u16 	[%r4], %rs69;
$L__BB80_130:
	ld.shared.u16 	%rs56, [%r4+4];
	// begin inline asm
	{min.f16 %rs54,%rs69,%rs56;
}
	// end inline asm
	// begin inline asm
	{ .reg .pred __$temp3;
  setp.eq.f16  __$temp3, %rs54, %rs56;
  selp.u16 %rs57, 1, 0, __$temp3;}
	// end inline asm
	setp.eq.s16 	%p58, %rs57, 0;
	@%p58 bra 	$L__BB80_132;
	ld.volatile.shared.u64 	%rd485, [%r5+16];
	st.volatile.shared.u64 	[%r5], %rd485;
	ld.volatile.shared.u16 	%rs69, [%r4+4];
	st.volatile.shared.u16 	[%r4], %rs69;
$L__BB80_132:
	ld.shared.u16 	%rs62, [%r4+2];
	// begin inline asm
	{min.f16 %rs60,%rs69,%rs62;
}
	// end inline asm
	// begin inline asm
	{ .reg .pred __$temp3;
  setp.eq.f16  __$temp3, %rs60, %rs62;
  selp.u16 %rs63, 1, 0, __$temp3;}
	// end inline asm
	setp.eq.s16 	%p59, %rs63, 0;
	@%p59 bra 	$L__BB80_134;
	ld.volatile.shared.u64 	%rd486, [%r5+8];
	st.volatile.shared.u64 	[%r5], %rd486;
	ld.volatile.shared.u16 	%rs66, [%r4+2];
	st.volatile.shared.u16 	[%r4], %rs66;
$L__BB80_134:
	setp.ne.s32 	%p60, %r3, 0;
	@%p60 bra 	$L__BB80_136;
	ld.param.u64 	%rd501, [contiguous_reduce3_f16_param_7];
	ld.param.u64 	%rd498, [contiguous_reduce3_f16_param_1];
	ld.param.u64 	%rd497, [contiguous_reduce3_f16_param_0];
	mov.u32 	%r212, %ctaid.x;
	cvt.u64.u32 	%rd487, %r212;
	mov.u32 	%r213, %ctaid.y;
	cvt.u64.u32 	%rd488, %r213;
	mad.lo.s64 	%rd489, %rd501, %rd488, %rd487;
	cvta.to.global.u64 	%rd490, %rd497;
	shl.b64 	%rd491, %rd489, 1;
	add.s64 	%rd492, %rd490, %rd491;
	ld.shared.u16 	%rs67, [sdata_f16];
	st.global.u16 	[%rd492], %rs67;
	ld.shared.u64 	%rd493, [%r2];
	cvta.to.global.u64 	%rd494, %rd498;
	shl.b64 	%rd495, %rd489, 3;
	add.s64 	%rd496, %rd494, %rd495;
	st.global.u64 	[%rd496], %rd493;
$L__BB80_136:
	ret;

}
	// .globl	contiguous_reduce33_f16
.visible .entry contiguous_reduce33_f16(
	.param .u64 .ptr .align 1 contiguous_reduce33_f16_param_0,
	.param .u64 .ptr .align 1 contiguous_reduce33_f16_param_1,
	.param .u64 .ptr .align 1 contiguous_reduce33_f16_param_2,
	.param .u64 .ptr .align 1 contiguous_reduce33_f16_param_3,
	.param .u64 contiguous_reduce33_f16_param_4,
	.param .u64 contiguous_reduce33_f16_param_5
)
{
	.reg .pred 	%p<16>;
	.reg .b16 	%rs<73>;
	.reg .b32 	%r<25>;
	.reg .b64 	%rd<51>;

	ld.param.u64 	%rd7, [contiguous_reduce33_f16_param_0];
	ld.param.u64 	%rd8, [contiguous_reduce33_f16_param_1];
	ld.param.u64 	%rd11, [contiguous_reduce33_f16_param_2];
	ld.param.u64 	%rd12, [contiguous_reduce33_f16_param_3];
	ld.param.u64 	%rd9, [contiguous_reduce33_f16_param_4];
	ld.param.u64 	%rd10, [contiguous_reduce33_f16_param_5];
	cvta.to.global.u64 	%rd1, %rd12;
	cvta.to.global.u64 	%rd2, %rd11;
	mov.u32 	%r24, %ntid.x;
	shl.b32 	%r10, %r24, 1;
	mov.u32 	%r11, sdata_f16;
	add.s32 	%r2, %r11, %r10;
	mov.u32 	%r3, %tid.x;
	mov.u32 	%r4, %ctaid.x;
	mul.lo.s32 	%r12, %r4, %r24;
	shl.b32 	%r13, %r12, 1;
	add.s32 	%r5, %r13, %r3;
	mov.b16 	%rs16, 31744;
	// begin inline asm
	cvt.rn.f16.u16 %rs15, %rs16;
	// end inline asm
	shl.b32 	%r14, %r3, 1;
	add.s32 	%r6, %r11, %r14;
	st.shared.u16 	[%r6], %rs15;
	shl.b32 	%r15, %r3, 3;
	add.s32 	%r7, %r2, %r15;
	mov.b64 	%rd13, 9223372036854775807;
	st.shared.u64 	[%r7], %rd13;
	add.s32 	%r16, %r5, %r24;
	cvt.u64.u32 	%rd3, %r16;
	setp.le.u64 	%p1, %rd9, %rd3;
	@%p1 bra 	$L__BB81_4;
	cvt.u64.u32 	%rd21, %r5;
	mov.u32 	%r18, %ctaid.y;
	cvt.u64.u32 	%rd22, %r18;
	mul.lo.s64 	%rd23, %rd9, %rd22;
	add.s64 	%rd4, %rd23, %rd21;
	shl.b64 	%rd24, %rd4, 1;
	add.s64 	%rd25, %rd2, %rd24;
	ld.global.u16 	%rs1, [%rd25];
	add.s64 	%rd5, %rd23, %rd3;
	shl.b64 	%rd26, %rd5, 1;
	add.s64 	%rd27, %rd2, %rd26;
	ld.global.u16 	%rs2, [%rd27];
	// begin inline asm
	{min.f16 %rs18,%rs1,%rs2;
}
	// end inline asm
	// begin inline asm
	{ .reg .pred __$temp3;
  setp.eq.f16  __$temp3, %rs18, %rs2;
  selp.u16 %rs21, 1, 0, __$temp3;}
	// end inline asm
	setp.eq.s16 	%p3, %rs21, 0;
	@%p3 bra 	$L__BB81_3;
	st.shared.u16 	[%r6], %rs1;
	shl.b64 	%rd28, %rd4, 3;
	add.s64 	%rd29, %rd1, %rd28;
	ld.global.u64 	%rd30, [%rd29];
	st.shared.u64 	[%r7], %rd30;
	bra.uni 	$L__BB81_6;
$L__BB81_3:
	st.shared.u16 	[%r6], %rs2;
	shl.b64 	%rd31, %rd5, 3;
	add.s64 	%rd32, %rd1, %rd31;
	ld.global.u64 	%rd33, [%rd32];
	st.shared.u64 	[%r7], %rd33;
	bra.uni 	$L__BB81_6;
$L__BB81_4:
	cvt.u64.u32 	%rd6, %r5;
	setp.le.u64 	%p2, %rd9, %rd6;
	@%p2 bra 	$L__BB81_6;
	mov.u32 	%r17, %ctaid.y;
	cvt.u64.u32 	%rd14, %r17;
	mad.lo.s64 	%rd15, %rd9, %rd14, %rd6;
	shl.b64 	%rd16, %rd15, 1;
	add.s64 	%rd17, %rd2, %rd16;
	ld.global.u16 	%rs17, [%rd17];
	st.shared.u16 	[%r6], %rs17;
	shl.b64 	%rd18, %rd15, 3;
	add.s64 	%rd19, %rd1, %rd18;
	ld.global.u64 	%rd20, [%rd19];
	st.shared.u64 	[%r7], %rd20;
$L__BB81_6:
	bar.sync 	0;
	setp.lt.u32 	%p4, %r24, 66;
	@%p4 bra 	$L__BB81_11;
$L__BB81_7:
	mov.u32 	%r8, %r24;
	shr.u32 	%r24, %r8, 1;
	setp.ge.u32 	%p5, %r3, %r24;
	@%p5 bra 	$L__BB81_10;
	ld.shared.u16 	%rs25, [%r6];
	and.b32  	%r19, %r8, 2046;
	add.s32 	%r20, %r6, %r19;
	ld.shared.u16 	%rs3, [%r20];
	// begin inline asm
	{min.f16 %rs24,%rs25,%rs3;
}
	// end inline asm
	// begin inline asm
	{ .reg .pred __$temp3;
  setp.eq.f16  __$temp3, %rs24, %rs3;
  selp.u16 %rs27, 1, 0, __$temp3;}
	// end inline asm
	setp.eq.s16 	%p6, %rs27, 0;
	@%p6 bra 	$L__BB81_10;
	st.shared.u16 	[%r6], %rs3;
	shl.b32 	%r21, %r24, 3;
	add.s32 	%r22, %r7, %r21;
	ld.shared.u64 	%rd34, [%r22];
	st.shared.u64 	[%r7], %rd34;
$L__BB81_10:
	bar.sync 	0;
	setp.gt.u32 	%p7, %r8, 131;
	@%p7 bra 	$L__BB81_7;
$L__BB81_11:
	setp.gt.u32 	%p8, %r3, 31;
	@%p8 bra 	$L__BB81_26;
	ld.shared.u16 	%rs69, [%r6];
	ld.shared.u16 	%rs32, [%r6+64];
	// begin inline asm
	{min.f16 %rs30,%rs69,%rs32;
}
	// end inline asm
	// begin inline asm
	{ .reg .pred __$temp3;
  setp.eq.f16  __$temp3, %rs30, %rs32;
  selp.u16 %rs33, 1, 0, __$temp3;}
	// end inline asm
	setp.eq.s16 	%p9, %rs33, 0;
	@%p9 bra 	$L__BB81_14;
	ld.volatile.shared.u64 	%rd35, [%r7+256];
	st.volatile.shared.u64 	[%r7], %rd35;
	ld.volatile.shared.u16 	%rs69, [%r6+64];
	st.volatile.shared.u16 	[%r6], %rs69;
$L__BB81_14:
	ld.shared.u16 	%rs38, [%r6+32];
	// begin inline asm
	{min.f16 %rs36,%rs69,%rs38;
}
	// end inline asm
	// begin inline asm
	{ .reg .pred __$temp3;
  setp.eq.f16  __$temp3, %rs36, %rs38;
  selp.u16 %rs39, 1, 0, __$temp3;}
	// end inline asm
	setp.eq.s16 	%p10, %rs39, 0;
	@%p10 bra 	$L__BB81_16;
	ld.volatile.shared.u64 	%rd36, [%r7+128];
	st.volatile.shared.u64 	[%r7], %rd36;
	ld.volatile.shared.u16 	%rs69, [%r6+32];
	st.volatile.shared.u16 	[%r6], %rs69;
$L__BB81_16:
	ld.shared.u16 	%rs44, [%r6+16];
	// begin inline asm
	{min.f16 %rs42,%rs69,%rs44;
}
	// end inline asm
	// begin inline asm
	{ .reg .pred __$temp3;
  setp.eq.f16  __$temp3, %rs42, %rs44;
  selp.u16 %rs45, 1, 0, __$temp3;}
	// end inline asm
	setp.eq.s16 	%p11, %rs45, 0;
	@%p11 bra 	$L__BB81_18;
	ld.volatile.shared.u64 	%rd37, [%r7+64];
	st.volatile.shared.u64 	[%r7], %rd37;
	ld.volatile.shared.u16 	%rs69, [%r6+16];
	st.volatile.shared.u16 	[%r6], %rs69;
$L__BB81_18:
	ld.shared.u16 	%rs50, [%r6+8];
	// begin inline asm
	{min.f16 %rs48,%rs69,%rs50;
}
	// end inline asm
	// begin inline asm
	{ .reg .pred __$temp3;
  setp.eq.f16  __$temp3, %rs48, %rs50;
  selp.u16 %rs51, 1, 0, __$temp3;}
	// end inline asm
	setp.eq.s16 	%p12, %rs51, 0;
	@%p12 bra 	$L__BB81_20;
	ld.volatile.shared.u64 	%rd38, [%r7+32];
	st.volatile.shared.u64 	[%r7], %rd38;
	ld.volatile.shared.u16 	%rs69, [%r6+8];
	st.volatile.shared.u16 	[%r6], %rs69;
$L__BB81_20:
	ld.shared.u16 	%rs56, [%r6+4];
	// begin inline asm
	{min.f16 %rs54,%rs69,%rs56;
}
	// end inline asm
	// begin inline asm
	{ .reg .pred __$temp3;
  setp.eq.f16  __$temp3, %rs54, %rs56;
  selp.u16 %rs57, 1, 0, __$temp3;}
	// end inline asm
	setp.eq.s16 	%p13, %rs57, 0;
	@%p13 bra 	$L__BB81_22;
	ld.volatile.shared.u64 	%rd39, [%r7+16];
	st.volatile.shared.u64 	[%r7], %rd39;
	ld.volatile.shared.u16 	%rs69, [%r6+4];
	st.volatile.shared.u16 	[%r6], %rs69;
$L__BB81_22:
	ld.shared.u16 	%rs62, [%r6+2];
	// begin inline asm
	{min.f16 %rs60,%rs69,%rs62;
}
	// end inline asm
	// begin inline asm
	{ .reg .pred __$temp3;
  setp.eq.f16  __$temp3, %rs60, %rs62;
  selp.u16 %rs63, 1, 0, __$temp3;}
	// end inline asm
	setp.eq.s16 	%p14, %rs63, 0;
	@%p14 bra 	$L__BB81_24;
	ld.volatile.shared.u64 	%rd40, [%r7+8];
	st.volatile.shared.u64 	[%r7], %rd40;
	ld.volatile.shared.u16 	%rs66, [%r6+2];
	st.volatile.shared.u16 	[%r6], %rs66;
$L__BB81_24:
	setp.ne.s32 	%p15, %r3, 0;
	@%p15 bra 	$L__BB81_26;
	cvt.u64.u32 	%rd41, %r4;
	mov.u32 	%r23, %ctaid.y;
	cvt.u64.u32 	%rd42, %r23;
	mad.lo.s64 	%rd43, %rd10, %rd42, %rd41;
	cvta.to.global.u64 	%rd44, %rd7;
	shl.b64 	%rd45, %rd43, 1;
	add.s64 	%rd46, %rd44, %rd45;
	ld.shared.u16 	%rs67, [sdata_f16];
	st.global.u16 	[%rd46], %rs67;
	ld.shared.u64 	%rd47, [%r2];
	cvta.to.global.u64 	%rd48, %rd8;
	shl.b64 	%rd49, %rd43, 3;
	add.s64 	%rd50, %rd48, %rd49;
	st.global.u64 	[%rd50], %rd47;
$L__BB81_26:
	ret;

}
	// .globl	contiguous_reduce4_f16
.visible .entry contiguous_reduce4_f16(
	.param .u64 .ptr .align 1 contiguous_reduce4_f16_param_0,
	.param .u64 .ptr .align 1 contiguous_reduce4_f16_param_1,
	.param .u64 .ptr .align 1 contiguous_reduce4_f16_param_2,
	.param .u64 .ptr .align 1 contiguous_reduce4_f16_param_3,
	.param .u64 .ptr .align 1 contiguous_reduce4_f16_param_4,
	.param .u64 contiguous_reduce4_f16_param_5,
	.param .u64 contiguous_reduce4_f16_param_6,
	.param .u64 contiguous_reduce4_f16_param_7
)
{
	.reg .pred 	%p<39>;
	.reg .b16 	%rs<50>;
	.reg .b32 	%r<212>;
	.reg .b64 	%rd<322>;

	ld.param.u64 	%rd147, [contiguous_reduce4_f16_param_3];
	ld.param.u64 	%rd148, [contiguous_reduce4_f16_param_4];
	ld.param.u64 	%rd145, [contiguous_reduce4_f16_param_5];
	ld.param.u64 	%rd146, [contiguous_reduce4_f16_param_6];
	ld.param.u64 	%rd149, [contiguous_reduce4_f16_param_7];
	cvta.to.global.u64 	%rd1, %rd148;
	cvta.to.global.u64 	%rd2, %rd147;
	mov.u32 	%r1, %ntid.x;
	mov.u32 	%r2, %ntid.y;
	mul.lo.s32 	%r79, %r1, %r2;
	shl.b32 	%r80, %r79, 1;
	mov.u32 	%r205, sdata_f16;
	add.s32 	%r3, %r205, %r80;
	mov.u32 	%r4, %tid.y;
	mov.u32 	%r5, %tid.x;
	mad.lo.s32 	%r82, %r4, %r1, %r5;
	mov.u32 	%r83, %ctaid.x;
	mad.lo.s32 	%r84, %r83, %r1, %r5;
	mov.u32 	%r6, %ctaid.y;
	mad.lo.s32 	%r85, %r6, %r2, %r4;
	mov.b16 	%rs14, 31744;
	// begin inline asm
	cvt.rn.f16.u16 %rs13, %rs14;
	// end inline asm
	shl.b32 	%r86, %r82, 1;
	add.s32 	%r8, %r205, %r86;
	st.shared.u16 	[%r8], %rs13;
	cvt.u64.u32 	%rd151, %r85;
	cvt.u64.u32 	%rd3, %r84;
	mad.lo.s64 	%rd152, %rd146, %rd151, %rd3;
	shl.b32 	%r87, %r82, 3;
	add.s32 	%r88, %r3, %r87;
	st.shared.u64 	[%r88], %rd152;
	setp.le.u64 	%p1, %rd146, %rd3;
	setp.le.u64 	%p2, %rd149, %rd151;
	or.pred  	%p3, %p1, %p2;
	@%p3 bra 	$L__BB82_79;
	cvt.u32.u64 	%r89, %rd3;
	cvt.u32.u64 	%r90, %rd146;
	mad.lo.s32 	%r201, %r85, %r90, %r89;
	cvt.u32.u64 	%r10, %rd145;
	add.s32 	%r200, %r10, -1;
	setp.lt.s32 	%p4, %r200, 0;
	mov.b64 	%rd321, 0;
	@%p4 bra 	$L__BB82_59;
	setp.lt.u32 	%p5, %r200, 7;
	mov.b64 	%rd321, 0;
	@%p5 bra 	$L__BB82_30;
	add.s32 	%r196, %r10, -4;
	and.b32  	%r91, %r10, -8;
	neg.s32 	%r195, %r91;
	mov.b64 	%rd321, 0;
$L__BB82_4:
	.pragma "nounroll";
	add.s32 	%r17, %r196, 3;
	cvt.u64.u32 	%rd5, %r201;
	mul.wide.u32 	%rd157, %r17, 8;
	add.s64 	%rd158, %rd2, %rd157;
	ld.global.u64 	%rd6, [%rd158];
	and.b64  	%rd159, %rd6, -4294967296;
	setp.ne.s64 	%p6, %rd159, 0;
	@%p6 bra 	$L__BB82_6;
	cvt.u32.u64 	%r92, %rd6;
	cvt.u32.u64 	%r93, %rd5;
	div.u32 	%r94, %r93, %r92;
	mul.lo.s32 	%r95, %r94, %r92;
	sub.s32 	%r96, %r93, %r95;
	cvt.u64.u32 	%rd286, %r94;
	cvt.u64.u32 	%rd287, %r96;
	bra.uni 	$L__BB82_7;
$L__BB82_6:
	div.s64 	%rd286, %rd5, %rd6;
	mul.lo.s64 	%rd160, %rd286, %rd6;
	sub.s64 	%rd287, %rd5, %rd160;
$L__BB82_7:
	add.s64 	%rd162, %rd1, %rd157;
	ld.global.u64 	%rd163, [%rd162];
	mad.lo.s64 	%rd13, %rd163, %rd287, %rd321;
	add.s32 	%r18, %r196, 2;
	and.b64  	%rd14, %rd286, 4294967295;
	mul.wide.u32 	%rd164, %r18, 8;
	add.s64 	%rd165, %rd2, %rd164;
	ld.global.u64 	%rd15, [%rd165];
	and.b64  	%rd166, %rd15, -4294967296;
	setp.ne.s64 	%p7, %rd166, 0;
	@%p7 bra 	$L__BB82_9;
	cvt.u32.u64 	%r97, %rd15;
	cvt.u32.u64 	%r98, %rd14;
	div.u32 	%r99, %r98, %r97;
	mul.lo.s32 	%r100, %r99, %r97;
	sub.s32 	%r101, %r98, %r100;
	cvt.u64.u32 	%rd288, %r99;
	cvt.u64.u32 	%rd289, %r101;
	bra.uni 	$L__BB82_10;
$L__BB82_9:
	div.s64 	%rd288, %rd14, %rd15;
	mul.lo.s64 	%rd167, %rd288, %rd15;
	sub.s64 	%rd289, %rd14, %rd167;
$L__BB82_10:
	add.s64 	%rd169, %rd1, %rd164;
	ld.global.u64 	%rd170, [%rd169];
	mad.lo.s64 	%rd22, %rd170, %rd289, %rd13;
	add.s32 	%r19, %r196, 1;
	and.b64  	%rd23, %rd288, 4294967295;
	mul.wide.u32 	%rd171, %r19, 8;
	add.s64 	%rd172, %rd2, %rd171;
	ld.global.u64 	%rd24, [%rd172];
	and.b64  	%rd173, %rd24, -4294967296;
	setp.ne.s64 	%p8, %rd173, 0;
	@%p8 bra 	$L__BB82_12;
	cvt.u32.u64 	%r102, %rd24;
	cvt.u32.u64 	%r103, %rd23;
	div.u32 	%r104, %r103, %r102;
	mul.lo.s32 	%r105, %r104, %r102;
	sub.s32 	%r106, %r103, %r105;
	cvt.u64.u32 	%rd290, %r104;
	cvt.u64.u32 	%rd291, %r106;
	bra.uni 	$L__BB82_13;
$L__BB82_12:
	div.s64 	%rd290, %rd23, %rd24;
	mul.lo.s64 	%rd174, %rd290, %rd24;
	sub.s64 	%rd291, %rd23, %rd174;
$L__BB82_13:
	add.s64 	%rd176, %rd1, %rd171;
	ld.global.u64 	%rd177, [%rd176];
	mad.lo.s64 	%rd31, %rd177, %rd291, %rd22;
	add.s32 	%r20, %r196, -4;
	and.b64  	%rd32, %rd290, 4294967295;
	mul.wide.u32 	%rd178, %r196, 8;
	add.s64 	%rd179, %rd2, %rd178;
	ld.global.u64 	%rd33, [%rd179];
	and.b64  	%rd180, %rd33, -4294967296;
	setp.ne.s64 	%p9, %rd180, 0;
	@%p9 bra 	$L__BB82_15;
	cvt.u32.u64 	%r107, %rd33;
	cvt.u32.u64 	%r108, %rd32;
	div.u32 	%r109, %r108, %r107;
	mul.lo.s32 	%r110, %r109, %r107;
	sub.s32 	%r111, %r108, %r110;
	cvt.u64.u32 	%rd292, %r109;
	cvt.u64.u32 	%rd293, %r111;
	bra.uni 	$L__BB82_16;
$L__BB82_15:
	div.s64 	%rd292, %rd32, %rd33;
	mul.lo.s64 	%rd181, %rd292, %rd33;
	sub.s64 	%rd293, %rd32, %rd181;
$L__BB82_16:
	add.s64 	%rd183, %rd1, %rd178;
	ld.global.u64 	%rd184, [%rd183];
	mad.lo.s64 	%rd40, %rd184, %rd293, %rd31;
	add.s32 	%r21, %r196, -1;
	and.b64  	%rd41, %rd292, 4294967295;
	mul.wide.u32 	%rd185, %r21, 8;
	add.s64 	%rd186, %rd2, %rd185;
	ld.global.u64 	%rd42, [%rd186];
	and.b64  	%rd187, %rd42, -4294967296;
	setp.ne.s64 	%p10, %rd187, 0;
	@%p10 bra 	$L__BB82_18;
	cvt.u32.u64 	%r112, %rd42;
	cvt.u32.u64 	%r113, %rd41;
	div.u32 	%r114, %r113, %r112;
	mul.lo.s32 	%r115, %r114, %r112;
	sub.s32 	%r116, %r113, %r115;
	cvt.u64.u32 	%rd294, %r114;
	cvt.u64.u32 	%rd295, %r116;
	bra.uni 	$L__BB82_19;
$L__BB82_18:
	div.s64 	%rd294, %rd41, %rd42;
	mul.lo.s64 	%rd188, %rd294, %rd42;
	sub.s64 	%rd295, %rd41, %rd188;
$L__BB82_19:
	add.s64 	%rd190, %rd1, %rd185;
	ld.global.u64 	%rd191, [%rd190];
	mad.lo.s64 	%rd49, %rd191, %rd295, %rd40;
	add.s32 	%r22, %r196, -2;
	and.b64  	%rd50, %rd294, 4294967295;
	mul.wide.u32 	%rd192, %r22, 8;
	add.s64 	%rd193, %rd2, %rd192;
	ld.global.u64 	%rd51, [%rd193];
	and.b64  	%rd194, %rd51, -4294967296;
	setp.ne.s64 	%p11, %rd194, 0;
	@%p11 bra 	$L__BB82_21;
	cvt.u32.u64 	%r117, %rd51;
	cvt.u32.u64 	%r118, %rd50;
	div.u32 	%r119, %r118, %r117;
	mul.lo.s32 	%r120, %r119, %r117;
	sub.s32 	%r121, %r118, %r120;
	cvt.u64.u32 	%rd296, %r119;
	cvt.u64.u32 	%rd297, %r121;
	bra.uni 	$L__BB82_22;
$L__BB82_21:
	div.s64 	%rd296, %rd50, %rd51;
	mul.lo.s64 	%rd195, %rd296, %rd51;
	sub.s64 	%rd297, %rd50, %rd195;
$L__BB82_22:
	add.s64 	%rd197, %rd1, %rd192;
	ld.global.u64 	%rd198, [%rd197];
	mad.lo.s64 	%rd58, %rd198, %rd297, %rd49;
	add.s32 	%r23, %r196, -3;
	and.b64  	%rd59, %rd296, 4294967295;
	mul.wide.u32 	%rd199, %r23, 8;
	add.s64 	%rd200, %rd2, %rd199;
	ld.global.u64 	%rd60, [%rd200];
	and.b64  	%rd201, %rd60, -4294967296;
	setp.ne.s64 	%p12, %rd201, 0;
	@%p12 bra 	$L__BB82_24;
	cvt.u32.u64 	%r122, %rd60;
	cvt.u32.u64 	%r123, %rd59;
	div.u32 	%r124, %r123, %r122;
	mul.lo.s32 	%r125, %r124, %r122;
	sub.s32 	%r126, %r123, %r125;
	cvt.u64.u32 	%rd298, %r124;
	cvt.u64.u32 	%rd299, %r126;
	bra.uni 	$L__BB82_25;
$L__BB82_24:
	div.s64 	%rd298, %rd59, %rd60;
	mul.lo.s64 	%rd202, %rd298, %rd60;
	sub.s64 	%rd299, %rd59, %rd202;
$L__BB82_25:
	add.s64 	%rd204, %rd1, %rd199;
	ld.global.u64 	%rd205, [%rd204];
	mad.lo.s64 	%rd67, %rd205, %rd299, %rd58;
	and.b64  	%rd68, %rd298, 4294967295;
	mul.wide.u32 	%rd206, %r20, 8;
	add.s64 	%rd207, %rd2, %rd206;
	ld.global.u64 	%rd69, [%rd207];
	and.b64  	%rd208, %rd69, -4294967296;
	setp.ne.s64 	%p13, %rd208, 0;
	@%p13 bra 	$L__BB82_27;
	cvt.u32.u64 	%r127, %rd69;
	cvt.u32.u64 	%r128, %rd68;
	div.u32 	%r129, %r128, %r127;
	mul.lo.s32 	%r130, %r129, %r127;
	sub.s32 	%r131, %r128, %r130;
	cvt.u64.u32 	%rd300, %r129;
	cvt.u64.u32 	%rd301, %r131;
	bra.uni 	$L__BB82_28;
$L__BB82_27:
	div.s64 	%rd300, %rd68, %rd69;
	mul.lo.s64 	%rd209, %rd300, %rd69;
	sub.s64 	%rd301, %rd68, %rd209;
$L__BB82_28:
	add.s64 	%rd211, %rd1, %rd206;
	ld.global.u64 	%rd212, [%rd211];
	mad.lo.s64 	%rd321, %rd212, %rd301, %rd67;
	cvt.u32.u64 	%r201, %rd300;
	add.s32 	%r196, %r196, -8;
	add.s32 	%r195, %r195, 8;
	setp.ne.s32 	%p14, %r195, 0;
	@%p14 bra 	$L__BB82_4;
	add.s32 	%r200, %r196, 3;
$L__BB82_30:
	and.b32  	%r30, %r10, 7;
	setp.eq.s32 	%p15, %r30, 0;
	@%p15 bra 	$L__BB82_59;
	setp.lt.u32 	%p16, %r30, 4;
	@%p16 bra 	$L__BB82_45;
	mul.wide.u32 	%rd214, %r200, 8;
	add.s64 	%rd215, %rd2, %rd214;
	ld.global.u64 	%rd79, [%rd215];
	and.b64  	%rd216, %rd79, -4294967296;
	setp.ne.s64 	%p17, %rd216, 0;
	@%p17 bra 	$L__BB82_34;
	cvt.u32.u64 	%r132, %rd79;
	div.u32 	%r133, %r201, %r132;
	mul.lo.s32 	%r134, %r133, %r132;
	sub.s32 	%r135, %r201, %r134;
	cvt.u64.u32 	%rd304, %r133;
	cvt.u64.u32 	%rd305, %r135;
	bra.uni 	$L__BB82_35;
$L__BB82_34:
	cvt.u64.u32 	%rd217, %r201;
	div.s64 	%rd304, %rd217, %rd79;
	mul.lo.s64 	%rd218, %rd304, %rd79;
	sub.s64 	%rd305, %rd217, %rd218;
$L__BB82_35:
	add.s64 	%rd220, %rd1, %rd214;
	ld.global.u64 	%rd221, [%rd220];
	mad.lo.s64 	%rd86, %rd221, %rd305, %rd321;
	add.s32 	%r31, %r200, -1;
	and.b64  	%rd87, %rd304, 4294967295;
	mul.wide.u32 	%rd222, %r31, 8;
	add.s64 	%rd223, %rd2, %rd222;
	ld.global.u64 	%rd88, [%rd223];
	and.b64  	%rd224, %rd88, -4294967296;
	setp.ne.s64 	%p18, %rd224, 0;
	@%p18 bra 	$L__BB82_37;
	cvt.u32.u64 	%r136, %rd88;
	cvt.u32.u64 	%r137, %rd87;
	div.u32 	%r138, %r137, %r136;
	mul.lo.s32 	%r139, %r138, %r136;
	sub.s32 	%r140, %r137, %r139;
	cvt.u64.u32 	%rd306, %r138;
	cvt.u64.u32 	%rd307, %r140;
	bra.uni 	$L__BB82_38;
$L__BB82_37:
	div.s64 	%rd306, %rd87, %rd88;
	mul.lo.s64 	%rd225, %rd306, %rd88;
	sub.s64 	%rd307, %rd87, %rd225;
$L__BB82_38:
	add.s64 	%rd227, %rd1, %rd222;
	ld.global.u64 	%rd228, [%rd227];
	mad.lo.s64 	%rd95, %rd228, %rd307, %rd86;
	add.s32 	%r32, %r200, -2;
	and.b64  	%rd96, %rd306, 4294967295;
	mul.wide.u32 	%rd229, %r32, 8;
	add.s64 	%rd230, %rd2, %rd229;
	ld.global.u64 	%rd97, [%rd230];
	and.b64  	%rd231, %rd97, -4294967296;
	setp.ne.s64 	%p19, %rd231, 0;
	@%p19 bra 	$L__BB82_40;
	cvt.u32.u64 	%r141, %rd97;
	cvt.u32.u64 	%r142, %rd96;
	div.u32 	%r143, %r142, %r141;
	mul.lo.s32 	%r144, %r143, %r141;
	sub.s32 	%r145, %r142, %r144;
	cvt.u64.u32 	%rd308, %r143;
	cvt.u64.u32 	%rd309, %r145;
	bra.uni 	$L__BB82_41;
$L__BB82_40:
	div.s64 	%rd308, %rd96, %rd97;
	mul.lo.s64 	%rd232, %rd308, %rd97;
	sub.s64 	%rd309, %rd96, %rd232;
$L__BB82_41:
	add.s64 	%rd234, %rd1, %rd229;
	ld.global.u64 	%rd235, [%rd234];
	mad.lo.s64 	%rd104, %rd235, %rd309, %rd95;
	add.s32 	%r33, %r200, -3;
	and.b64  	%rd105, %rd308, 4294967295;
	mul.wide.u32 	%rd236, %r33, 8;
	add.s64 	%rd237, %rd2, %rd236;
	ld.global.u64 	%rd106, [%rd237];
	and.b64  	%rd238, %rd106, -4294967296;
	setp.ne.s64 	%p20, %rd238, 0;
	@%p20 bra 	$L__BB82_43;
	cvt.u32.u64 	%r146, %rd106;
	cvt.u32.u64 	%r147, %rd105;
	div.u32 	%r148, %r147, %r146;
	mul.lo.s32 	%r149, %r148, %r146;
	sub.s32 	%r150, %r147, %r149;
	cvt.u64.u32 	%rd310, %r148;
	cvt.u64.u32 	%rd311, %r150;
	bra.uni 	$L__BB82_44;
$L__BB82_43:
	div.s64 	%rd310, %rd105, %rd106;
	mul.lo.s64 	%rd239, %rd310, %rd106;
	sub.s64 	%rd311, %rd105, %rd239;
$L__BB82_44:
	add.s64 	%rd241, %rd1, %rd236;
	ld.global.u64 	%rd242, [%rd241];
	mad.lo.s64 	%rd321, %rd242, %rd311, %rd104;
	cvt.u32.u64 	%r201, %rd310;
	add.s32 	%r200, %r200, -4;
$L__BB82_45:
	and.b32  	%r38, %r10, 3;
	setp.eq.s32 	%p21, %r38, 0;
	@%p21 bra 	$L__BB82_59;
	setp.eq.s32 	%p22, %r38, 1;
	@%p22 bra 	$L__BB82_54;
	mul.wide.u32 	%rd244, %r200, 8;
	add.s64 	%rd245, %rd2, %rd244;
	ld.global.u64 	%rd116, [%rd245];
	and.b64  	%rd246, %rd116, -4294967296;
	setp.ne.s64 	%p23, %rd246, 0;
	@%p23 bra 	$L__BB82_49;
	cvt.u32.u64 	%r151, %rd116;
	div.u32 	%r152, %r201, %r151;
	mul.lo.s32 	%r153, %r152, %r151;
	sub.s32 	%r154, %r201, %r153;
	cvt.u64.u32 	%rd314, %r152;
	cvt.u64.u32 	%rd315, %r154;
	bra.uni 	$L__BB82_50;
$L__BB82_49:
	cvt.u64.u32 	%rd247, %r201;
	div.s64 	%rd314, %rd247, %rd116;
	mul.lo.s64 	%rd248, %rd314, %rd116;
	sub.s64 	%rd315, %rd247, %rd248;
$L__BB82_50:
	add.s64 	%rd250, %rd1, %rd244;
	ld.global.u64 	%rd251, [%rd250];
	mad.lo.s64 	%rd123, %rd251, %rd315, %rd321;
	add.s32 	%r39, %r200, -1;
	and.b64  	%rd124, %rd314, 4294967295;
	mul.wide.u32 	%rd252, %r39, 8;
	add.s64 	%rd253, %rd2, %rd252;
	ld.global.u64 	%rd125, [%rd253];
	and.b64  	%rd254, %rd125, -4294967296;
	setp.ne.s64 	%p24, %rd254, 0;
	@%p24 bra 	$L__BB82_52;
	cvt.u32.u64 	%r155, %rd125;
	cvt.u32.u64 	%r156, %rd124;
	div.u32 	%r157, %r156, %r155;
	mul.lo.s32 	%r158, %r157, %r155;
	sub.s32 	%r159, %r156, %r158;
	cvt.u64.u32 	%rd316, %r157;
	cvt.u64.u32 	%rd317, %r159;
	bra.uni 	$L__BB82_53;
$L__BB82_52:
	div.s64 	%rd316, %rd124, %rd125;
	mul.lo.s64 	%rd255, %rd316, %rd125;
	sub.s64 	%rd317, %rd124, %rd255;
$L__BB82_53:
	add.s64 	%rd257, %rd1, %rd252;
	ld.global.u64 	%rd258, [%rd257];
	mad.lo.s64 	%rd321, %rd258, %rd317, %rd123;
	cvt.u32.u64 	%r201, %rd316;
	add.s32 	%r200, %r200, -2;
$L__BB82_54:
	and.b32  	%r160, %r10, 1;
	setp.eq.b32 	%p25, %r160, 1;
	not.pred 	%p26, %p25;
	@%p26 bra 	$L__BB82_59;
	cvt.u64.u32 	%rd135, %r201;
	mul.wide.u32 	%rd259, %r200, 8;
	add.s64 	%rd260, %rd2, %rd259;
	ld.global.u64 	%rd136, [%rd260];
	and.b64  	%rd261, %rd136, -4294967296;
	setp.ne.s64 	%p27, %rd261, 0;
	@%p27 bra 	$L__BB82_57;
	cvt.u32.u64 	%r161, %rd136;
	cvt.u32.u64 	%r162, %rd135;
	rem.u32 	%r163, %r162, %r161;
	cvt.u64.u32 	%rd320, %r163;
	bra.uni 	$L__BB82_58;
$L__BB82_57:
	rem.s64 	%rd320, %rd135, %rd136;
$L__BB82_58:
	add.s64 	%rd263, %rd1, %rd259;
	ld.global.u64 	%rd264, [%rd263];
	mad.lo.s64 	%rd321, %rd264, %rd320, %rd321;
$L__BB82_59:
	ld.param.u64 	%rd284, [contiguous_reduce4_f16_param_2];
	cvta.to.global.u64 	%rd265, %rd284;
	shl.b64 	%rd266, %rd321, 1;
	add.s64 	%rd267, %rd265, %rd266;
	ld.global.u16 	%rs15, [%rd267];
	st.shared.u16 	[%r8], %rs15;
	bar.sync 	0;
	setp.ne.s32 	%p28, %r4, 0;
	@%p28 bra 	$L__BB82_79;
	setp.lt.u32 	%p29, %r2, 2;
	shl.b32 	%r164, %r5, 1;
	add.s32 	%r44, %r205, %r164;
	shl.b32 	%r166, %r5, 3;
	add.s32 	%r45, %r3, %r166;
	@%p29 bra 	$L__BB82_78;
	add.s32 	%r46, %r2, -1;
	add.s32 	%r168, %r2, -2;
	and.b32  	%r47, %r46, 3;
	setp.lt.u32 	%p30, %r168, 3;
	mov.b32 	%r208, 1;
	@%p30 bra 	$L__BB82_73;
	and.b32  	%r171, %r46, -4;
	neg.s32 	%r207, %r171;
	shl.b32 	%r172, %r2, 1;
	add.s32 	%r173, %r172, 8;
	mad.lo.s32 	%r49, %r1, %r173, %r166;
	shl.b32 	%r50, %r1, 5;
	shl.b32 	%r51, %r1, 1;
	shl.b32 	%r52, %r1, 3;
	shl.b32 	%r53, %r1, 2;
	mul.lo.s32 	%r54, %r1, 6;
	add.s32 	%r175, %r172, 16;
	mad.lo.s32 	%r55, %r1, %r175, %r166;
	add.s32 	%r176, %r172, 24;
	mad.lo.s32 	%r56, %r1, %r176, %r166;
	add.s32 	%r177, %r172, 32;
	mad.lo.s32 	%r57, %r1, %r177, %r166;
	mov.b32 	%r206, 0;
	mov.u32 	%r204, %r44;
$L__BB82_63:
	ld.shared.u16 	%rs48, [%r44];
	add.s32 	%r178, %r204, %r51;
	ld.shared.u16 	%rs2, [%r178];
	// begin inline asm
	{min.f16 %rs16,%rs48,%rs2;
}
	// end inline asm
	// begin inline asm
	{ .reg .pred __$temp3;
  setp.eq.f16  __$temp3, %rs16, %rs2;
  selp.u16 %rs19, 1, 0, __$temp3;}
	// end inline asm
	setp.eq.s16 	%p31, %rs19, 0;
	@%p31 bra 	$L__BB82_65;
	st.shared.u16 	[%r44], %rs2;
	add.s32 	%r179, %r205, %r49;
	ld.shared.u64 	%rd268, [%r179];
	st.shared.u64 	[%r45], %rd268;
	ld.shared.u16 	%rs48, [%r44];
$L__BB82_65:
	add.s32 	%r180, %r204, %r53;
	ld.shared.u16 	%rs5, [%r180];
	// begin inline asm
	{min.f16 %rs22,%rs48,%rs5;
}
	// end inline asm
	// begin inline asm
	{ .reg .pred __$temp3;
  setp.eq.f16  __$temp3, %rs22, %rs5;
  selp.u16 %rs25, 1, 0, __$temp3;}
	// end inline asm
	setp.eq.s16 	%p32, %rs25, 0;
	@%p32 bra 	$L__BB82_67;
	st.shared.u16 	[%r44], %rs5;
	add.s32 	%r181, %r205, %r55;
	ld.shared.u64 	%rd269, [%r181];
	st.shared.u64 	[%r45], %rd269;
	ld.shared.u16 	%rs48, [%r44];
$L__BB82_67:
	add.s32 	%r182, %r204, %r54;
	ld.shared.u16 	%rs8, [%r182];
	// begin inline asm
	{min.f16 %rs28,%rs48,%rs8;
}
	// end inline asm
	// begin inline asm
	{ .reg .pred __$temp3;
  setp.eq.f16  __$temp3, %rs28, %rs8;
  selp.u16 %rs31, 1, 0, __$temp3;}
	// end inline asm
	setp.eq.s16 	%p33, %rs31, 0;
	@%p33 bra 	$L__BB82_69;
	st.shared.u16 	[%r44], %rs8;
	add.s32 	%r183, %r205, %r56;
	ld.shared.u64 	%rd270, [%r183];
	st.shared.u64 	[%r45], %rd270;
	ld.shared.u16 	%rs48, [%r44];
$L__BB82_69:
	add.s32 	%r204, %r204, %r52;
	ld.shared.u16 	%rs11, [%r204];
	// begin inline asm
	{min.f16 %rs34,%rs48,%rs11;
}
	// end inline asm
	// begin inline asm
	{ .reg .pred __$temp3;
  setp.eq.f16  __$temp3, %rs34, %rs11;
  selp.u16 %rs37, 1, 0, __$temp3;}
	// end inline asm
	setp.eq.s16 	%p34, %rs37, 0;
	@%p34 bra 	$L__BB82_71;
	st.shared.u16 	[%r44], %rs11;
	add.s32 	%r184, %r205, %r57;
	ld.shared.u64 	%rd271, [%r184];
	st.shared.u64 	[%r45], %rd271;
$L__BB82_71:
	add.s32 	%r207, %r207, 4;
	add.s32 	%r206, %r206, 4;
	add.s32 	%r205, %r205, %r50;
	setp.ne.s32 	%p35, %r207, 0;
	@%p35 bra 	$L__BB82_63;
	add.s32 	%r208, %r206, 1;
$L__BB82_73:
	setp.eq.s32 	%p36, %r47, 0;
	@%p36 bra 	$L__BB82_78;
	shl.b32 	%r185, %r208, 3;
	shl.b32 	%r186, %r2, 1;
	add.s32 	%r187, %r185, %r186;
	mad.lo.s32 	%r189, %r1, %r187, %r166;
	mov.u32 	%r190, sdata_f16;
	add.s32 	%r211, %r190, %r189;
	shl.b32 	%r69, %r1, 3;
	mul.lo.s32 	%r191, %r1, %r208;
	shl.b32 	%r192, %r191, 1;
	add.s32 	%r194, %r192, %r164;
	add.s32 	%r210, %r190, %r194;
	shl.b32 	%r71, %r1, 1;
	neg.s32 	%r209, %r47;
$L__BB82_75:
	.pragma "nounroll";
	ld.shared.u16 	%rs41, [%r44];
	ld.shared.u16 	%rs12, [%r210];
	// begin inline asm
	{min.f16 %rs40,%rs41,%rs12;
}
	// end inline asm
	// begin inline asm
	{ .reg .pred __$temp3;
  setp.eq.f16  __$temp3, %rs40, %rs12;
  selp.u16 %rs43, 1, 0, __$temp3;}
	// end inline asm
	setp.eq.s16 	%p37, %rs43, 0;
	@%p37 bra 	$L__BB82_77;
	st.shared.u16 	[%r44], %rs12;
	ld.shared.u64 	%rd272, [%r211];
	st.shared.u64 	[%r45], %rd272;
$L__BB82_77:
	add.s32 	%r211, %r211, %r69;
	add.s32 	%r210, %r210, %r71;
	add.s32 	%r209, %r209, 1;
	setp.ne.s32 	%p38, %r209, 0;
	@%p38 bra 	$L__BB82_75;
$L__BB82_78:
	ld.param.u64 	%rd283, [contiguous_reduce4_f16_param_1];
	ld.param.u64 	%rd282, [contiguous_reduce4_f16_param_0];
	ld.shared.u64 	%rd273, [%r45];
	cvt.u64.u32 	%rd274, %r6;
	mad.lo.s64 	%rd275, %rd146, %rd274, %rd3;
	cvta.to.global.u64 	%rd276, %rd283;
	shl.b64 	%rd277, %rd275, 3;
	add.s64 	%rd278, %rd276, %rd277;
	st.global.u64 	[%rd278], %rd273;
	cvta.to.global.u64 	%rd279, %rd282;
	shl.b64 	%rd280, %rd275, 1;
	add.s64 	%rd281, %rd279, %rd280;
	ld.shared.u16 	%rs46, [%r44];
	st.global.u16 	[%rd281], %rs46;
$L__BB82_79:
	ret;

}
	// .globl	contiguous_reduce44_f16
.visible .entry contiguous_reduce44_f16(
	.param .u64 .ptr .align 1 contiguous_reduce44_f16_param_0,
	.param .u64 .ptr .align 1 contiguous_reduce44_f16_param_1,
	.param .u64 .ptr .align 1 contiguous_reduce44_f16_param_2,
	.param .u64 .ptr .align 1 contiguous_reduce44_f16_param_3,
	.param .u64 contiguous_reduce44_f16_param_4,
	.param .u64 contiguous_reduce44_f16_param_5,
	.param .u64 contiguous_reduce44_f16_param_6
)
{
	.reg .pred 	%p<15>;
	.reg .b16 	%rs<50>;
	.reg .b32 	%r<97>;
	.reg .b64 	%rd<31>;

	ld.param.u64 	%rd2, [contiguous_reduce44_f16_param_0];
	ld.param.u64 	%rd3, [contiguous_reduce44_f16_param_1];
	ld.param.u64 	%rd4, [contiguous_reduce44_f16_param_2];
	ld.param.u64 	%rd5, [contiguous_reduce44_f16_param_3];
	ld.param.u64 	%rd6, [contiguous_reduce44_f16_param_5];
	ld.param.u64 	%rd7, [contiguous_reduce44_f16_param_6];
	mov.u32 	%r1, %ntid.x;
	mov.u32 	%r2, %ntid.y;
	mov.u32 	%r3, %tid.y;
	mov.u32 	%r4, %tid.x;
	mad.lo.s32 	%r5, %r3, %r1, %r4;
	mov.u32 	%r45, %ctaid.x;
	mad.lo.s32 	%r46, %r45, %r1, %r4;
	mov.u32 	%r6, %ctaid.y;
	mad.lo.s32 	%r47, %r6, %r2, %r3;
	mov.b16 	%rs14, 31744;
	// begin inline asm
	cvt.rn.f16.u16 %rs13, %rs14;
	// end inline asm
	shl.b32 	%r48, %r5, 1;
	mov.u32 	%r90, sdata_f16;
	add.s32 	%r8, %r90, %r48;
	st.shared.u16 	[%r8], %rs13;
	cvt.u64.u32 	%rd1, %r46;
	setp.le.u64 	%p1, %rd6, %rd1;
	cvt.u64.u32 	%rd9, %r47;
	setp.le.u64 	%p2, %rd7, %rd9;
	or.pred  	%p3, %p1, %p2;
	@%p3 bra 	$L__BB83_21;
	mul.lo.s32 	%r50, %r1, %r2;
	shl.b32 	%r51, %r50, 1;
	add.s32 	%r9, %r90, %r51;
	cvt.u32.u64 	%r53, %rd1;
	cvta.to.global.u64 	%rd10, %rd4;
	cvta.to.global.u64 	%rd11, %rd5;
	cvt.u32.u64 	%r54, %rd6;
	mad.lo.s32 	%r55, %r47, %r54, %r53;
	mul.wide.u32 	%rd12, %r55, 2;
	add.s64 	%rd13, %rd10, %rd12;
	ld.global.u16 	%rs15, [%rd13];
	st.shared.u16 	[%r8], %rs15;
	mul.wide.u32 	%rd14, %r55, 8;
	add.s64 	%rd15, %rd11, %rd14;
	ld.global.u64 	%rd16, [%rd15];
	shl.b32 	%r56, %r5, 3;
	add.s32 	%r57, %r9, %r56;
	st.shared.u64 	[%r57], %rd16;
	bar.sync 	0;
	setp.ne.s32 	%p4, %r3, 0;
	@%p4 bra 	$L__BB83_21;
	setp.lt.u32 	%p5, %r2, 2;
	shl.b32 	%r58, %r4, 1;
	add.s32 	%r10, %r90, %r58;
	shl.b32 	%r60, %r4, 3;
	add.s32 	%r11, %r9, %r60;
	@%p5 bra 	$L__BB83_20;
	add.s32 	%r12, %r2, -1;
	add.s32 	%r62, %r2, -2;
	and.b32  	%r13, %r12, 3;
	setp.lt.u32 	%p6, %r62, 3;
	mov.b32 	%r93, 1;
	@%p6 bra 	$L__BB83_15;
	and.b32  	%r65, %r12, -4;
	neg.s32 	%r92, %r65;
	shl.b32 	%r66, %r2, 1;
	add.s32 	%r67, %r66, 8;
	mad.lo.s32 	%r15, %r1, %r67, %r60;
	shl.b32 	%r16, %r1, 5;
	shl.b32 	%r17, %r1, 1;
	shl.b32 	%r18, %r1, 3;
	shl.b32 	%r19, %r1, 2;
	mul.lo.s32 	%r20, %r1, 6;
	add.s32 	%r69, %r66, 16;
	mad.lo.s32 	%r21, %r1, %r69, %r60;
	add.s32 	%r70, %r66, 24;
	mad.lo.s32 	%r22, %r1, %r70, %r60;
	add.s32 	%r71, %r66, 32;
	mad.lo.s32 	%r23, %r1, %r71, %r60;
	mov.b32 	%r91, 0;
	mov.u32 	%r89, %r10;
$L__BB83_5:
	ld.shared.u16 	%rs48, [%r10];
	add.s32 	%r72, %r89, %r17;
	ld.shared.u16 	%rs2, [%r72];
	// begin inline asm
	{min.f16 %rs16,%rs48,%rs2;
}
	// end inline asm
	// begin inline asm
	{ .reg .pred __$temp3;
  setp.eq.f16  __$temp3, %rs16, %rs2;
  selp.u16 %rs19, 1, 0, __$temp3;}
	// end inline asm
	setp.eq.s16 	%p7, %rs19, 0;
	@%p7 bra 	$L__BB83_7;
	st.shared.u16 	[%r10], %rs2;
	add.s32 	%r73, %r90, %r15;
	ld.shared.u64 	%rd17, [%r73];
	st.shared.u64 	[%r11], %rd17;
	ld.shared.u16 	%rs48, [%r10];
$L__BB83_7:
	add.s32 	%r74, %r89, %r19;
	ld.shared.u16 	%rs5, [%r74];
	// begin inline asm
	{min.f16 %rs22,%rs48,%rs5;
}
	// end inline asm
	// begin inline asm
	{ .reg .pred __$temp3;
  setp.eq.f16  __$temp3, %rs22, %rs5;
  selp.u16 %rs25, 1, 0, __$temp3;}
	// end inline asm
	setp.eq.s16 	%p8, %rs25, 0;
	@%p8 bra 	$L__BB83_9;
	st.shared.u16 	[%r10], %rs5;
	add.s32 	%r75, %r90, %r21;
	ld.shared.u64 	%rd18, [%r75];
	st.shared.u64 	[%r11], %rd18;
	ld.shared.u16 	%rs48, [%r10];
$L__BB83_9:
	add.s32 	%r76, %r89, %r20;
	ld.shared.u16 	%rs8, [%r76];
	// begin inline asm
	{min.f16 %rs28,%rs48,%rs8;
}
	// end inline asm
	// begin inline asm
	{ .reg .pred __$temp3;
  setp.eq.f16  __$temp3, %rs28, %rs8;
  selp.u16 %rs31, 1, 0, __$temp3;}
	// end inline asm
	setp.eq.s16 	%p9, %rs31, 0;
	@%p9 bra 	$L__BB83_11;
	st.shared.u16 	[%r10], %rs8;
	add.s32 	%r77, %r90, %r22;
	ld.shared.u64 	%rd19, [%r77];
	st.shared.u64 	[%r11], %rd19;
	ld.shared.u16 	%rs48, [%r10];
$L__BB83_11:
	add.s32 	%r89, %r89, %r18;
	ld.shared.u16 	%rs11, [%r89];
	// begin inline asm
	{min.f16 %rs34,%rs48,%rs11;
}
	// end inline asm
	// begin inline asm
	{ .reg .pred __$temp3;
  setp.eq.f16  __$temp3, %rs34, %rs11;
  selp.u16 %rs37, 1, 0, __$temp3;}
	// end inline asm
	setp.eq.s16 	%p10, %rs37, 0;
	@%p10 bra 	$L__BB83_13;
	st.shared.u16 	[%r10], %rs11;
	add.s32 	%r78, %r90, %r23;
	ld.shared.u64 	%rd20, [%r78];
	st.shared.u64 	[%r11], %rd20;
$L__BB83_13:
	add.s32 	%r92, %r92, 4;
	add.s32 	%r91, %r91, 4;
	add.s32 	%r90, %r90, %r16;
	setp.ne.s32 	%p11, %r92, 0;
	@%p11 bra 	$L__BB83_5;
	add.s32 	%r93, %r91, 1;
$L__BB83_15:
	setp.eq.s32 	%p12, %r13, 0;
	@%p12 bra 	$L__BB83_20;
	shl.b32 	%r79, %r93, 3;
	shl.b32 	%r80, %r2, 1;
	add.s32 	%r81, %r79, %r80;
	mad.lo.s32 	%r83, %r1, %r81, %r60;
	mov.u32 	%r84, sdata_f16;
	add.s32 	%r96, %r84, %r83;
	shl.b32 	%r35, %r1, 3;
	mul.lo.s32 	%r85, %r1, %r93;
	shl.b32 	%r86, %r85, 1;
	shl.b32 	%r87, %r4, 1;
	add.s32 	%r88, %r86, %r87;
	add.s32 	%r95, %r84, %r88;
	shl.b32 	%r37, %r1, 1;
	neg.s32 	%r94, %r13;
$L__BB83_17:
	.pragma "nounroll";
	ld.shared.u16 	%rs41, [%r10];
	ld.shared.u16 	%rs12, [%r95];
	// begin inline asm
	{min.f16 %rs40,%rs41,%rs12;
}
	// end inline asm
	// begin inline asm
	{ .reg .pred __$temp3;
  setp.eq.f16  __$temp3, %rs40, %rs12;
  selp.u16 %rs43, 1, 0, __$temp3;}
	// end inline asm
	setp.eq.s16 	%p13, %rs43, 0;
	@%p13 bra 	$L__BB83_19;
	st.shared.u16 	[%r10], %rs12;
	ld.shared.u64 	%rd21, [%r96];
	st.shared.u64 	[%r11], %rd21;
$L__BB83_19:
	add.s32 	%r96, %r96, %r35;
	add.s32 	%r95, %r95, %r37;
	add.s32 	%r94, %r94, 1;
	setp.ne.s32 	%p14, %r94, 0;
	@%p14 bra 	$L__BB83_17;
$L__BB83_20:
	ld.shared.u64 	%rd22, [%r11];
	cvt.u64.u32 	%rd23, %r6;
	mad.lo.s64 	%rd24, %rd6, %rd23, %rd1;
	cvta.to.global.u64 	%rd25, %rd3;
	shl.b64 	%rd26, %rd24, 3;
	add.s64 	%rd27, %rd25, %rd26;
	st.global.u64 	[%rd27], %rd22;
	cvta.to.global.u64 	%rd28, %rd2;
	shl.b64 	%rd29, %rd24, 1;
	add.s64 	%rd30, %rd28, %rd29;
	ld.shared.u16 	%rs46, [%r10];
	st.global.u16 	[%rd30], %rs46;
$L__BB83_21:
	ret;

}
	// .globl	contiguous_reduce_bf16
.visible .entry contiguous_reduce_bf16(
	.param .u64 .ptr .align 1 contiguous_reduce_bf16_param_0,
	.param .u64 .ptr .align 1 contiguous_reduce_bf16_param_1,
	.param .u64 .ptr .align 1 contiguous_reduce_bf16_param_2,
	.param .u64 contiguous_reduce_bf16_param_3
)
{
	.reg .pred 	%p<16>;
	.reg .b16 	%rs<73>;
	.reg .b32 	%r<22>;
	.reg .b64 	%rd<28>;

	ld.param.u64 	%rd4, [contiguous_reduce_bf16_param_0];
	ld.param.u64 	%rd5, [contiguous_reduce_bf16_param_1];
	ld.param.u64 	%rd7, [contiguous_reduce_bf16_param_2];
	ld.param.u64 	%rd6, [contiguous_reduce_bf16_param_3];
	cvta.to.global.u64 	%rd1, %rd7;
	mov.u32 	%r21, %ntid.x;
	shl.b32 	%r9, %r21, 1;
	mov.u32 	%r10, sdata_bf16;
	add.s32 	%r2, %r10, %r9;
	mov.u32 	%r3, %tid.x;
	mov.u32 	%r4, %ctaid.x;
	mul.lo.s32 	%r11, %r4, %r21;
	shl.b32 	%r12, %r11, 1;
	add.s32 	%r13, %r12, %r3;
	cvt.u64.u32 	%rd2, %r13;
	shl.b32 	%r14, %r3, 3;
	add.s32 	%r5, %r2, %r14;
	st.shared.u64 	[%r5], %rd2;
	mov.b16 	%rs16, 32640;
	// begin inline asm
	cvt.rn.bf16.u16 %rs15, %rs16;
	// end inline asm
	shl.b32 	%r15, %r3, 1;
	add.s32 	%r6, %r10, %r15;
	st.shared.u16 	[%r6], %rs15;
	add.s32 	%r16, %r13, %r21;
	cvt.u64.u32 	%rd3, %r16;
	setp.le.u64 	%p1, %rd6, %rd3;
	@%p1 bra 	$L__BB84_4;
	shl.b64 	%rd10, %rd2, 1;
	add.s64 	%rd11, %rd1, %rd10;
	ld.global.u16 	%rs1, [%rd11];
	shl.b64 	%rd12, %rd3, 1;
	add.s64 	%rd13, %rd1, %rd12;
	ld.global.u16 	%rs2, [%rd13];
	// begin inline asm
	{ min.bf16 %rs18,%rs1,%rs2;
}
	// end inline asm
	// begin inline asm
	{ .reg .pred __$temp3;
  setp.eq.bf16  __$temp3, %rs18, %rs2;
  selp.u16 %rs21, 1, 0, __$temp3;}
	// end inline asm
	setp.eq.s16 	%p3, %rs21, 0;
	@%p3 bra 	$L__BB84_3;
	st.shared.u16 	[%r6], %rs2;
	st.shared.u64 	[%r5], %rd3;
	bra.uni 	$L__BB84_6;
$L__BB84_3:
	st.shared.u16 	[%r6], %rs1;
	bra.uni 	$L__BB84_6;
$L__BB84_4:
	setp.le.u64 	%p2, %rd6, %rd2;
	@%p2 bra 	$L__BB84_6;
	shl.b64 	%rd8, %rd2, 1;
	add.s64 	%rd9, %rd1, %rd8;
	ld.global.u16 	%rs17, [%rd9];
	st.shared.u16 	[%r6], %rs17;
$L__BB84_6:
	bar.sync 	0;
	setp.lt.u32 	%p4, %r21, 66;
	@%p4 bra 	$L__BB84_11;
$L__BB84_7:
	mov.u32 	%r7, %r21;
	shr.u32 	%r21, %r7, 1;
	setp.ge.u32 	%p5, %r3, %r21;
	@%p5 bra 	$L__BB84_10;
	ld.shared.u16 	%rs25, [%r6];
	and.b32  	%r17, %r7, 2046;
	add.s32 	%r18, %r6, %r17;
	ld.shared.u16 	%rs3, [%r18];
	// begin inline asm
	{ min.bf16 %rs24,%rs25,%rs3;
}
	// end inline asm
	// begin inline asm
	{ .reg .pred __$temp3;
  setp.eq.bf16  __$temp3, %rs24, %rs3;
  selp.u16 %rs27, 1, 0, __$temp3;}
	// end inline asm
	setp.eq.s16 	%p6, %rs27, 0;
	@%p6 bra 	$L__BB84_10;
	st.shared.u16 	[%r6], %rs3;
	shl.b32 	%r19, %r21, 3;
	add.s32 	%r20, %r5, %r19;
	ld.shared.u64 	%rd14, [%r20];
	st.shared.u64 	[%r5], %rd14;
$L__BB84_10:
	bar.sync 	0;
	setp.gt.u32 	%p7, %r7, 131;
	@%p7 bra 	$L__BB84_7;
$L__BB84_11:
	setp.gt.u32 	%p8, %r3, 31;
	@%p8 bra 	$L__BB84_26;
	ld.shared.u16 	%rs69, [%r6];
	ld.shared.u16 	%rs32, [%r6+64];
	// begin inline asm
	{ min.bf16 %rs30,%rs69,%rs32;
}
	// end inline asm
	// begin inline asm
	{ .reg .pred __$temp3;
  setp.eq.bf16  __$temp3, %rs30, %rs32;
  selp.u16 %rs33, 1, 0, __$temp3;}
	// end inline asm
	setp.eq.s16 	%p9, %rs33, 0;
	@%p9 bra 	$L__BB84_14;
	ld.volatile.shared.u64 	%rd15, [%r5+256];
	st.volatile.shared.u64 	[%r5], %rd15;
	ld.volatile.shared.u16 	%rs69, [%r6+64];
	st.volatile.shared.u16 	[%r6], %rs69;
$L__BB84_14:
	ld.shared.u16 	%rs38, [%r6+32];
	// begin inline asm
	{ min.bf16 %rs36,%rs69,%rs38;
}
	// end inline asm
	// begin inline asm
	{ .reg .pred __$temp3;
  setp.eq.bf16  __$temp3, %rs36, %rs38;
  selp.u16 %rs39, 1, 0, __$temp3;}
	// end inline asm
	setp.eq.s16 	%p10, %rs39, 0;
	@%p10 bra 	$L__BB84_16;
	ld.volatile.shared.u64 	%rd16, [%r5+128];
	st.volatile.shared.u64 	[%r5], %rd16;
	ld.volatile.shared.u16 	%rs69, [%r6+32];
	st.volatile.shared.u16 	[%r6], %rs69;
$L__BB84_16:
	ld.shared.u16 	%rs44, [%r6+16];
	// begin inline asm
	{ min.bf16 %rs42,%rs69,%rs44;
}
	// end inline asm
	// begin inline asm
	{ .reg .pred __$temp3;
  setp.eq.bf16  __$temp3, %rs42, %rs44;
  selp.u16 %rs45, 1, 0, __$temp3;}
	// end inline asm
	setp.eq.s16 	%p11, %rs45, 0;
	@%p11 bra 	$L__BB84_18;
	ld.volatile.shared.u64 	%rd17, [%r5+64];
	st.volatile.shared.u64 	[%r5], %rd17;
	ld.volatile.shared.u16 	%rs69, [%r6+16];
	st.volatile.shared.u16 	[%r6], %rs69;
$L__BB84_18:
	ld.shared.u16 	%rs50, [%r6+8];
	// begin inline asm
	{ min.bf16 %rs48,%rs69,%rs50;
}
	// end inline asm
	// begin inline asm
	{ .reg .pred __$temp3;
  setp.eq.bf16  __$temp3, %rs48, %rs50;
  selp.u16 %rs51, 1, 0, __$temp3;}
	// end inline asm
	setp.eq.s16 	%p12, %rs51, 0;
	@%p12 bra 	$L__BB84_20;
	ld.volatile.shared.u64 	%rd18, [%r5+32];
	st.volatile.shared.u64 	[%r5], %rd18;
	ld.volatile.shared.u16 	%rs69, [%r6+8];
	st.volatile.shared.u16 	[%r6], %rs69;
$L__BB84_20:
	ld.shared.u16 	%rs56, [%r6+4];
	// begin inline asm
	{ min.bf16 %rs54,%rs69,%rs56;
}
	// end inline asm
	// begin inline asm
	{ .reg .pred __$temp3;
  setp.eq.bf16  __$temp3, %rs54, %rs56;
  selp.u16 %rs57, 1, 0, __$temp3;}
	// end inline asm
	setp.eq.s16 	%p13, %rs57, 0;
	@%p13 bra 	$L__BB84_22;
	ld.volatile.shared.u64 	%rd19, [%r5+16];
	st.volatile.shared.u64 	[%r5], %rd19;
	ld.volatile.shared.u16 	%rs69, [%r6+4];
	st.volatile.shared.u16 	[%r6], %rs69;
$L__BB84_22:
	ld.shared.u16 	%rs62, [%r6+2];
	// begin inline asm
	{ min.bf16 %rs60,%rs69,%rs62;
}
	// end inline asm
	// begin inline asm
	{ .reg .pred __$temp3;
  setp.eq.bf16  __$temp3, %rs60, %rs62;
  selp.u16 %rs63, 1, 0, __$temp3;}
	// end inline asm
	setp.eq.s16 	%p14, %rs63, 0;
	@%p14 bra 	$L__BB84_24;
	ld.volatile.shared.u64 	%rd20, [%r5+8];
	st.volatile.shared.u64 	[%r5], %rd20;
	ld.volatile.shared.u16 	%rs66, [%r6+2];
	st.volatile.shared.u16 	[%r6], %rs66;
$L__BB84_24:
	setp.ne.s32 	%p15, %r3, 0;
	@%p15 bra 	$L__BB84_26;
	cvta.to.global.u64 	%rd21, %rd4;
	mul.wide.u32 	%rd22, %r4, 2;
	add.s64 	%rd23, %rd21, %rd22;
	ld.shared.u16 	%rs67, [sdata_bf16];
	st.global.u16 	[%rd23], %rs67;
	ld.shared.u64 	%rd24, [%r2];
	cvta.to.global.u64 	%rd25, %rd5;
	mul.wide.u32 	%rd26, %r4, 8;
	add.s64 	%rd27, %rd25, %rd26;
	st.global.u64 	[%rd27], %rd24;
$L__BB84_26:
	ret;

}
	// .globl	contiguous_reduce2_bf16
.visible .entry contiguous_reduce2_bf16(
	.param .u64 .ptr .align 1 contiguous_reduce2_bf16_param_0,
	.param .u64 .ptr .align 1 contiguous_reduce2_bf16_param_1,
	.param .u64 .ptr .align 1 contiguous_reduce2_bf16_param_2,
	.param .u64 .ptr .align 1 contiguous_reduce2_bf16_param_3,
	.param .u64 contiguous_reduce2_bf16_param_4
)
{
	.reg .pred 	%p<16>;
	.reg .b16 	%rs<73>;
	.reg .b32 	%r<22>;
	.reg .b64 	%rd<40>;

	ld.param.u64 	%rd5, [contiguous_reduce2_bf16_param_0];
	ld.param.u64 	%rd6, [contiguous_reduce2_bf16_param_1];
	ld.param.u64 	%rd8, [contiguous_reduce2_bf16_param_2];
	ld.param.u64 	%rd9, [contiguous_reduce2_bf16_param_3];
	ld.param.u64 	%rd7, [contiguous_reduce2_bf16_param_4];
	cvta.to.global.u64 	%rd1, %rd9;
	cvta.to.global.u64 	%rd2, %rd8;
	mov.u32 	%r21, %ntid.x;
	shl.b32 	%r10, %r21, 1;
	mov.u32 	%r11, sdata_bf16;
	add.s32 	%r2, %r11, %r10;
	mov.u32 	%r3, %tid.x;
	mov.u32 	%r4, %ctaid.x;
	mul.lo.s32 	%r12, %r4, %r21;
	shl.b32 	%r13, %r12, 1;
	add.s32 	%r5, %r13, %r3;
	shl.b32 	%r14, %r3, 3;
	add.s32 	%r6, %r2, %r14;
	mov.b64 	%rd10, 9223372036854775807;
	st.shared.u64 	[%r6], %rd10;
	mov.b16 	%rs16, 32640;
	// begin inline asm
	cvt.rn.bf16.u16 %rs15, %rs16;
	// end inline asm
	shl.b32 	%r15, %r3, 1;
	add.s32 	%r7, %r11, %r15;
	st.shared.u16 	[%r7], %rs15;
	add.s32 	%r16, %r5, %r21;
	cvt.u64.u32 	%rd3, %r16;
	setp.le.u64 	%p1, %rd7, %rd3;
	@%p1 bra 	$L__BB85_4;
	mul.wide.u32 	%rd16, %r5, 2;
	add.s64 	%rd17, %rd2, %rd16;
	ld.global.u16 	%rs1, [%rd17];
	shl.b64 	%rd18, %rd3, 1;
	add.s64 	%rd19, %rd2, %rd18;
	ld.global.u16 	%rs2, [%rd19];
	// begin inline asm
	{ min.bf16 %rs18,%rs1,%rs2;
}
	// end inline asm
	// begin inline asm
	{ .reg .pred __$temp3;
  setp.eq.bf16  __$temp3, %rs18, %rs2;
  selp.u16 %rs21, 1, 0, __$temp3;}
	// end inline asm
	setp.eq.s16 	%p3, %rs21, 0;
	@%p3 bra 	$L__BB85_3;
	st.shared.u16 	[%r7], %rs2;
	shl.b64 	%rd20, %rd3, 3;
	add.s64 	%rd21, %rd1, %rd20;
	ld.global.u64 	%rd22, [%rd21];
	st.shared.u64 	[%r6], %rd22;
	bra.uni 	$L__BB85_6;
$L__BB85_3:
	st.shared.u16 	[%r7], %rs1;
	mul.wide.u32 	%rd23, %r5, 8;
	add.s64 	%rd24, %rd1, %rd23;
	ld.global.u64 	%rd25, [%rd24];
	st.shared.u64 	[%r6], %rd25;
	bra.uni 	$L__BB85_6;
$L__BB85_4:
	cvt.u64.u32 	%rd4, %r5;
	setp.le.u64 	%p2, %rd7, %rd4;
	@%p2 bra 	$L__BB85_6;
	shl.b64 	%rd11, %rd4, 1;
	add.s64 	%rd12, %rd2, %rd11;
	ld.global.u16 	%rs17, [%rd12];
	st.shared.u16 	[%r7], %rs17;
	shl.b64 	%rd13, %rd4, 3;
	add.s64 	%rd14, %rd1, %rd13;
	ld.global.u64 	%rd15, [%rd14];
	st.shared.u64 	[%r6], %rd15;
$L__BB85_6:
	bar.sync 	0;
	setp.lt.u32 	%p4, %r21, 66;
	@%p4 bra 	$L__BB85_11;
$L__BB85_7:
	mov.u32 	%r8, %r21;
	shr.u32 	%r21, %r8, 1;
	setp.ge.u32 	%p5, %r3, %r21;
	@%p5 bra 	$L__BB85_10;
	ld.shared.u16 	%rs25, [%r7];
	and.b32  	%r17, %r8, 2046;
	add.s32 	%r18, %r7, %r17;
	ld.shared.u16 	%rs3, [%r18];
	// begin inline asm
	{ min.bf16 %rs24,%rs25,%rs3;
}
	// end inline asm
	// begin inline asm
	{ .reg .pred __$temp3;
  setp.eq.bf16  __$temp3, %rs24, %rs3;
  selp.u16 %rs27, 1, 0, __$temp3;}
	// end inline asm
	setp.eq.s16 	%p6, %rs27, 0;
	@%p6 bra 	$L__BB85_10;
	st.shared.u16 	[%r7], %rs3;
	shl.b32 	%r19, %r21, 3;
	add.s32 	%r20, %r6, %r19;
	ld.shared.u64 	%rd26, [%r20];
	st.shared.u64 	[%r6], %rd26;
$L__BB85_10:
	bar.sync 	0;
	setp.gt.u32 	%p7, %r8, 131;
	@%p7 bra 	$L__BB85_7;
$L__BB85_11:
	setp.gt.u32 	%p8, %r3, 31;
	@%p8 bra 	$L__BB85_26;
	ld.shared.u16 	%rs69, [%r7];
	ld.shared.u16 	%rs32, [%r7+64];
	// begin inline asm
	{ min.bf16 %rs30,%rs69,%rs32;
}
	// end inline asm
	// begin inline asm
	{ .reg .pred __$temp3;
  setp.eq.bf16  __$temp3, %rs30, %rs32;
  selp.u16 %rs33, 1, 0, __$temp3;}
	// end inline asm
	setp.eq.s16 	%p9, %rs33, 0;
	@%p9 bra 	$L__BB85_14;
	ld.volatile.shared.u64 	%rd27, [%r6+256];
	st.volatile.shared.u64 	[%r6], %rd27;
	ld.volatile.shared.u16 	%rs69, [%r7+64];
	st.volatile.shared.u16 	[%r7], %rs69;
$L__BB85_14:
	ld.shared.u16 	%rs38, [%r7+32];
	// begin inline asm
	{ min.bf16 %rs36,%rs69,%rs38;
}
	// end inline asm
	// begin inline asm
	{ .reg .pred __$temp3;
  setp.eq.bf16  __$temp3, %rs36, %rs38;
  selp.u16 %rs39, 1, 0, __$temp3;}
	// end inline asm
	setp.eq.s16 	%p10, %rs39, 0;
	@%p10 bra 	$L__BB85_16;
	ld.volatile.shared.u64 	%rd28, [%r6+128];
	st.volatile.shared.u64 	[%r6], %rd28;
	ld.volatile.shared.u16 	%rs69, [%r7+32];
	st.volatile.shared.u16 	[%r7], %rs69;
$L__BB85_16:
	ld.shared.u16 	%rs44, [%r7+16];
	// begin inline asm
	{ min.bf16 %rs42,%rs69,%rs44;
}
	// end inline asm
	// begin inline asm
	{ .reg .pred __$temp3;
  setp.eq.bf16  __$temp3, %rs42, %rs44;
  selp.u16 %rs45, 1, 0, __$temp3;}
	// end inline asm
	setp.eq.s16 	%p11, %rs45, 0;
	@%p11 bra 	$L__BB85_18;
	ld.volatile.shared.u64 	%rd29, [%r6+64];
	st.volatile.shared.u64 	[%r6], %rd29;
	ld.volatile.shared.u16 	%rs69, [%r7+16];
	st.volatile.shared.u16 	[%r7], %rs69;
$L__BB85_18:
	ld.shared.u16 	%rs50, [%r7+8];
	// begin inline asm
	{ min.bf16 %rs48,%rs69,%rs50;
}
	// end inline asm
	// begin inline asm
	{ .reg .pred __$temp3;
  setp.eq.bf16  __$temp3, %rs48, %rs50;
  selp.u16 %rs51, 1, 0, __$temp3;}
	// end inline asm
	setp.eq.s16 	%p12, %rs51, 0;
	@%p12 bra 	$L__BB85_20;
	ld.volatile.shared.u64 	%rd30, [%r6+32];
	st.volatile.shared.u64 	[%r6], %rd30;
	ld.volatile.shared.u16 	%rs69, [%r7+8];
	st.volatile.shared.u16 	[%r7], %rs69;
$L__BB85_20:
	ld.shared.u16 	%rs56, [%r7+4];
	// begin inline asm
	{ min.bf16 %rs54,%rs69,%rs56;
}
	// end inline asm
	// begin inline asm
	{ .reg .pred __$temp3;
  setp.eq.bf16  __$temp3, %rs54, %rs56;
  selp.u16 %rs57, 1, 0, __$temp3;}
	// end inline asm
	setp.eq.s16 	%p13, %rs57, 0;
	@%p13 bra 	$L__BB85_22;
	ld.volatile.shared.u64 	%rd31, [%r6+16];
	st.volatile.shared.u64 	[%r6], %rd31;
	ld.volatile.shared.u16 	%rs69, [%r7+4];
	st.volatile.shared.u16 	[%r7], %rs69;
$L__BB85_22:
	ld.shared.u16 	%rs62, [%r7+2];
	// begin inline asm
	{ min.bf16 %rs60,%rs69,%rs62;
}
	// end inline asm
	// begin inline asm
	{ .reg .pred __$temp3;
  setp.eq.bf16  __$temp3, %rs60, %rs62;
  selp.u16 %rs63, 1, 0, __$temp3;}
	// end inline asm
	setp.eq.s16 	%p14, %rs63, 0;
	@%p14 bra 	$L__BB85_24;
	ld.volatile.shared.u64 	%rd32, [%r6+8];
	st.volatile.shared.u64 	[%r6], %rd32;
	ld.volatile.shared.u16 	%rs66, [%r7+2];
	st.volatile.shared.u16 	[%r7], %rs66;
$L__BB85_24:
	setp.ne.s32 	%p15, %r3, 0;
	@%p15 bra 	$L__BB85_26;
	cvta.to.global.u64 	%rd33, %rd5;
	mul.wide.u32 	%rd34, %r4, 2;
	add.s64 	%rd35, %rd33, %rd34;
	ld.shared.u16 	%rs67, [sdata_bf16];
	st.global.u16 	[%rd35], %rs67;
	ld.shared.u64 	%rd36, [%r2];
	cvta.to.global.u64 	%rd37, %rd6;
	mul.wide.u32 	%rd38, %r4, 8;
	add.s64 	%rd39, %rd37, %rd38;
	st.global.u64 	[%rd39], %rd36;
$L__BB85_26:
	ret;

}
	// .globl	uncontiguous_reduce_bf16
.visible .entry uncontiguous_reduce_bf16(
	.param .u64 .ptr .align 1 uncontiguous_reduce_bf16_param_0,
	.param .u64 .ptr .align 1 uncontiguous_reduce_bf16_param_1,
	.param .u64 .ptr .align 1 uncontiguous_reduce_bf16_param_2,
	.param .u64 .ptr .align 1 uncontiguous_reduce_bf16_param_3,
	.param .u64 .ptr .align 1 uncontiguous_reduce_bf16_param_4,
	.param .u64 uncontiguous_reduce_bf16_param_5,
	.param .u64 uncontiguous_reduce_bf16_param_6
)
{
	.reg .pred 	%p<60>;
	.reg .b16 	%rs<73>;
	.reg .b32 	%r<220>;
	.reg .b64 	%rd<573>;

	ld.param.u64 	%rd261, [uncontiguous_reduce_bf16_param_2];
	ld.param.u64 	%rd264, [uncontiguous_reduce_bf16_param_3];
	ld.param.u64 	%rd265, [uncontiguous_reduce_bf16_param_4];
	ld.param.u64 	%rd262, [uncontiguous_reduce_bf16_param_5];
	ld.param.u64 	%rd263, [uncontiguous_reduce_bf16_param_6];
	cvta.to.global.u64 	%rd1, %rd265;
	cvta.to.global.u64 	%rd2, %rd264;
	cvta.to.global.u64 	%rd3, %rd261;
	mov.u32 	%r219, %ntid.x;
	shl.b32 	%r51, %r219, 1;
	mov.u32 	%r52, sdata_bf16;
	add.s32 	%r2, %r52, %r51;
	mov.u32 	%r3, %tid.x;
	mov.u32 	%r4, %ctaid.x;
	mul.lo.s32 	%r53, %r4, %r219;
	shl.b32 	%r54, %r53, 1;
	add.s32 	%r55, %r54, %r3;
	mov.b16 	%rs16, 32640;
	// begin inline asm
	cvt.rn.bf16.u16 %rs15, %rs16;
	// end inline asm
	shl.b32 	%r56, %r3, 1;
	add.s32 	%r5, %r52, %r56;
	st.shared.u16 	[%r5], %rs15;
	cvt.u64.u32 	%rd513, %r55;
	shl.b32 	%r57, %r3, 3;
	add.s32 	%r6, %r2, %r57;
	st.shared.u64 	[%r6], %rd513;
	add.s32 	%r58, %r55, %r219;
	cvt.u64.u32 	%rd5, %r58;
	setp.le.u64 	%p1, %rd263, %rd5;
	@%p1 bra 	$L__BB86_56;
	cvt.u32.u64 	%r7, %rd262;
	add.s32 	%r213, %r7, -1;
	setp.lt.s32 	%p27, %r213, 0;
	mov.b64 	%rd530, 0;
	mov.u64 	%rd531, %rd530;
	@%p27 bra 	$L__BB86_53;
	setp.lt.u32 	%p28, %r213, 3;
	mov.b64 	%rd531, 0;
	mov.u64 	%rd530, %rd531;
	mov.u64 	%rd526, %rd5;
	@%p28 bra 	$L__BB86_30;
	add.s32 	%r211, %r7, -2;
	and.b32  	%r134, %r7, -4;
	neg.s32 	%r210, %r134;
	mov.b64 	%rd531, 0;
	mov.u64 	%rd526, %rd5;
$L__BB86_4:
	.pragma "nounroll";
	add.s32 	%r13, %r211, 1;
	mul.wide.u32 	%rd397, %r13, 8;
	add.s64 	%rd398, %rd2, %rd397;
	ld.global.u64 	%rd10, [%rd398];
	or.b64  	%rd399, %rd513, %rd10;
	and.b64  	%rd400, %rd399, -4294967296;
	setp.ne.s64 	%p29, %rd400, 0;
	@%p29 bra 	$L__BB86_6;
	cvt.u32.u64 	%r135, %rd10;
	cvt.u32.u64 	%r136, %rd513;
	div.u32 	%r137, %r136, %r135;
	mul.lo.s32 	%r138, %r137, %r135;
	sub.s32 	%r139, %r136, %r138;
	cvt.u64.u32 	%rd492, %r137;
	cvt.u64.u32 	%rd493, %r139;
	bra.uni 	$L__BB86_7;
$L__BB86_6:
	div.s64 	%rd492, %rd513, %rd10;
	mul.lo.s64 	%rd401, %rd492, %rd10;
	sub.s64 	%rd493, %rd513, %rd401;
$L__BB86_7:
	mul.wide.u32 	%rd402, %r13, 8;
	add.s64 	%rd403, %rd1, %rd402;
	ld.global.u64 	%rd17, [%rd403];
	mad.lo.s64 	%rd18, %rd17, %rd493, %rd530;
	or.b64  	%rd404, %rd526, %rd10;
	and.b64  	%rd405, %rd404, -4294967296;
	setp.ne.s64 	%p30, %rd405, 0;
	@%p30 bra 	$L__BB86_9;
	cvt.u32.u64 	%r140, %rd10;
	cvt.u32.u64 	%r141, %rd526;
	div.u32 	%r142, %r141, %r140;
	mul.lo.s32 	%r143, %r142, %r140;
	sub.s32 	%r144, %r141, %r143;
	cvt.u64.u32 	%rd494, %r142;
	cvt.u64.u32 	%rd495, %r144;
	bra.uni 	$L__BB86_10;
$L__BB86_9:
	div.s64 	%rd494, %rd526, %rd10;
	mul.lo.s64 	%rd406, %rd494, %rd10;
	sub.s64 	%rd495, %rd526, %rd406;
$L__BB86_10:
	mad.lo.s64 	%rd25, %rd495, %rd17, %rd531;
	mul.wide.u32 	%rd407, %r211, 8;
	add.s64 	%rd408, %rd2, %rd407;
	ld.global.u64 	%rd26, [%rd408];
	or.b64  	%rd409, %rd492, %rd26;
	and.b64  	%rd410, %rd409, -4294967296;
	setp.ne.s64 	%p31, %rd410, 0;
	@%p31 bra 	$L__BB86_12;
	cvt.u32.u64 	%r145, %rd26;
	cvt.u32.u64 	%r146, %rd492;
	div.u32 	%r147, %r146, %r145;
	mul.lo.s32 	%r148, %r147, %r145;
	sub.s32 	%r149, %r146, %r148;
	cvt.u64.u32 	%rd496, %r147;
	cvt.u64.u32 	%rd497, %r149;
	bra.uni 	$L__BB86_13;
$L__BB86_12:
	div.s64 	%rd496, %rd492, %rd26;
	mul.lo.s64 	%rd411, %rd496, %rd26;
	sub.s64 	%rd497, %rd492, %rd411;
$L__BB86_13:
	mul.wide.u32 	%rd412, %r211, 8;
	add.s64 	%rd413, %rd1, %rd412;
	ld.global.u64 	%rd33, [%rd413];
	mad.lo.s64 	%rd34, %rd33, %rd497, %rd18;
	or.b64  	%rd414, %rd494, %rd26;
	and.b64  	%rd415, %rd414, -4294967296;
	setp.ne.s64 	%p32, %rd415, 0;
	@%p32 bra 	$L__BB86_15;
	cvt.u32.u64 	%r150, %rd26;
	cvt.u32.u64 	%r151, %rd494;
	div.u32 	%r152, %r151, %r150;
	mul.lo.s32 	%r153, %r152, %r150;
	sub.s32 	%r154, %r151, %r153;
	cvt.u64.u32 	%rd498, %r152;
	cvt.u64.u32 	%rd499, %r154;
	bra.uni 	$L__BB86_16;
$L__BB86_15:
	div.s64 	%rd498, %rd494, %rd26;
	mul.lo.s64 	%rd416, %rd498, %rd26;
	sub.s64 	%rd499, %rd494, %rd416;
$L__BB86_16:
	mad.lo.s64 	%rd41, %rd499, %rd33, %rd25;
	add.s32 	%r14, %r211, -1;
	mul.wide.u32 	%rd417, %r14, 8;
	add.s64 	%rd418, %rd2, %rd417;
	ld.global.u64 	%rd42, [%rd418];
	or.b64  	%rd419, %rd496, %rd42;
	and.b64  	%rd420, %rd419, -4294967296;
	setp.ne.s64 	%p33, %rd420, 0;
	@%p33 bra 	$L__BB86_18;
	cvt.u32.u64 	%r155, %rd42;
	cvt.u32.u64 	%r156, %rd496;
	div.u32 	%r157, %r156, %r155;
	mul.lo.s32 	%r158, %r157, %r155;
	sub.s32 	%r159, %r156, %r158;
	cvt.u64.u32 	%rd500, %r157;
	cvt.u64.u32 	%rd501, %r159;
	bra.uni 	$L__BB86_19;
$L__BB86_18:
	div.s64 	%rd500, %rd496, %rd42;
	mul.lo.s64 	%rd421, %rd500, %rd42;
	sub.s64 	%rd501, %rd496, %rd421;
$L__BB86_19:
	mul.wide.u32 	%rd422, %r14, 8;
	add.s64 	%rd423, %rd1, %rd422;
	ld.global.u64 	%rd49, [%rd423];
	mad.lo.s64 	%rd50, %rd49, %rd501, %rd34;
	or.b64  	%rd424, %rd498, %rd42;
	and.b64  	%rd425, %rd424, -4294967296;
	setp.ne.s64 	%p34, %rd425, 0;
	@%p34 bra 	$L__BB86_21;
	cvt.u32.u64 	%r160, %rd42;
	cvt.u32.u64 	%r161, %rd498;
	div.u32 	%r162, %r161, %r160;
	mul.lo.s32 	%r163, %r162, %r160;
	sub.s32 	%r164, %r161, %r163;
	cvt.u64.u32 	%rd502, %r162;
	cvt.u64.u32 	%rd503, %r164;
	bra.uni 	$L__BB86_22;
$L__BB86_21:
	div.s64 	%rd502, %rd498, %rd42;
	mul.lo.s64 	%rd426, %rd502, %rd42;
	sub.s64 	%rd503, %rd498, %rd426;
$L__BB86_22:
	mad.lo.s64 	%rd57, %rd503, %rd49, %rd41;
	add.s32 	%r165, %r211, -2;
	mul.wide.u32 	%rd427, %r165, 8;
	add.s64 	%rd428, %rd2, %rd427;
	ld.global.u64 	%rd58, [%rd428];
	or.b64  	%rd429, %rd500, %rd58;
	and.b64  	%rd430, %rd429, -4294967296;
	setp.ne.s64 	%p35, %rd430, 0;
	@%p35 bra 	$L__BB86_24;
	cvt.u32.u64 	%r166, %rd58;
	cvt.u32.u64 	%r167, %rd500;
	div.u32 	%r168, %r167, %r166;
	mul.lo.s32 	%r169, %r168, %r166;
	sub.s32 	%r170, %r167, %r169;
	cvt.u64.u32 	%rd513, %r168;
	cvt.u64.u32 	%rd505, %r170;
	bra.uni 	$L__BB86_25;
$L__BB86_24:
	div.s64 	%rd513, %rd500, %rd58;
	mul.lo.s64 	%rd431, %rd513, %rd58;
	sub.s64 	%rd505, %rd500, %rd431;
$L__BB86_25:
	mul.wide.u32 	%rd432, %r165, 8;
	add.s64 	%rd433, %rd1, %rd432;
	ld.global.u64 	%rd65, [%rd433];
	mad.lo.s64 	%rd530, %rd65, %rd505, %rd50;
	or.b64  	%rd434, %rd502, %rd58;
	and.b64  	%rd435, %rd434, -4294967296;
	setp.ne.s64 	%p36, %rd435, 0;
	@%p36 bra 	$L__BB86_27;
	cvt.u32.u64 	%r172, %rd58;
	cvt.u32.u64 	%r173, %rd502;
	div.u32 	%r174, %r173, %r172;
	mul.lo.s32 	%r175, %r174, %r172;
	sub.s32 	%r176, %r173, %r175;
	cvt.u64.u32 	%rd526, %r174;
	cvt.u64.u32 	%rd507, %r176;
	bra.uni 	$L__BB86_28;
$L__BB86_27:
	div.s64 	%rd526, %rd502, %rd58;
	mul.lo.s64 	%rd436, %rd526, %rd58;
	sub.s64 	%rd507, %rd502, %rd436;
$L__BB86_28:
	mad.lo.s64 	%rd531, %rd507, %rd65, %rd57;
	add.s32 	%r211, %r211, -4;
	add.s32 	%r210, %r210, 4;
	setp.ne.s32 	%p37, %r210, 0;
	@%p37 bra 	$L__BB86_4;
	add.s32 	%r213, %r211, 1;
$L__BB86_30:
	and.b32  	%r177, %r7, 3;
	setp.eq.s32 	%p38, %r177, 0;
	@%p38 bra 	$L__BB86_53;
	setp.eq.s32 	%p39, %r177, 1;
	@%p39 bra 	$L__BB86_45;
	mul.wide.u32 	%rd438, %r213, 8;
	add.s64 	%rd439, %rd2, %rd438;
	ld.global.u64 	%rd80, [%rd439];
	or.b64  	%rd440, %rd513, %rd80;
	and.b64  	%rd441, %rd440, -4294967296;
	setp.ne.s64 	%p40, %rd441, 0;
	@%p40 bra 	$L__BB86_34;
	cvt.u32.u64 	%r179, %rd80;
	cvt.u32.u64 	%r180, %rd513;
	div.u32 	%r181, %r180, %r179;
	mul.lo.s32 	%r182, %r181, %r179;
	sub.s32 	%r183, %r180, %r182;
	cvt.u64.u32 	%rd514, %r181;
	cvt.u64.u32 	%rd515, %r183;
	bra.uni 	$L__BB86_35;
$L__BB86_34:
	div.s64 	%rd514, %rd513, %rd80;
	mul.lo.s64 	%rd442, %rd514, %rd80;
	sub.s64 	%rd515, %rd513, %rd442;
$L__BB86_35:
	add.s64 	%rd444, %rd1, %rd438;
	ld.global.u64 	%rd87, [%rd444];
	mad.lo.s64 	%rd88, %rd87, %rd515, %rd530;
	or.b64  	%rd445, %rd526, %rd80;
	and.b64  	%rd446, %rd445, -4294967296;
	setp.ne.s64 	%p41, %rd446, 0;
	@%p41 bra 	$L__BB86_37;
	cvt.u32.u64 	%r184, %rd80;
	cvt.u32.u64 	%r185, %rd526;
	div.u32 	%r186, %r185, %r184;
	mul.lo.s32 	%r187, %r186, %r184;
	sub.s32 	%r188, %r185, %r187;
	cvt.u64.u32 	%rd516, %r186;
	cvt.u64.u32 	%rd517, %r188;
	bra.uni 	$L__BB86_38;
$L__BB86_37:
	div.s64 	%rd516, %rd526, %rd80;
	mul.lo.s64 	%rd447, %rd516, %rd80;
	sub.s64 	%rd517, %rd526, %rd447;
$L__BB86_38:
	mad.lo.s64 	%rd95, %rd517, %rd87, %rd531;
	add.s32 	%r19, %r213, -1;
	mul.wide.u32 	%rd448, %r19, 8;
	add.s64 	%rd449, %rd2, %rd448;
	ld.global.u64 	%rd96, [%rd449];
	or.b64  	%rd450, %rd514, %rd96;
	and.b64  	%rd451, %rd450, -4294967296;
	setp.ne.s64 	%p42, %rd451, 0;
	@%p42 bra 	$L__BB86_40;
	cvt.u32.u64 	%r189, %rd96;
	cvt.u32.u64 	%r190, %rd514;
	div.u32 	%r191, %r190, %r189;
	mul.lo.s32 	%r192, %r191, %r189;
	sub.s32 	%r193, %r190, %r192;
	cvt.u64.u32 	%rd513, %r191;
	cvt.u64.u32 	%rd519, %r193;
	bra.uni 	$L__BB86_41;
$L__BB86_40:
	div.s64 	%rd513, %rd514, %rd96;
	mul.lo.s64 	%rd452, %rd513, %rd96;
	sub.s64 	%rd519, %rd514, %rd452;
$L__BB86_41:
	add.s64 	%rd454, %rd1, %rd448;
	ld.global.u64 	%rd103, [%rd454];
	mad.lo.s64 	%rd530, %rd103, %rd519, %rd88;
	or.b64  	%rd455, %rd516, %rd96;
	and.b64  	%rd456, %rd455, -4294967296;
	setp.ne.s64 	%p43, %rd456, 0;
	@%p43 bra 	$L__BB86_43;
	cvt.u32.u64 	%r194, %rd96;
	cvt.u32.u64 	%r195, %rd516;
	div.u32 	%r196, %r195, %r194;
	mul.lo.s32 	%r197, %r196, %r194;
	sub.s32 	%r198, %r195, %r197;
	cvt.u64.u32 	%rd526, %r196;
	cvt.u64.u32 	%rd521, %r198;
	bra.uni 	$L__BB86_44;
$L__BB86_43:
	div.s64 	%rd526, %rd516, %rd96;
	mul.lo.s64 	%rd457, %rd526, %rd96;
	sub.s64 	%rd521, %rd516, %rd457;
$L__BB86_44:
	mad.lo.s64 	%rd531, %rd521, %rd103, %rd95;
	add.s32 	%r213, %r213, -2;
$L__BB86_45:
	and.b32  	%r199, %r7, 1;
	setp.eq.b32 	%p44, %r199, 1;
	not.pred 	%p45, %p44;
	@%p45 bra 	$L__BB86_53;
	mul.wide.u32 	%rd458, %r213, 8;
	add.s64 	%rd459, %rd2, %rd458;
	ld.global.u64 	%rd118, [%rd459];
	or.b64  	%rd460, %rd513, %rd118;
	and.b64  	%rd461, %rd460, -4294967296;
	setp.ne.s64 	%p46, %rd461, 0;
	@%p46 bra 	$L__BB86_48;
	cvt.u32.u64 	%r200, %rd118;
	cvt.u32.u64 	%r201, %rd513;
	rem.u32 	%r202, %r201, %r200;
	cvt.u64.u32 	%rd528, %r202;
	bra.uni 	$L__BB86_49;
$L__BB86_48:
	rem.s64 	%rd528, %rd513, %rd118;
$L__BB86_49:
	add.s64 	%rd463, %rd1, %rd458;
	ld.global.u64 	%rd122, [%rd463];
	mad.lo.s64 	%rd530, %rd122, %rd528, %rd530;
	or.b64  	%rd464, %rd526, %rd118;
	and.b64  	%rd465, %rd464, -4294967296;
	setp.ne.s64 	%p47, %rd465, 0;
	@%p47 bra 	$L__BB86_51;
	cvt.u32.u64 	%r203, %rd118;
	cvt.u32.u64 	%r204, %rd526;
	rem.u32 	%r205, %r204, %r203;
	cvt.u64.u32 	%rd529, %r205;
	bra.uni 	$L__BB86_52;
$L__BB86_51:
	rem.s64 	%rd529, %rd526, %rd118;
$L__BB86_52:
	mad.lo.s64 	%rd531, %rd529, %rd122, %rd531;
$L__BB86_53:
	ld.param.u64 	%rd487, [uncontiguous_reduce_bf16_param_2];
	cvta.to.global.u64 	%rd466, %rd487;
	shl.b64 	%rd467, %rd530, 1;
	add.s64 	%rd468, %rd466, %rd467;
	ld.global.u16 	%rs1, [%rd468];
	shl.b64 	%rd469, %rd531, 1;
	add.s64 	%rd470, %rd466, %rd469;
	ld.global.u16 	%rs2, [%rd470];
	// begin inline asm
	{ min.bf16 %rs18,%rs1,%rs2;
}
	// end inline asm
	// begin inline asm
	{ .reg .pred __$temp3;
  setp.eq.bf16  __$temp3, %rs18, %rs2;
  selp.u16 %rs21, 1, 0, __$temp3;}
	// end inline asm
	setp.eq.s16 	%p48, %rs21, 0;
	@%p48 bra 	$L__BB86_55;
	st.shared.u16 	[%r5], %rs2;
	st.shared.u64 	[%r6], %rd5;
	bra.uni 	$L__BB86_116;
$L__BB86_55:
	st.shared.u16 	[%r5], %rs1;
	bra.uni 	$L__BB86_116;
$L__BB86_56:
	setp.le.u64 	%p2, %rd263, %rd513;
	@%p2 bra 	$L__BB86_116;
	cvt.u32.u64 	%r22, %rd262;
	add.s32 	%r217, %r22, -1;
	setp.lt.s32 	%p3, %r217, 0;
	mov.b64 	%rd572, 0;
	@%p3 bra 	$L__BB86_115;
	and.b32  	%r24, %r22, 7;
	setp.lt.u32 	%p4, %r217, 7;
	mov.b64 	%rd572, 0;
	@%p4 bra 	$L__BB86_86;
	add.s32 	%r215, %r22, -4;
	and.b32  	%r59, %r22, -8;
	neg.s32 	%r214, %r59;
	mov.b64 	%rd572, 0;
$L__BB86_60:
	.pragma "nounroll";
	add.s32 	%r29, %r215, 3;
	mul.wide.u32 	%rd270, %r29, 8;
	add.s64 	%rd271, %rd2, %rd270;
	ld.global.u64 	%rd132, [%rd271];
	or.b64  	%rd272, %rd513, %rd132;
	and.b64  	%rd273, %rd272, -4294967296;
	setp.ne.s64 	%p5, %rd273, 0;
	@%p5 bra 	$L__BB86_62;
	cvt.u32.u64 	%r60, %rd132;
	cvt.u32.u64 	%r61, %rd513;
	div.u32 	%r62, %r61, %r60;
	mul.lo.s32 	%r63, %r62, %r60;
	sub.s32 	%r64, %r61, %r63;
	cvt.u64.u32 	%rd534, %r62;
	cvt.u64.u32 	%rd535, %r64;
	bra.uni 	$L__BB86_63;
$L__BB86_62:
	div.s64 	%rd534, %rd513, %rd132;
	mul.lo.s64 	%rd274, %rd534, %rd132;
	sub.s64 	%rd535, %rd513, %rd274;
$L__BB86_63:
	add.s64 	%rd276, %rd1, %rd270;
	ld.global.u64 	%rd277, [%rd276];
	mad.lo.s64 	%rd139, %rd277, %rd535, %rd572;
	add.s32 	%r30, %r215, 2;
	mul.wide.u32 	%rd278, %r30, 8;
	add.s64 	%rd279, %rd2, %rd278;
	ld.global.u64 	%rd140, [%rd279];
	or.b64  	%rd280, %rd534, %rd140;
	and.b64  	%rd281, %rd280, -4294967296;
	setp.ne.s64 	%p6, %rd281, 0;
	@%p6 bra 	$L__BB86_65;
	cvt.u32.u64 	%r65, %rd140;
	cvt.u32.u64 	%r66, %rd534;
	div.u32 	%r67, %r66, %r65;
	mul.lo.s32 	%r68, %r67, %r65;
	sub.s32 	%r69, %r66, %r68;
	cvt.u64.u32 	%rd536, %r67;
	cvt.u64.u32 	%rd537, %r69;
	bra.uni 	$L__BB86_66;
$L__BB86_65:
	div.s64 	%rd536, %rd534, %rd140;
	mul.lo.s64 	%rd282, %rd536, %rd140;
	sub.s64 	%rd537, %rd534, %rd282;
$L__BB86_66:
	add.s64 	%rd284, %rd1, %rd278;
	ld.global.u64 	%rd285, [%rd284];
	mad.lo.s64 	%rd147, %rd285, %rd537, %rd139;
	add.s32 	%r31, %r215, 1;
	mul.wide.u32 	%rd286, %r31, 8;
	add.s64 	%rd287, %rd2, %rd286;
	ld.global.u64 	%rd148, [%rd287];
	or.b64  	%rd288, %rd536, %rd148;
	and.b64  	%rd289, %rd288, -4294967296;
	setp.ne.s64 	%p7, %rd289, 0;
	@%p7 bra 	$L__BB86_68;
	cvt.u32.u64 	%r70, %rd148;
	cvt.u32.u64 	%r71, %rd536;
	div.u32 	%r72, %r71, %r70;
	mul.lo.s32 	%r73, %r72, %r70;
	sub.s32 	%r74, %r71, %r73;
	cvt.u64.u32 	%rd538, %r72;
	cvt.u64.u32 	%rd539, %r74;
	bra.uni 	$L__BB86_69;
$L__BB86_68:
	div.s64 	%rd538, %rd536, %rd148;
	mul.lo.s64 	%rd290, %rd538, %rd148;
	sub.s64 	%rd539, %rd536, %rd290;
$L__BB86_69:
	add.s64 	%rd292, %rd1, %rd286;
	ld.global.u64 	%rd293, [%rd292];
	mad.lo.s64 	%rd155, %rd293, %rd539, %rd147;
	add.s32 	%r32, %r215, -4;
	mul.wide.u32 	%rd294, %r215, 8;
	add.s64 	%rd295, %rd2, %rd294;
	ld.global.u64 	%rd156, [%rd295];
	or.b64  	%rd296, %rd538, %rd156;
	and.b64  	%rd297, %rd296, -4294967296;
	setp.ne.s64 	%p8, %rd297, 0;
	@%p8 bra 	$L__BB86_71;
	cvt.u32.u64 	%r75, %rd156;
	cvt.u32.u64 	%r76, %rd538;
	div.u32 	%r77, %r76, %r75;
	mul.lo.s32 	%r78, %r77, %r75;
	sub.s32 	%r79, %r76, %r78;
	cvt.u64.u32 	%rd540, %r77;
	cvt.u64.u32 	%rd541, %r79;
	bra.uni 	$L__BB86_72;
$L__BB86_71:
	div.s64 	%rd540, %rd538, %rd156;
	mul.lo.s64 	%rd298, %rd540, %rd156;
	sub.s64 	%rd541, %rd538, %rd298;
$L__BB86_72:
	add.s64 	%rd300, %rd1, %rd294;
	ld.global.u64 	%rd301, [%rd300];
	mad.lo.s64 	%rd163, %rd301, %rd541, %rd155;
	add.s32 	%r33, %r215, -1;
	mul.wide.u32 	%rd302, %r33, 8;
	add.s64 	%rd303, %rd2, %rd302;
	ld.global.u64 	%rd164, [%rd303];
	or.b64  	%rd304, %rd540, %rd164;
	and.b64  	%rd305, %rd304, -4294967296;
	setp.ne.s64 	%p9, %rd305, 0;
	@%p9 bra 	$L__BB86_74;
	cvt.u32.u64 	%r80, %rd164;
	cvt.u32.u64 	%r81, %rd540;
	div.u32 	%r82, %r81, %r80;
	mul.lo.s32 	%r83, %r82, %r80;
	sub.s32 	%r84, %r81, %r83;
	cvt.u64.u32 	%rd542, %r82;
	cvt.u64.u32 	%rd543, %r84;
	bra.uni 	$L__BB86_75;
$L__BB86_74:
	div.s64 	%rd542, %rd540, %rd164;
	mul.lo.s64 	%rd306, %rd542, %rd164;
	sub.s64 	%rd543, %rd540, %rd306;
$L__BB86_75:
	add.s64 	%rd308, %rd1, %rd302;
	ld.global.u64 	%rd309, [%rd308];
	mad.lo.s64 	%rd171, %rd309, %rd543, %rd163;
	add.s32 	%r34, %r215, -2;
	mul.wide.u32 	%rd310, %r34, 8;
	add.s64 	%rd311, %rd2, %rd310;
	ld.global.u64 	%rd172, [%rd311];
	or.b64  	%rd312, %rd542, %rd172;
	and.b64  	%rd313, %rd312, -4294967296;
	setp.ne.s64 	%p10, %rd313, 0;
	@%p10 bra 	$L__BB86_77;
	cvt.u32.u64 	%r85, %rd172;
	cvt.u32.u64 	%r86, %rd542;
	div.u32 	%r87, %r86, %r85;
	mul.lo.s32 	%r88, %r87, %r85;
	sub.s32 	%r89, %r86, %r88;
	cvt.u64.u32 	%rd544, %r87;
	cvt.u64.u32 	%rd545, %r89;
	bra.uni 	$L__BB86_78;
$L__BB86_77:
	div.s64 	%rd544, %rd542, %rd172;
	mul.lo.s64 	%rd314, %rd544, %rd172;
	sub.s64 	%rd545, %rd542, %rd314;
$L__BB86_78:
	add.s64 	%rd316, %rd1, %rd310;
	ld.global.u64 	%rd317, [%rd316];
	mad.lo.s64 	%rd179, %rd317, %rd545, %rd171;
	add.s32 	%r35, %r215, -3;
	mul.wide.u32 	%rd318, %r35, 8;
	add.s64 	%rd319, %rd2, %rd318;
	ld.global.u64 	%rd180, [%rd319];
	or.b64  	%rd320, %rd544, %rd180;
	and.b64  	%rd321, %rd320, -4294967296;
	setp.ne.s64 	%p11, %rd321, 0;
	@%p11 bra 	$L__BB86_80;
	cvt.u32.u64 	%r90, %rd180;
	cvt.u32.u64 	%r91, %rd544;
	div.u32 	%r92, %r91, %r90;
	mul.lo.s32 	%r93, %r92, %r90;
	sub.s32 	%r94, %r91, %r93;
	cvt.u64.u32 	%rd546, %r92;
	cvt.u64.u32 	%rd547, %r94;
	bra.uni 	$L__BB86_81;
$L__BB86_80:
	div.s64 	%rd546, %rd544, %rd180;
	mul.lo.s64 	%rd322, %rd546, %rd180;
	sub.s64 	%rd547, %rd544, %rd322;
$L__BB86_81:
	add.s64 	%rd324, %rd1, %rd318;
	ld.global.u64 	%rd325, [%rd324];
	mad.lo.s64 	%rd187, %rd325, %rd547, %rd179;
	mul.wide.u32 	%rd326, %r32, 8;
	add.s64 	%rd327, %rd2, %rd326;
	ld.global.u64 	%rd188, [%rd327];
	or.b64  	%rd328, %rd546, %rd188;
	and.b64  	%rd329, %rd328, -4294967296;
	setp.ne.s64 	%p12, %rd329, 0;
	@%p12 bra 	$L__BB86_83;
	cvt.u32.u64 	%r95, %rd188;
	cvt.u32.u64 	%r96, %rd546;
	div.u32 	%r97, %r96, %r95;
	mul.lo.s32 	%r98, %r97, %r95;
	sub.s32 	%r99, %r96, %r98;
	cvt.u64.u32 	%rd513, %r97;
	cvt.u64.u32 	%rd549, %r99;
	bra.uni 	$L__BB86_84;
$L__BB86_83:
	div.s64 	%rd513, %rd546, %rd188;
	mul.lo.s64 	%rd330, %rd513, %rd188;
	sub.s64 	%rd549, %rd546, %rd330;
$L__BB86_84:
	add.s64 	%rd332, %rd1, %rd326;
	ld.global.u64 	%rd333, [%rd332];
	mad.lo.s64 	%rd572, %rd333, %rd549, %rd187;
	add.s32 	%r215, %r215, -8;
	add.s32 	%r214, %r214, 8;
	setp.ne.s32 	%p13, %r214, 0;
	@%p13 bra 	$L__BB86_60;
	add.s32 	%r217, %r215, 3;
$L__BB86_86:
	setp.eq.s32 	%p14, %r24, 0;
	@%p14 bra 	$L__BB86_115;
	and.b32  	%r40, %r22, 3;
	setp.lt.u32 	%p15, %r24, 4;
	@%p15 bra 	$L__BB86_101;
	mul.wide.u32 	%rd335, %r217, 8;
	add.s64 	%rd336, %rd2, %rd335;
	ld.global.u64 	%rd199, [%rd336];
	or.b64  	%rd337, %rd513, %rd199;
	and.b64  	%rd338, %rd337, -4294967296;
	setp.ne.s64 	%p16, %rd338, 0;
	@%p16 bra 	$L__BB86_90;
	cvt.u32.u64 	%r100, %rd199;
	cvt.u32.u64 	%r101, %rd513;
	div.u32 	%r102, %r101, %r100;
	mul.lo.s32 	%r103, %r102, %r100;
	sub.s32 	%r104, %r101, %r103;
	cvt.u64.u32 	%rd553, %r102;
	cvt.u64.u32 	%rd554, %r104;
	bra.uni 	$L__BB86_91;
$L__BB86_90:
	div.s64 	%rd553, %rd513, %rd199;
	mul.lo.s64 	%rd339, %rd553, %rd199;
	sub.s64 	%rd554, %rd513, %rd339;
$L__BB86_91:
	add.s64 	%rd341, %rd1, %rd335;
	ld.global.u64 	%rd342, [%rd341];
	mad.lo.s64 	%rd206, %rd342, %rd554, %rd572;
	add.s32 	%r41, %r217, -1;
	mul.wide.u32 	%rd343, %r41, 8;
	add.s64 	%rd344, %rd2, %rd343;
	ld.global.u64 	%rd207, [%rd344];
	or.b64  	%rd345, %rd553, %rd207;
	and.b64  	%rd346, %rd345, -4294967296;
	setp.ne.s64 	%p17, %rd346, 0;
	@%p17 bra 	$L__BB86_93;
	cvt.u32.u64 	%r105, %rd207;
	cvt.u32.u64 	%r106, %rd553;
	div.u32 	%r107, %r106, %r105;
	mul.lo.s32 	%r108, %r107, %r105;
	sub.s32 	%r109, %r106, %r108;
	cvt.u64.u32 	%rd555, %r107;
	cvt.u64.u32 	%rd556, %r109;
	bra.uni 	$L__BB86_94;
$L__BB86_93:
	div.s64 	%rd555, %rd553, %rd207;
	mul.lo.s64 	%rd347, %rd555, %rd207;
	sub.s64 	%rd556, %rd553, %rd347;
$L__BB86_94:
	add.s64 	%rd349, %rd1, %rd343;
	ld.global.u64 	%rd350, [%rd349];
	mad.lo.s64 	%rd214, %rd350, %rd556, %rd206;
	add.s32 	%r42, %r217, -2;
	mul.wide.u32 	%rd351, %r42, 8;
	add.s64 	%rd352, %rd2, %rd351;
	ld.global.u64 	%rd215, [%rd352];
	or.b64  	%rd353, %rd555, %rd215;
	and.b64  	%rd354, %rd353, -4294967296;
	setp.ne.s64 	%p18, %rd354, 0;
	@%p18 bra 	$L__BB86_96;
	cvt.u32.u64 	%r110, %rd215;
	cvt.u32.u64 	%r111, %rd555;
	div.u32 	%r112, %r111, %r110;
	mul.lo.s32 	%r113, %r112, %r110;
	sub.s32 	%r114, %r111, %r113;
	cvt.u64.u32 	%rd557, %r112;
	cvt.u64.u32 	%rd558, %r114;
	bra.uni 	$L__BB86_97;
$L__BB86_96:
	div.s64 	%rd557, %rd555, %rd215;
	mul.lo.s64 	%rd355, %rd557, %rd215;
	sub.s64 	%rd558, %rd555, %rd355;
$L__BB86_97:
	add.s64 	%rd357, %rd1, %rd351;
	ld.global.u64 	%rd358, [%rd357];
	mad.lo.s64 	%rd222, %rd358, %rd558, %rd214;
	add.s32 	%r43, %r217, -3;
	mul.wide.u32 	%rd359, %r43, 8;
	add.s64 	%rd360, %rd2, %rd359;
	ld.global.u64 	%rd223, [%rd360];
	or.b64  	%rd361, %rd557, %rd223;
	and.b64  	%rd362, %rd361, -4294967296;
	setp.ne.s64 	%p19, %rd362, 0;
	@%p19 bra 	$L__BB86_99;
	cvt.u32.u64 	%r115, %rd223;
	cvt.u32.u64 	%r116, %rd557;
	div.u32 	%r117, %r116, %r115;
	mul.lo.s32 	%r118, %r117, %r115;
	sub.s32 	%r119, %r116, %r118;
	cvt.u64.u32 	%rd513, %r117;
	cvt.u64.u32 	%rd560, %r119;
	bra.uni 	$L__BB86_100;
$L__BB86_99:
	div.s64 	%rd513, %rd557, %rd223;
	mul.lo.s64 	%rd363, %rd513, %rd223;
	sub.s64 	%rd560, %rd557, %rd363;
$L__BB86_100:
	add.s64 	%rd365, %rd1, %rd359;
	ld.global.u64 	%rd366, [%rd365];
	mad.lo.s64 	%rd572, %rd366, %rd560, %rd222;
	add.s32 	%r217, %r217, -4;
$L__BB86_101:
	setp.eq.s32 	%p20, %r40, 0;
	@%p20 bra 	$L__BB86_115;
	setp.eq.s32 	%p21, %r40, 1;
	@%p21 bra 	$L__BB86_110;
	mul.wide.u32 	%rd368, %r217, 8;
	add.s64 	%rd369, %rd2, %rd368;
	ld.global.u64 	%rd234, [%rd369];
	or.b64  	%rd370, %rd513, %rd234;
	and.b64  	%rd371, %rd370, -4294967296;
	setp.ne.s64 	%p22, %rd371, 0;
	@%p22 bra 	$L__BB86_105;
	cvt.u32.u64 	%r120, %rd234;
	cvt.u32.u64 	%r121, %rd513;
	div.u32 	%r122, %r121, %r120;
	mul.lo.s32 	%r123, %r122, %r120;
	sub.s32 	%r124, %r121, %r123;
	cvt.u64.u32 	%rd564, %r122;
	cvt.u64.u32 	%rd565, %r124;
	bra.uni 	$L__BB86_106;
$L__BB86_105:
	div.s64 	%rd564, %rd513, %rd234;
	mul.lo.s64 	%rd372, %rd564, %rd234;
	sub.s64 	%rd565, %rd513, %rd372;
$L__BB86_106:
	add.s64 	%rd374, %rd1, %rd368;
	ld.global.u64 	%rd375, [%rd374];
	mad.lo.s64 	%rd241, %rd375, %rd565, %rd572;
	add.s32 	%r46, %r217, -1;
	mul.wide.u32 	%rd376, %r46, 8;
	add.s64 	%rd377, %rd2, %rd376;
	ld.global.u64 	%rd242, [%rd377];
	or.b64  	%rd378, %rd564, %rd242;
	and.b64  	%rd379, %rd378, -4294967296;
	setp.ne.s64 	%p23, %rd379, 0;
	@%p23 bra 	$L__BB86_108;
	cvt.u32.u64 	%r125, %rd242;
	cvt.u32.u64 	%r126, %rd564;
	div.u32 	%r127, %r126, %r125;
	mul.lo.s32 	%r128, %r127, %r125;
	sub.s32 	%r129, %r126, %r128;
	cvt.u64.u32 	%rd513, %r127;
	cvt.u64.u32 	%rd567, %r129;
	bra.uni 	$L__BB86_109;
$L__BB86_108:
	div.s64 	%rd513, %rd564, %rd242;
	mul.lo.s64 	%rd380, %rd513, %rd242;
	sub.s64 	%rd567, %rd564, %rd380;
$L__BB86_109:
	add.s64 	%rd382, %rd1, %rd376;
	ld.global.u64 	%rd383, [%rd382];
	mad.lo.s64 	%rd572, %rd383, %rd567, %rd241;
	add.s32 	%r217, %r217, -2;
$L__BB86_110:
	and.b32  	%r130, %r22, 1;
	setp.eq.b32 	%p24, %r130, 1;
	not.pred 	%p25, %p24;
	@%p25 bra 	$L__BB86_115;
	mul.wide.u32 	%rd384, %r217, 8;
	add.s64 	%rd385, %rd2, %rd384;
	ld.global.u64 	%rd253, [%rd385];
	or.b64  	%rd386, %rd513, %rd253;
	and.b64  	%rd387, %rd386, -4294967296;
	setp.ne.s64 	%p26, %rd387, 0;
	@%p26 bra 	$L__BB86_113;
	cvt.u32.u64 	%r131, %rd253;
	cvt.u32.u64 	%r132, %rd513;
	rem.u32 	%r133, %r132, %r131;
	cvt.u64.u32 	%rd571, %r133;
	bra.uni 	$L__BB86_114;
$L__BB86_113:
	rem.s64 	%rd571, %rd513, %rd253;
$L__BB86_114:
	add.s64 	%rd389, %rd1, %rd384;
	ld.global.u64 	%rd390, [%rd389];
	mad.lo.s64 	%rd572, %rd390, %rd571, %rd572;
$L__BB86_115:
	shl.b64 	%rd391, %rd572, 1;
	add.s64 	%rd392, %rd3, %rd391;
	ld.global.u16 	%rs17, [%rd392];
	st.shared.u16 	[%r5], %rs17;
$L__BB86_116:
	bar.sync 	0;
	setp.lt.u32 	%p49, %r219, 66;
	@%p49 bra 	$L__BB86_120;
$L__BB86_117:
	shr.u32 	%r50, %r219, 1;
	ld.shared.u16 	%rs25, [%r5];
	and.b32  	%r206, %r219, 2046;
	add.s32 	%r207, %r5, %r206;
	ld.shared.u16 	%rs3, [%r207];
	// begin inline asm
	{ min.bf16 %rs24,%rs25,%rs3;
}
	// end inline asm
	// begin inline asm
	{ .reg .pred __$temp3;
  setp.eq.bf16  __$temp3, %rs24, %rs3;
  selp.u16 %rs27, 1, 0, __$temp3;}
	// end inline asm
	setp.eq.s16 	%p50, %rs27, 0;
	@%p50 bra 	$L__BB86_119;
	st.shared.u16 	[%r5], %rs3;
	shl.b32 	%r208, %r50, 3;
	add.s32 	%r209, %r6, %r208;
	ld.shared.u64 	%rd471, [%r209];
	st.shared.u64 	[%r6], %rd471;
$L__BB86_119:
	bar.sync 	0;
	setp.gt.u32 	%p51, %r219, 131;
	mov.u32 	%r219, %r50;
	@%p51 bra 	$L__BB86_117;
$L__BB86_120:
	setp.gt.u32 	%p52, %r3, 31;
	@%p52 bra 	$L__BB86_135;
	ld.shared.u16 	%rs69, [%r5];
	ld.shared.u16 	%rs32, [%r5+64];
	// begin inline asm
	{ min.bf16 %rs30,%rs69,%rs32;
}
	// end inline asm
	// begin inline asm
	{ .reg .pred __$temp3;
  setp.eq.bf16  __$temp3, %rs30, %rs32;
  selp.u16 %rs33, 1, 0, __$temp3;}
	// end inline asm
	setp.eq.s16 	%p53, %rs33, 0;
	@%p53 bra 	$L__BB86_123;
	ld.volatile.shared.u64 	%rd472, [%r6+256];
	st.volatile.shared.u64 	[%r6], %rd472;
	ld.volatile.shared.u16 	%rs69, [%r5+64];
	st.volatile.shared.u16 	[%r5], %rs69;
$L__BB86_123:
	ld.shared.u16 	%rs38, [%r5+32];
	// begin inline asm
	{ min.bf16 %rs36,%rs69,%rs38;
}
	// end inline asm
	// begin inline asm
	{ .reg .pred __$temp3;
  setp.eq.bf16  __$temp3, %rs36, %rs38;
  selp.u16 %rs39, 1, 0, __$temp3;}
	// end inline asm
	setp.eq.s16 	%p54, %rs39, 0;
	@%p54 bra 	$L__BB86_125;
	ld.volatile.shared.u64 	%rd473, [%r6+128];
	st.volatile.shared.u64 	[%r6], %rd473;
	ld.volatile.shared.u16 	%rs69, [%r5+32];
	st.volatile.shared.u16 	[%r5], %rs69;
$L__BB86_125:
	ld.shared.u16 	%rs44, [%r5+16];
	// begin inline asm
	{ min.bf16 %rs42,%rs69,%rs44;
}
	// end inline asm
	// begin inline asm
	{ .reg .pred __$temp3;
  setp.eq.bf16  __$temp3, %rs42, %rs44;
  selp.u16 %rs45, 1, 0, __$temp3;}
	// end inline asm
	setp.eq.s16 	%p55, %rs45, 0;
	@%p55 bra 	$L__BB86_127;
	ld.volatile.shared.u64 	%rd474, [%r6+64];
	st.volatile.shared.u64 	[%r6], %rd474;
	ld.volatile.shared.u16 	%rs69, [%r5+16];
	st.volatile.shared.u16 	[%r5], %rs69;
$L__BB86_127:
	ld.shared.u16 	%rs50, [%r5+8];
	// begin inline asm
	{ min.bf16 %rs48,%rs69,%rs50;
}
	// end inline asm
	// begin inline asm
	{ .reg .pred __$temp3;
  setp.eq.bf16  __$temp3, %rs48, %rs50;
  selp.u16 %rs51, 1, 0, __$temp3;}
	// end inline asm
	setp.eq.s16 	%p56, %rs51, 0;
	@%p56 bra 	$L__BB86_129;
	ld.volatile.shared.u64 	%rd475, [%r6+32];
	st.volatile.shared.u64 	[%r6], %rd475;
	ld.volatile.shared.u16 	%rs69, [%r5+8];
	st.volatile.shared.u16 	[%r5], %rs69;
$L__BB86_129:
	ld.shared.u16 	%rs56, [%r5+4];
	// begin inline asm
	{ min.bf16 %rs54,%rs69,%rs56;
}
	// end inline asm
	// begin inline asm
	{ .reg .pred __$temp3;
  setp.eq.bf16  __$temp3, %rs54, %rs56;
  selp.u16 %rs57, 1, 0, __$temp3;}
	// end inline asm
	setp.eq.s16 	%p57, %rs57, 0;
	@%p57 bra 	$L__BB86_131;
	ld.volatile.shared.u64 	%rd476, [%r6+16];
	st.volatile.shared.u64 	[%r6], %rd476;
	ld.volatile.shared.u16 	%rs69, [%r5+4];
	st.volatile.shared.u16 	[%r5], %rs69;
$L__BB86_131:
	ld.shared.u16 	%rs62, [%r5+2];
	// begin inline asm
	{ min.bf16 %rs60,%rs69,%rs62;
}
	// end inline asm
	// begin inline asm
	{ .reg .pred __$temp3;
  setp.eq.bf16  __$temp3, %rs60, %rs62;
  selp.u16 %rs63, 1, 0, __$temp3;}
	// end inline asm
	setp.eq.s16 	%p58, %rs63, 0;
	@%p58 bra 	$L__BB86_133;
	ld.volatile.shared.u64 	%rd477, [%r6+8];
	st.volatile.shared.u64 	[%r6], %rd477;
	ld.volatile.shared.u16 	%rs66, [%r5+2];
	st.volatile.shared.u16 	[%r5], %rs66;
$L__BB86_133:
	setp.ne.s32 	%p59, %r3, 0;
	@%p59 bra 	$L__BB86_135;
	ld.param.u64 	%rd486, [uncontiguous_reduce_bf16_param_1];
	ld.param.u64 	%rd485, [uncontiguous_reduce_bf16_param_0];
	cvta.to.global.u64 	%rd478, %rd485;
	mul.wide.u32 	%rd479, %r4, 2;
	add.s64 	%rd480, %rd478, %rd479;
	ld.shared.u16 	%rs67, [sdata_bf16];
	st.global.u16 	[%rd480], %rs67;
	ld.shared.u64 	%rd481, [%r2];
	cvta.to.global.u64 	%rd482, %rd486;
	mul.wide.u32 	%rd483, %r4, 8;
	add.s64 	%rd484, %rd482, %rd483;
	st.global.u64 	[%rd484], %rd481;
$L__BB86_135:
	ret;

}
	// .globl	contiguous_reduce3_bf16
.visible .entry contiguous_reduce3_bf16(
	.param .u64 .ptr .align 1 contiguous_reduce3_bf16_param_0,
	.param .u64 .ptr .align 1 contiguous_reduce3_bf16_param_1,
	.param .u64 .ptr .align 1 contiguous_reduce3_bf16_param_2,
	.param .u64 .ptr .align 1 contiguous_reduce3_bf16_param_3,
	.param .u64 .ptr .align 1 contiguous_reduce3_bf16_param_4,
	.param .u64 contiguous_reduce3_bf16_param_5,
	.param .u64 contiguous_reduce3_bf16_param_6,
	.param .u64 contiguous_reduce3_bf16_param_7
)
{
	.reg .pred 	%p<61>;
	.reg .b16 	%rs<73>;
	.reg .b32 	%r<224>;
	.reg .b64 	%rd<587>;

	ld.param.u64 	%rd267, [contiguous_reduce3_bf16_param_2];
	ld.param.u64 	%rd268, [contiguous_reduce3_bf16_param_3];
	ld.param.u64 	%rd269, [contiguous_reduce3_bf16_param_4];
	ld.param.u64 	%rd265, [contiguous_reduce3_bf16_param_6];
	cvta.to.global.u64 	%rd1, %rd269;
	cvta.to.global.u64 	%rd2, %rd268;
	cvta.to.global.u64 	%rd586, %rd267;
	mov.u32 	%r223, %ntid.x;
	shl.b32 	%r50, %r223, 1;
	mov.u32 	%r51, sdata_bf16;
	add.s32 	%r2, %r51, %r50;
	mov.u32 	%r3, %tid.x;
	mov.u32 	%r52, %ctaid.x;
	mul.lo.s32 	%r53, %r52, %r223;
	shl.b32 	%r54, %r53, 1;
	add.s32 	%r55, %r54, %r3;
	mov.b16 	%rs16, 32640;
	// begin inline asm
	cvt.rn.bf16.u16 %rs15, %rs16;
	// end inline asm
	shl.b32 	%r56, %r3, 1;
	add.s32 	%r4, %r51, %r56;
	st.shared.u16 	[%r4], %rs15;
	cvt.u64.u32 	%rd4, %r55;
	shl.b32 	%r57, %r3, 3;
	add.s32 	%r5, %r2, %r57;
	st.shared.u64 	[%r5], %rd4;
	add.s32 	%r58, %r55, %r223;
	cvt.u64.u32 	%rd5, %r58;
	setp.le.u64 	%p1, %rd265, %rd5;
	@%p1 bra 	$L__BB87_56;
	ld.param.u64 	%rd500, [contiguous_reduce3_bf16_param_5];
	mov.u32 	%r135, %ctaid.y;
	cvt.u64.u32 	%rd402, %r135;
	mul.lo.s64 	%rd403, %rd265, %rd402;
	add.s64 	%rd540, %rd403, %rd4;
	add.s64 	%rd538, %rd403, %rd5;
	cvt.u32.u64 	%r6, %rd500;
	add.s32 	%r217, %r6, -1;
	setp.lt.s32 	%p27, %r217, 0;
	mov.b64 	%rd544, 0;
	mov.u64 	%rd545, %rd544;
	@%p27 bra 	$L__BB87_53;
	setp.lt.u32 	%p28, %r217, 3;
	mov.b64 	%rd545, 0;
	mov.u64 	%rd544, %rd545;
	@%p28 bra 	$L__BB87_30;
	add.s32 	%r215, %r6, -2;
	and.b32  	%r136, %r6, -4;
	neg.s32 	%r214, %r136;
	mov.b64 	%rd545, 0;
$L__BB87_4:
	.pragma "nounroll";
	add.s32 	%r12, %r215, 1;
	mul.wide.u32 	%rd407, %r12, 8;
	add.s64 	%rd408, %rd2, %rd407;
	ld.global.u64 	%rd12, [%rd408];
	or.b64  	%rd409, %rd540, %rd12;
	and.b64  	%rd410, %rd409, -4294967296;
	setp.ne.s64 	%p29, %rd410, 0;
	@%p29 bra 	$L__BB87_6;
	cvt.u32.u64 	%r137, %rd12;
	cvt.u32.u64 	%r138, %rd540;
	div.u32 	%r139, %r138, %r137;
	mul.lo.s32 	%r140, %r139, %r137;
	sub.s32 	%r141, %r138, %r140;
	cvt.u64.u32 	%rd506, %r139;
	cvt.u64.u32 	%rd507, %r141;
	bra.uni 	$L__BB87_7;
$L__BB87_6:
	div.s64 	%rd506, %rd540, %rd12;
	mul.lo.s64 	%rd411, %rd506, %rd12;
	sub.s64 	%rd507, %rd540, %rd411;
$L__BB87_7:
	mul.wide.u32 	%rd412, %r12, 8;
	add.s64 	%rd413, %rd1, %rd412;
	ld.global.u64 	%rd19, [%rd413];
	mad.lo.s64 	%rd20, %rd19, %rd507, %rd544;
	or.b64  	%rd414, %rd538, %rd12;
	and.b64  	%rd415, %rd414, -4294967296;
	setp.ne.s64 	%p30, %rd415, 0;
	@%p30 bra 	$L__BB87_9;
	cvt.u32.u64 	%r142, %rd12;
	cvt.u32.u64 	%r143, %rd538;
	div.u32 	%r144, %r143, %r142;
	mul.lo.s32 	%r145, %r144, %r142;
	sub.s32 	%r146, %r143, %r145;
	cvt.u64.u32 	%rd508, %r144;
	cvt.u64.u32 	%rd509, %r146;
	bra.uni 	$L__BB87_10;
$L__BB87_9:
	div.s64 	%rd508, %rd538, %rd12;
	mul.lo.s64 	%rd416, %rd508, %rd12;
	sub.s64 	%rd509, %rd538, %rd416;
$L__BB87_10:
	mad.lo.s64 	%rd27, %rd509, %rd19, %rd545;
	mul.wide.u32 	%rd417, %r215, 8;
	add.s64 	%rd418, %rd2, %rd417;
	ld.global.u64 	%rd28, [%rd418];
	or.b64  	%rd419, %rd506, %rd28;
	and.b64  	%rd420, %rd419, -4294967296;
	setp.ne.s64 	%p31, %rd420, 0;
	@%p31 bra 	$L__BB87_12;
	cvt.u32.u64 	%r147, %rd28;
	cvt.u32.u64 	%r148, %rd506;
	div.u32 	%r149, %r148, %r147;
	mul.lo.s32 	%r150, %r149, %r147;
	sub.s32 	%r151, %r148, %r150;
	cvt.u64.u32 	%rd510, %r149;
	cvt.u64.u32 	%rd511, %r151;
	bra.uni 	$L__BB87_13;
$L__BB87_12:
	div.s64 	%rd510, %rd506, %rd28;
	mul.lo.s64 	%rd421, %rd510, %rd28;
	sub.s64 	%rd511, %rd506, %rd421;
$L__BB87_13:
	mul.wide.u32 	%rd422, %r215, 8;
	add.s64 	%rd423, %rd1, %rd422;
	ld.global.u64 	%rd35, [%rd423];
	mad.lo.s64 	%rd36, %rd35, %rd511, %rd20;
	or.b64  	%rd424, %rd508, %rd28;
	and.b64  	%rd425, %rd424, -4294967296;
	setp.ne.s64 	%p32, %rd425, 0;
	@%p32 bra 	$L__BB87_15;
	cvt.u32.u64 	%r152, %rd28;
	cvt.u32.u64 	%r153, %rd508;
	div.u32 	%r154, %r153, %r152;
	mul.lo.s32 	%r155, %r154, %r152;
	sub.s32 	%r156, %r153, %r155;
	cvt.u64.u32 	%rd512, %r154;
	cvt.u64.u32 	%rd513, %r156;
	bra.uni 	$L__BB87_16;
$L__BB87_15:
	div.s64 	%rd512, %rd508, %rd28;
	mul.lo.s64 	%rd426, %rd512, %rd28;
	sub.s64 	%rd513, %rd508, %rd426;
$L__BB87_16:
	mad.lo.s64 	%rd43, %rd513, %rd35, %rd27;
	add.s32 	%r13, %r215, -1;
	mul.wide.u32 	%rd427, %r13, 8;
	add.s64 	%rd428, %rd2, %rd427;
	ld.global.u64 	%rd44, [%rd428];
	or.b64  	%rd429, %rd510, %rd44;
	and.b64  	%rd430, %rd429, -4294967296;
	setp.ne.s64 	%p33, %rd430, 0;
	@%p33 bra 	$L__BB87_18;
	cvt.u32.u64 	%r157, %rd44;
	cvt.u32.u64 	%r158, %rd510;
	div.u32 	%r159, %r158, %r157;
	mul.lo.s32 	%r160, %r159, %r157;
	sub.s32 	%r161, %r158, %r160;
	cvt.u64.u32 	%rd514, %r159;
	cvt.u64.u32 	%rd515, %r161;
	bra.uni 	$L__BB87_19;
$L__BB87_18:
	div.s64 	%rd514, %rd510, %rd44;
	mul.lo.s64 	%rd431, %rd514, %rd44;
	sub.s64 	%rd515, %rd510, %rd431;
$L__BB87_19:
	mul.wide.u32 	%rd432, %r13, 8;
	add.s64 	%rd433, %rd1, %rd432;
	ld.global.u64 	%rd51, [%rd433];
	mad.lo.s64 	%rd52, %rd51, %rd515, %rd36;
	or.b64  	%rd434, %rd512, %rd44;
	and.b64  	%rd435, %rd434, -4294967296;
	setp.ne.s64 	%p34, %rd435, 0;
	@%p34 bra 	$L__BB87_21;
	cvt.u32.u64 	%r162, %rd44;
	cvt.u32.u64 	%r163, %rd512;
	div.u32 	%r164, %r163, %r162;
	mul.lo.s32 	%r165, %r164, %r162;
	sub.s32 	%r166, %r163, %r165;
	cvt.u64.u32 	%rd516, %r164;
	cvt.u64.u32 	%rd517, %r166;
	bra.uni 	$L__BB87_22;
$L__BB87_21:
	div.s64 	%rd516, %rd512, %rd44;
	mul.lo.s64 	%rd436, %rd516, %rd44;
	sub.s64 	%rd517, %rd512, %rd436;
$L__BB87_22:
	mad.lo.s64 	%rd59, %rd517, %rd51, %rd43;
	add.s32 	%r167, %r215, -2;
	mul.wide.u32 	%rd437, %r167, 8;
	add.s64 	%rd438, %rd2, %rd437;
	ld.global.u64 	%rd60, [%rd438];
	or.b64  	%rd439, %rd514, %rd60;
	and.b64  	%rd440, %rd439, -4294967296;
	setp.ne.s64 	%p35, %rd440, 0;
	@%p35 bra 	$L__BB87_24;
	cvt.u32.u64 	%r168, %rd60;
	cvt.u32.u64 	%r169, %rd514;
	div.u32 	%r170, %r169, %r168;
	mul.lo.s32 	%r171, %r170, %r168;
	sub.s32 	%r172, %r169, %r171;
	cvt.u64.u32 	%rd540, %r170;
	cvt.u64.u32 	%rd519, %r172;
	bra.uni 	$L__BB87_25;
$L__BB87_24:
	div.s64 	%rd540, %rd514, %rd60;
	mul.lo.s64 	%rd441, %rd540, %rd60;
	sub.s64 	%rd519, %rd514, %rd441;
$L__BB87_25:
	add.s32 	%r173, %r215, -2;
	mul.wide.u32 	%rd442, %r173, 8;
	add.s64 	%rd443, %rd1, %rd442;
	ld.global.u64 	%rd67, [%rd443];
	mad.lo.s64 	%rd544, %rd67, %rd519, %rd52;
	or.b64  	%rd444, %rd516, %rd60;
	and.b64  	%rd445, %rd444, -4294967296;
	setp.ne.s64 	%p36, %rd445, 0;
	@%p36 bra 	$L__BB87_27;
	cvt.u32.u64 	%r174, %rd60;
	cvt.u32.u64 	%r175, %rd516;
	div.u32 	%r176, %r175, %r174;
	mul.lo.s32 	%r177, %r176, %r174;
	sub.s32 	%r178, %r175, %r177;
	cvt.u64.u32 	%rd538, %r176;
	cvt.u64.u32 	%rd521, %r178;
	bra.uni 	$L__BB87_28;
$L__BB87_27:
	div.s64 	%rd538, %rd516, %rd60;
	mul.lo.s64 	%rd446, %rd538, %rd60;
	sub.s64 	%rd521, %rd516, %rd446;
$L__BB87_28:
	mad.lo.s64 	%rd545, %rd521, %rd67, %rd59;
	add.s32 	%r215, %r215, -4;
	add.s32 	%r214, %r214, 4;
	setp.ne.s32 	%p37, %r214, 0;
	@%p37 bra 	$L__BB87_4;
	add.s32 	%r217, %r215, 1;
$L__BB87_30:
	and.b32  	%r179, %r6, 3;
	setp.eq.s32 	%p38, %r179, 0;
	@%p38 bra 	$L__BB87_53;
	setp.eq.s32 	%p39, %r179, 1;
	@%p39 bra 	$L__BB87_45;
	mul.wide.u32 	%rd448, %r217, 8;
	add.s64 	%rd449, %rd2, %rd448;
	ld.global.u64 	%rd82, [%rd449];
	or.b64  	%rd450, %rd540, %rd82;
	and.b64  	%rd451, %rd450, -4294967296;
	setp.ne.s64 	%p40, %rd451, 0;
	@%p40 bra 	$L__BB87_34;
	cvt.u32.u64 	%r181, %rd82;
	cvt.u32.u64 	%r182, %rd540;
	div.u32 	%r183, %r182, %r181;
	mul.lo.s32 	%r184, %r183, %r181;
	sub.s32 	%r185, %r182, %r184;
	cvt.u64.u32 	%rd528, %r183;
	cvt.u64.u32 	%rd529, %r185;
	bra.uni 	$L__BB87_35;
$L__BB87_34:
	div.s64 	%rd528, %rd540, %rd82;
	mul.lo.s64 	%rd452, %rd528, %rd82;
	sub.s64 	%rd529, %rd540, %rd452;
$L__BB87_35:
	mul.wide.u32 	%rd453, %r217, 8;
	add.s64 	%rd454, %rd1, %rd453;
	ld.global.u64 	%rd89, [%rd454];
	mad.lo.s64 	%rd90, %rd89, %rd529, %rd544;
	or.b64  	%rd455, %rd538, %rd82;
	and.b64  	%rd456, %rd455, -4294967296;
	setp.ne.s64 	%p41, %rd456, 0;
	@%p41 bra 	$L__BB87_37;
	cvt.u32.u64 	%r186, %rd82;
	cvt.u32.u64 	%r187, %rd538;
	div.u32 	%r188, %r187, %r186;
	mul.lo.s32 	%r189, %r188, %r186;
	sub.s32 	%r190, %r187, %r189;
	cvt.u64.u32 	%rd530, %r188;
	cvt.u64.u32 	%rd531, %r190;
	bra.uni 	$L__BB87_38;
$L__BB87_37:
	div.s64 	%rd530, %rd538, %rd82;
	mul.lo.s64 	%rd457, %rd530, %rd82;
	sub.s64 	%rd531, %rd538, %rd457;
$L__BB87_38:
	mad.lo.s64 	%rd97, %rd531, %rd89, %rd545;
	add.s32 	%r18, %r217, -1;
	mul.wide.u32 	%rd458, %r18, 8;
	add.s64 	%rd459, %rd2, %rd458;
	ld.global.u64 	%rd98, [%rd459];
	or.b64  	%rd460, %rd528, %rd98;
	and.b64  	%rd461, %rd460, -4294967296;
	setp.ne.s64 	%p42, %rd461, 0;
	@%p42 bra 	$L__BB87_40;
	cvt.u32.u64 	%r191, %rd98;
	cvt.u32.u64 	%r192, %rd528;
	div.u32 	%r193, %r192, %r191;
	mul.lo.s32 	%r194, %r193, %r191;
	sub.s32 	%r195, %r192, %r194;
	cvt.u64.u32 	%rd540, %r193;
	cvt.u64.u32 	%rd533, %r195;
	bra.uni 	$L__BB87_41;
$L__BB87_40:
	div.s64 	%rd540, %rd528, %rd98;
	mul.lo.s64 	%rd462, %rd540, %rd98;
	sub.s64 	%rd533, %rd528, %rd462;
$L__BB87_41:
	mul.wide.u32 	%rd463, %r18, 8;
	add.s64 	%rd464, %rd1, %rd463;
	ld.global.u64 	%rd105, [%rd464];
	mad.lo.s64 	%rd544, %rd105, %rd533, %rd90;
	or.b64  	%rd465, %rd530, %rd98;
	and.b64  	%rd466, %rd465, -4294967296;
	setp.ne.s64 	%p43, %rd466, 0;
	@%p43 bra 	$L__BB87_43;
	cvt.u32.u64 	%r196, %rd98;
	cvt.u32.u64 	%r197, %rd530;
	div.u32 	%r198, %r197, %r196;
	mul.lo.s32 	%r199, %r198, %r196;
	sub.s32 	%r200, %r197, %r199;
	cvt.u64.u32 	%rd538, %r198;
	cvt.u64.u32 	%rd535, %r200;
	bra.uni 	$L__BB87_44;
$L__BB87_43:
	div.s64 	%rd538, %rd530, %rd98;
	mul.lo.s64 	%rd467, %rd538, %rd98;
	sub.s64 	%rd535, %rd530, %rd467;
$L__BB87_44:
	mad.lo.s64 	%rd545, %rd535, %rd105, %rd97;
	add.s32 	%r217, %r217, -2;
$L__BB87_45:
	and.b32  	%r201, %r6, 1;
	setp.eq.b32 	%p44, %r201, 1;
	not.pred 	%p45, %p44;
	@%p45 bra 	$L__BB87_53;
	mul.wide.u32 	%rd468, %r217, 8;
	add.s64 	%rd469, %rd2, %rd468;
	ld.global.u64 	%rd120, [%rd469];
	or.b64  	%rd470, %rd540, %rd120;
	and.b64  	%rd471, %rd470, -4294967296;
	setp.ne.s64 	%p46, %rd471, 0;
	@%p46 bra 	$L__BB87_48;
	cvt.u32.u64 	%r202, %rd120;
	cvt.u32.u64 	%r203, %rd540;
	rem.u32 	%r204, %r203, %r202;
	cvt.u64.u32 	%rd542, %r204;
	bra.uni 	$L__BB87_49;
$L__BB87_48:
	rem.s64 	%rd542, %rd540, %rd120;
$L__BB87_49:
	add.s64 	%rd473, %rd1, %rd468;
	ld.global.u64 	%rd124, [%rd473];
	mad.lo.s64 	%rd544, %rd124, %rd542, %rd544;
	or.b64  	%rd474, %rd538, %rd120;
	and.b64  	%rd475, %rd474, -4294967296;
	setp.ne.s64 	%p47, %rd475, 0;
	@%p47 bra 	$L__BB87_51;
	cvt.u32.u64 	%r205, %rd120;
	cvt.u32.u64 	%r206, %rd538;
	rem.u32 	%r207, %r206, %r205;
	cvt.u64.u32 	%rd543, %r207;
	bra.uni 	$L__BB87_52;
$L__BB87_51:
	rem.s64 	%rd543, %rd538, %rd120;
$L__BB87_52:
	mad.lo.s64 	%rd545, %rd543, %rd124, %rd545;
$L__BB87_53:
	shl.b64 	%rd476, %rd544, 1;
	add.s64 	%rd477, %rd586, %rd476;
	ld.global.u16 	%rs1, [%rd477];
	shl.b64 	%rd478, %rd545, 1;
	add.s64 	%rd479, %rd586, %rd478;
	ld.global.u16 	%rs2, [%rd479];
	// begin inline asm
	{ min.bf16 %rs18,%rs1,%rs2;
}
	// end inline asm
	// begin inline asm
	{ .reg .pred __$temp3;
  setp.eq.bf16  __$temp3, %rs18, %rs2;
  selp.u16 %rs21, 1, 0, __$temp3;}
	// end inline asm
	setp.eq.s16 	%p48, %rs21, 0;
	@%p48 bra 	$L__BB87_55;
	st.shared.u16 	[%r4], %rs2;
	st.shared.u64 	[%r5], %rd5;
	bra.uni 	$L__BB87_116;
$L__BB87_55:
	st.shared.u16 	[%r4], %rs1;
	bra.uni 	$L__BB87_116;
$L__BB87_56:
	setp.le.u64 	%p2, %rd265, %rd4;
	@%p2 bra 	$L__BB87_116;
	ld.param.u64 	%rd499, [contiguous_reduce3_bf16_param_5];
	mov.u32 	%r59, %ctaid.y;
	cvt.u64.u32 	%rd270, %r59;
	mad.lo.s64 	%rd577, %rd265, %rd270, %rd4;
	cvt.u32.u64 	%r21, %rd499;
	add.s32 	%r221, %r21, -1;
	setp.lt.s32 	%p3, %r221, 0;
	@%p3 bra 	$L__BB87_115;
	setp.lt.u32 	%p4, %r221, 7;
	@%p4 bra 	$L__BB87_86;
	add.s32 	%r219, %r21, -4;
	and.b32  	%r60, %r21, -8;
	neg.s32 	%r218, %r60;
$L__BB87_60:
	.pragma "nounroll";
	add.s32 	%r27, %r219, 3;
	mul.wide.u32 	%rd272, %r27, 8;
	add.s64 	%rd273, %rd2, %rd272;
	ld.global.u64 	%rd135, [%rd273];
	or.b64  	%rd274, %rd577, %rd135;
	and.b64  	%rd275, %rd274, -4294967296;
	setp.ne.s64 	%p5, %rd275, 0;
	@%p5 bra 	$L__BB87_62;
	cvt.u32.u64 	%r61, %rd135;
	cvt.u32.u64 	%r62, %rd577;
	div.u32 	%r63, %r62, %r61;
	mul.lo.s32 	%r64, %r63, %r61;
	sub.s32 	%r65, %r62, %r64;
	cvt.u64.u32 	%rd548, %r63;
	cvt.u64.u32 	%rd549, %r65;
	bra.uni 	$L__BB87_63;
$L__BB87_62:
	div.s64 	%rd548, %rd577, %rd135;
	mul.lo.s64 	%rd276, %rd548, %rd135;
	sub.s64 	%rd549, %rd577, %rd276;
$L__BB87_63:
	add.s64 	%rd278, %rd1, %rd272;
	ld.global.u64 	%rd279, [%rd278];
	mul.lo.s64 	%rd142, %rd279, %rd549;
	add.s32 	%r28, %r219, 2;
	mul.wide.u32 	%rd280, %r28, 8;
	add.s64 	%rd281, %rd2, %rd280;
	ld.global.u64 	%rd143, [%rd281];
	or.b64  	%rd282, %rd548, %rd143;
	and.b64  	%rd283, %rd282, -4294967296;
	setp.ne.s64 	%p6, %rd283, 0;
	@%p6 bra 	$L__BB87_65;
	cvt.u32.u64 	%r66, %rd143;
	cvt.u32.u64 	%r67, %rd548;
	div.u32 	%r68, %r67, %r66;
	mul.lo.s32 	%r69, %r68, %r66;
	sub.s32 	%r70, %r67, %r69;
	cvt.u64.u32 	%rd550, %r68;
	cvt.u64.u32 	%rd551, %r70;
	bra.uni 	$L__BB87_66;
$L__BB87_65:
	div.s64 	%rd550, %rd548, %rd143;
	mul.lo.s64 	%rd284, %rd550, %rd143;
	sub.s64 	%rd551, %rd548, %rd284;
$L__BB87_66:
	add.s64 	%rd286, %rd1, %rd280;
	ld.global.u64 	%rd287, [%rd286];
	mad.lo.s64 	%rd150, %rd287, %rd551, %rd142;
	add.s32 	%r29, %r219, 1;
	mul.wide.u32 	%rd288, %r29, 8;
	add.s64 	%rd289, %rd2, %rd288;
	ld.global.u64 	%rd151, [%rd289];
	or.b64  	%rd290, %rd550, %rd151;
	and.b64  	%rd291, %rd290, -4294967296;
	setp.ne.s64 	%p7, %rd291, 0;
	@%p7 bra 	$L__BB87_68;
	cvt.u32.u64 	%r71, %rd151;
	cvt.u32.u64 	%r72, %rd550;
	div.u32 	%r73, %r72, %r71;
	mul.lo.s32 	%r74, %r73, %r71;
	sub.s32 	%r75, %r72, %r74;
	cvt.u64.u32 	%rd552, %r73;
	cvt.u64.u32 	%rd553, %r75;
	bra.uni 	$L__BB87_69;
$L__BB87_68:
	div.s64 	%rd552, %rd550, %rd151;
	mul.lo.s64 	%rd292, %rd552, %rd151;
	sub.s64 	%rd553, %rd550, %rd292;
$L__BB87_69:
	add.s64 	%rd294, %rd1, %rd288;
	ld.global.u64 	%rd295, [%rd294];
	mad.lo.s64 	%rd158, %rd295, %rd553, %rd150;
	add.s32 	%r30, %r219, -4;
	mul.wide.u32 	%rd296, %r219, 8;
	add.s64 	%rd297, %rd2, %rd296;
	ld.global.u64 	%rd159, [%rd297];
	or.b64  	%rd298, %rd552, %rd159;
	and.b64  	%rd299, %rd298, -4294967296;
	setp.ne.s64 	%p8, %rd299, 0;
	@%p8 bra 	$L__BB87_71;
	cvt.u32.u64 	%r76, %rd159;
	cvt.u32.u64 	%r77, %rd552;
	div.u32 	%r78, %r77, %r76;
	mul.lo.s32 	%r79, %r78, %r76;
	sub.s32 	%r80, %r77, %r79;
	cvt.u64.u32 	%rd554, %r78;
	cvt.u64.u32 	%rd555, %r80;
	bra.uni 	$L__BB87_72;
$L__BB87_71:
	div.s64 	%rd554, %rd552, %rd159;
	mul.lo.s64 	%rd300, %rd554, %rd159;
	sub.s64 	%rd555, %rd552, %rd300;
$L__BB87_72:
	add.s64 	%rd302, %rd1, %rd296;
	ld.global.u64 	%rd303, [%rd302];
	mad.lo.s64 	%rd166, %rd303, %rd555, %rd158;
	add.s32 	%r31, %r219, -1;
	mul.wide.u32 	%rd304, %r31, 8;
	add.s64 	%rd305, %rd2, %rd304;
	ld.global.u64 	%rd167, [%rd305];
	or.b64  	%rd306, %rd554, %rd167;
	and.b64  	%rd307, %rd306, -4294967296;
	setp.ne.s64 	%p9, %rd307, 0;
	@%p9 bra 	$L__BB87_74;
	cvt.u32.u64 	%r81, %rd167;
	cvt.u32.u64 	%r82, %rd554;
	div.u32 	%r83, %r82, %r81;
	mul.lo.s32 	%r84, %r83, %r81;
	sub.s32 	%r85, %r82, %r84;
	cvt.u64.u32 	%rd556, %r83;
	cvt.u64.u32 	%rd557, %r85;
	bra.uni 	$L__BB87_75;
$L__BB87_74:
	div.s64 	%rd556, %rd554, %rd167;
	mul.lo.s64 	%rd308, %rd556, %rd167;
	sub.s64 	%rd557, %rd554, %rd308;
$L__BB87_75:
	add.s64 	%rd310, %rd1, %rd304;
	ld.global.u64 	%rd311, [%rd310];
	mad.lo.s64 	%rd174, %rd311, %rd557, %rd166;
	add.s32 	%r32, %r219, -2;
	mul.wide.u32 	%rd312, %r32, 8;
	add.s64 	%rd313, %rd2, %rd312;
	ld.global.u64 	%rd175, [%rd313];
	or.b64  	%rd314, %rd556, %rd175;
	and.b64  	%rd315, %rd314, -4294967296;
	setp.ne.s64 	%p10, %rd315, 0;
	@%p10 bra 	$L__BB87_77;
	cvt.u32.u64 	%r86, %rd175;
	cvt.u32.u64 	%r87, %rd556;
	div.u32 	%r88, %r87, %r86;
	mul.lo.s32 	%r89, %r88, %r86;
	sub.s32 	%r90, %r87, %r89;
	cvt.u64.u32 	%rd558, %r88;
	cvt.u64.u32 	%rd559, %r90;
	bra.uni 	$L__BB87_78;
$L__BB87_77:
	div.s64 	%rd558, %rd556, %rd175;
	mul.lo.s64 	%rd316, %rd558, %rd175;
	sub.s64 	%rd559, %rd556, %rd316;
$L__BB87_78:
	add.s64 	%rd318, %rd1, %rd312;
	ld.global.u64 	%rd319, [%rd318];
	mad.lo.s64 	%rd182, %rd319, %rd559, %rd174;
	add.s32 	%r33, %r219, -3;
	mul.wide.u32 	%rd320, %r33, 8;
	add.s64 	%rd321, %rd2, %rd320;
	ld.global.u64 	%rd183, [%rd321];
	or.b64  	%rd322, %rd558, %rd183;
	and.b64  	%rd323, %rd322, -4294967296;
	setp.ne.s64 	%p11, %rd323, 0;
	@%p11 bra 	$L__BB87_80;
	cvt.u32.u64 	%r91, %rd183;
	cvt.u32.u64 	%r92, %rd558;
	div.u32 	%r93, %r92, %r91;
	mul.lo.s32 	%r94, %r93, %r91;
	sub.s32 	%r95, %r92, %r94;
	cvt.u64.u32 	%rd560, %r93;
	cvt.u64.u32 	%rd561, %r95;
	bra.uni 	$L__BB87_81;
$L__BB87_80:
	div.s64 	%rd560, %rd558, %rd183;
	mul.lo.s64 	%rd324, %rd560, %rd183;
	sub.s64 	%rd561, %rd558, %rd324;
$L__BB87_81:
	add.s64 	%rd326, %rd1, %rd320;
	ld.global.u64 	%rd327, [%rd326];
	mad.lo.s64 	%rd190, %rd327, %rd561, %rd182;
	mul.wide.u32 	%rd328, %r30, 8;
	add.s64 	%rd329, %rd2, %rd328;
	ld.global.u64 	%rd191, [%rd329];
	or.b64  	%rd330, %rd560, %rd191;
	and.b64  	%rd331, %rd330, -4294967296;
	setp.ne.s64 	%p12, %rd331, 0;
	@%p12 bra 	$L__BB87_83;
	cvt.u32.u64 	%r96, %rd191;
	cvt.u32.u64 	%r97, %rd560;
	div.u32 	%r98, %r97, %r96;
	mul.lo.s32 	%r99, %r98, %r96;
	sub.s32 	%r100, %r97, %r99;
	cvt.u64.u32 	%rd577, %r98;
	cvt.u64.u32 	%rd563, %r100;
	bra.uni 	$L__BB87_84;
$L__BB87_83:
	div.s64 	%rd577, %rd560, %rd191;
	mul.lo.s64 	%rd332, %rd577, %rd191;
	sub.s64 	%rd563, %rd560, %rd332;
$L__BB87_84:
	add.s64 	%rd334, %rd1, %rd328;
	ld.global.u64 	%rd335, [%rd334];
	mad.lo.s64 	%rd336, %rd335, %rd563, %rd190;
	shl.b64 	%rd337, %rd336, 1;
	add.s64 	%rd586, %rd586, %rd337;
	add.s32 	%r219, %r219, -8;
	add.s32 	%r218, %r218, 8;
	setp.ne.s32 	%p13, %r218, 0;
	@%p13 bra 	$L__BB87_60;
	add.s32 	%r221, %r219, 3;
$L__BB87_86:
	and.b32  	%r38, %r21, 7;
	setp.eq.s32 	%p14, %r38, 0;
	@%p14 bra 	$L__BB87_115;
	and.b32  	%r39, %r21, 3;
	setp.lt.u32 	%p15, %r38, 4;
	@%p15 bra 	$L__BB87_101;
	mul.wide.u32 	%rd339, %r221, 8;
	add.s64 	%rd340, %rd2, %rd339;
	ld.global.u64 	%rd202, [%rd340];
	or.b64  	%rd341, %rd577, %rd202;
	and.b64  	%rd342, %rd341, -4294967296;
	setp.ne.s64 	%p16, %rd342, 0;
	@%p16 bra 	$L__BB87_90;
	cvt.u32.u64 	%r101, %rd202;
	cvt.u32.u64 	%r102, %rd577;
	div.u32 	%r103, %r102, %r101;
	mul.lo.s32 	%r104, %r103, %r101;
	sub.s32 	%r105, %r102, %r104;
	cvt.u64.u32 	%rd567, %r103;
	cvt.u64.u32 	%rd568, %r105;
	bra.uni 	$L__BB87_91;
$L__BB87_90:
	div.s64 	%rd567, %rd577, %rd202;
	mul.lo.s64 	%rd343, %rd567, %rd202;
	sub.s64 	%rd568, %rd577, %rd343;
$L__BB87_91:
	add.s64 	%rd345, %rd1, %rd339;
	ld.global.u64 	%rd346, [%rd345];
	mul.lo.s64 	%rd209, %rd346, %rd568;
	add.s32 	%r40, %r221, -1;
	mul.wide.u32 	%rd347, %r40, 8;
	add.s64 	%rd348, %rd2, %rd347;
	ld.global.u64 	%rd210, [%rd348];
	or.b64  	%rd349, %rd567, %rd210;
	and.b64  	%rd350, %rd349, -4294967296;
	setp.ne.s64 	%p17, %rd350, 0;
	@%p17 bra 	$L__BB87_93;
	cvt.u32.u64 	%r106, %rd210;
	cvt.u32.u64 	%r107, %rd567;
	div.u32 	%r108, %r107, %r106;
	mul.lo.s32 	%r109, %r108, %r106;
	sub.s32 	%r110, %r107, %r109;
	cvt.u64.u32 	%rd569, %r108;
	cvt.u64.u32 	%rd570, %r110;
	bra.uni 	$L__BB87_94;
$L__BB87_93:
	div.s64 	%rd569, %rd567, %rd210;
	mul.lo.s64 	%rd351, %rd569, %rd210;
	sub.s64 	%rd570, %rd567, %rd351;
$L__BB87_94:
	add.s64 	%rd353, %rd1, %rd347;
	ld.global.u64 	%rd354, [%rd353];
	mad.lo.s64 	%rd217, %rd354, %rd570, %rd209;
	add.s32 	%r41, %r221, -2;
	mul.wide.u32 	%rd355, %r41, 8;
	add.s64 	%rd356, %rd2, %rd355;
	ld.global.u64 	%rd218, [%rd356];
	or.b64  	%rd357, %rd569, %rd218;
	and.b64  	%rd358, %rd357, -4294967296;
	setp.ne.s64 	%p18, %rd358, 0;
	@%p18 bra 	$L__BB87_96;
	cvt.u32.u64 	%r111, %rd218;
	cvt.u32.u64 	%r112, %rd569;
	div.u32 	%r113, %r112, %r111;
	mul.lo.s32 	%r114, %r113, %r111;
	sub.s32 	%r115, %r112, %r114;
	cvt.u64.u32 	%rd571, %r113;
	cvt.u64.u32 	%rd572, %r115;
	bra.uni 	$L__BB87_97;
$L__BB87_96:
	div.s64 	%rd571, %rd569, %rd218;
	mul.lo.s64 	%rd359, %rd571, %rd218;
	sub.s64 	%rd572, %rd569, %rd359;
$L__BB87_97:
	add.s64 	%rd361, %rd1, %rd355;
	ld.global.u64 	%rd362, [%rd361];
	mad.lo.s64 	%rd225, %rd362, %rd572, %rd217;
	add.s32 	%r42, %r221, -3;
	mul.wide.u32 	%rd363, %r42, 8;
	add.s64 	%rd364, %rd2, %rd363;
	ld.global.u64 	%rd226, [%rd364];
	or.b64  	%rd365, %rd571, %rd226;
	and.b64  	%rd366, %rd365, -4294967296;
	setp.ne.s64 	%p19, %rd366, 0;
	@%p19 bra 	$L__BB87_99;
	cvt.u32.u64 	%r116, %rd226;
	cvt.u32.u64 	%r117, %rd571;
	div.u32 	%r118, %r117, %r116;
	mul.lo.s32 	%r119, %r118, %r116;
	sub.s32 	%r120, %r117, %r119;
	cvt.u64.u32 	%rd577, %r118;
	cvt.u64.u32 	%rd574, %r120;
	bra.uni 	$L__BB87_100;
$L__BB87_99:
	div.s64 	%rd577, %rd571, %rd226;
	mul.lo.s64 	%rd367, %rd577, %rd226;
	sub.s64 	%rd574, %rd571, %rd367;
$L__BB87_100:
	add.s64 	%rd369, %rd1, %rd363;
	ld.global.u64 	%rd370, [%rd369];
	mad.lo.s64 	%rd371, %rd370, %rd574, %rd225;
	shl.b64 	%rd372, %rd371, 1;
	add.s64 	%rd586, %rd586, %rd372;
	add.s32 	%r221, %r221, -4;
$L__BB87_101:
	setp.eq.s32 	%p20, %r39, 0;
	@%p20 bra 	$L__BB87_115;
	setp.eq.s32 	%p21, %r39, 1;
	@%p21 bra 	$L__BB87_110;
	mul.wide.u32 	%rd374, %r221, 8;
	add.s64 	%rd375, %rd2, %rd374;
	ld.global.u64 	%rd237, [%rd375];
	or.b64  	%rd376, %rd577, %rd237;
	and.b64  	%rd377, %rd376, -4294967296;
	setp.ne.s64 	%p22, %rd377, 0;
	@%p22 bra 	$L__BB87_105;
	cvt.u32.u64 	%r121, %rd237;
	cvt.u32.u64 	%r122, %rd577;
	div.u32 	%r123, %r122, %r121;
	mul.lo.s32 	%r124, %r123, %r121;
	sub.s32 	%r125, %r122, %r124;
	cvt.u64.u32 	%rd578, %r123;
	cvt.u64.u32 	%rd579, %r125;
	bra.uni 	$L__BB87_106;
$L__BB87_105:
	div.s64 	%rd578, %rd577, %rd237;
	mul.lo.s64 	%rd378, %rd578, %rd237;
	sub.s64 	%rd579, %rd577, %rd378;
$L__BB87_106:
	add.s64 	%rd380, %rd1, %rd374;
	ld.global.u64 	%rd381, [%rd380];
	mul.lo.s64 	%rd244, %rd381, %rd579;
	add.s32 	%r45, %r221, -1;
	mul.wide.u32 	%rd382, %r45, 8;
	add.s64 	%rd383, %rd2, %rd382;
	ld.global.u64 	%rd245, [%rd383];
	or.b64  	%rd384, %rd578, %rd245;
	and.b64  	%rd385, %rd384, -4294967296;
	setp.ne.s64 	%p23, %rd385, 0;
	@%p23 bra 	$L__BB87_108;
	cvt.u32.u64 	%r126, %rd245;
	cvt.u32.u64 	%r127, %rd578;
	div.u32 	%r128, %r127, %r126;
	mul.lo.s32 	%r129, %r128, %r126;
	sub.s32 	%r130, %r127, %r129;
	cvt.u64.u32 	%rd577, %r128;
	cvt.u64.u32 	%rd581, %r130;
	bra.uni 	$L__BB87_109;
$L__BB87_108:
	div.s64 	%rd577, %rd578, %rd245;
	mul.lo.s64 	%rd386, %rd577, %rd245;
	sub.s64 	%rd581, %rd578, %rd386;
$L__BB87_109:
	add.s64 	%rd388, %rd1, %rd382;
	ld.global.u64 	%rd389, [%rd388];
	mad.lo.s64 	%rd390, %rd389, %rd581, %rd244;
	shl.b64 	%rd391, %rd390, 1;
	add.s64 	%rd586, %rd586, %rd391;
	add.s32 	%r221, %r221, -2;
$L__BB87_110:
	and.b32  	%r131, %r21, 1;
	setp.eq.b32 	%p24, %r131, 1;
	not.pred 	%p25, %p24;
	@%p25 bra 	$L__BB87_115;
	mul.wide.u32 	%rd392, %r221, 8;
	add.s64 	%rd393, %rd2, %rd392;
	ld.global.u64 	%rd256, [%rd393];
	or.b64  	%rd394, %rd577, %rd256;
	and.b64  	%rd395, %rd394, -4294967296;
	setp.ne.s64 	%p26, %rd395, 0;
	@%p26 bra 	$L__BB87_113;
	cvt.u32.u64 	%r132, %rd256;
	cvt.u32.u64 	%r133, %rd577;
	rem.u32 	%r134, %r133, %r132;
	cvt.u64.u32 	%rd585, %r134;
	bra.uni 	$L__BB87_114;
$L__BB87_113:
	rem.s64 	%rd585, %rd577, %rd256;
$L__BB87_114:
	add.s64 	%rd397, %rd1, %rd392;
	ld.global.u64 	%rd398, [%rd397];
	mul.lo.s64 	%rd399, %rd398, %rd585;
	shl.b64 	%rd400, %rd399, 1;
	add.s64 	%rd586, %rd586, %rd400;
$L__BB87_115:
	ld.global.u16 	%rs17, [%rd586];
	st.shared.u16 	[%r4], %rs17;
$L__BB87_116:
	bar.sync 	0;
	setp.lt.u32 	%p49, %r223, 66;
	@%p49 bra 	$L__BB87_121;
$L__BB87_117:
	mov.u32 	%r48, %r223;
	shr.u32 	%r223, %r48, 1;
	setp.ge.u32 	%p50, %r3, %r223;
	@%p50 bra 	$L__BB87_120;
	ld.shared.u16 	%rs25, [%r4];
	and.b32  	%r208, %r48, 2046;
	add.s32 	%r209, %r4, %r208;
	ld.shared.u16 	%rs3, [%r209];
	// begin inline asm
	{ min.bf16 %rs24,%rs25,%rs3;
}
	// end inline asm
	// begin inline asm
	{ .reg .pred __$temp3;
  setp.eq.bf16  __$temp3, %rs24, %rs3;
  selp.u16 %rs27, 1, 0, __$temp3;}
	// end inline asm
	setp.eq.s16 	%p51, %rs27, 0;
	@%p51 bra 	$L__BB87_120;
	st.shared.u16 	[%r4], %rs3;
	shl.b32 	%r210, %r223, 3;
	add.s32 	%r211, %r5, %r210;
	ld.shared.u64 	%rd480, [%r211];
	st.shared.u64 	[%r5], %rd480;
$L__BB87_120:
	bar.sync 	0;
	setp.gt.u32 	%p52, %r48, 131;
	@%p52 bra 	$L__BB87_117;
$L__BB87_121:
	setp.gt.u32 	%p53, %r3, 31;
	@%p53 bra 	$L__BB87_136;
	ld.shared.u16 	%rs69, [%r4];
	ld.shared.u16 	%rs32, [%r4+64];
	// begin inline asm
	{ min.bf16 %rs30,%rs69,%rs32;
}
	// end inline asm
	// begin inline asm
	{ .reg .pred __$temp3;
  setp.eq.bf16  __$temp3, %rs30, %rs32;
  selp.u16 %rs33, 1, 0, __$temp3;}
	// end inline asm
	setp.eq.s16 	%p54, %rs33, 0;
	@%p54 bra 	$L__BB87_124;
	ld.volatile.shared.u64 	%rd481, [%r5+256];
	st.volatile.shared.u64 	[%r5], %rd481;
	ld.volatile.shared.u16 	%rs69, [%r4+64];
	st.volatile.shared.u16 	[%r4], %rs69;
$L__BB87_124:
	ld.shared.u16 	%rs38, [%r4+32];
	// begin inline asm
	{ min.bf16 %rs36,%rs69,%rs38;
}
	// end inline asm
	// begin inline asm
	{ .reg .pred __$temp3;
  setp.eq.bf16  __$temp3, %rs36, %rs38;
  selp.u16 %rs39, 1, 0, __$temp3;}
	// end inline asm
	setp.eq.s16 	%p55, %rs39, 0;
	@%p55 bra 	$L__BB87_126;
	ld.volatile.shared.u64 	%rd482, [%r5+128];
	st.volatile.shared.u64 	[%r5], %rd482;
	ld.volatile.shared.u16 	%rs69, [%r4+32];
	st.volatile.shared.u16 	[%r4], %rs69;
$L__BB87_126:
	ld.shared.u16 	%rs44, [%r4+16];
	// begin inline asm
	{ min.bf16 %rs42,%rs69,%rs44;
}
	// end inline asm
	// begin inline asm
	{ .reg .pred __$temp3;
  setp.eq.bf16  __$temp3, %rs42, %rs44;
  selp.u16 %rs45, 1, 0, __$temp3;}
	// end inline asm
	setp.eq.s16 	%p56, %rs45, 0;
	@%p56 bra 	$L__BB87_128;
	ld.volatile.shared.u64 	%rd483, [%r5+64];
	st.volatile.shared.u64 	[%r5], %rd483;
	ld.volatile.shared.u16 	%rs69, [%r4+16];
	st.volatile.shared.u16 	[%r4], %rs69;
$L__BB87_128:
	ld.shared.u16 	%rs50, [%r4+8];
	// begin inline asm
	{ min.bf16 %rs48,%rs69,%rs50;
}
	// end inline asm
	// begin inline asm
	{ .reg .pred __$temp3;
  setp.eq.bf16  __$temp3, %rs48, %rs50;
  selp.u16 %rs51, 1, 0, __$temp3;}
	// end inline asm
	setp.eq.s16 	%p57, %rs51, 0;
	@%p57 bra 	$L__BB87_130;
	ld.volatile.shared.u64 	%rd484, [%r5+32];
	st.volatile.shared.u64 	[%r5], %rd484;
	ld.volatile.shared.u16 	%rs69, [%r4+8];
	st.volatile.shared.u16 	[%r4], %rs69;
$L__BB87_130:
	ld.shared.u16 	%rs56, [%r4+4];
	// begin inline asm
	{ min.bf16 %rs54,%rs69,%rs56;
}
	// end inline asm
	// begin inline asm
	{ .reg .pred __$temp3;
  setp.eq.bf16  __$temp3, %rs54, %rs56;
  selp.u16 %rs57, 1, 0, __$temp3;}
	// end inline asm
	setp.eq.s16 	%p58, %rs57, 0;
	@%p58 bra 	$L__BB87_132;
	ld.volatile.shared.u64 	%rd485, [%r5+16];
	st.volatile.shared.u64 	[%r5], %rd485;
	ld.volatile.shared.u16 	%rs69, [%r4+4];
	st.volatile.shared.u16 	[%r4], %rs69;
$L__BB87_132:
	ld.shared.u16 	%rs62, [%r4+2];
	// begin inline asm
	{ min.bf16 %rs60,%rs69,%rs62;
}
	// end inline asm
	// begin inline asm
	{ .reg .pred __$temp3;
  setp.eq.bf16  __$temp3, %rs60, %rs62;
  selp.u16 %rs63, 1, 0, __$temp3;}
	// end inline asm
	setp.eq.s16 	%p59, %rs63, 0;
	@%p59 bra 	$L__BB87_134;
	ld.volatile.shared.u64 	%rd486, [%r5+8];
	st.volatile.shared.u64 	[%r5], %rd486;
	ld.volatile.shared.u16 	%rs66, [%r4+2];
	st.volatile.shared.u16 	[%r4], %rs66;
$L__BB87_134:
	setp.ne.s32 	%p60, %r3, 0;
	@%p60 bra 	$L__BB87_136;
	ld.param.u64 	%rd501, [contiguous_reduce3_bf16_param_7];
	ld.param.u64 	%rd498, [contiguous_reduce3_bf16_param_1];
	ld.param.u64 	%rd497, [contiguous_reduce3_bf16_param_0];
	mov.u32 	%r212, %ctaid.x;
	cvt.u64.u32 	%rd487, %r212;
	mov.u32 	%r213, %ctaid.y;
	cvt.u64.u32 	%rd488, %r213;
	mad.lo.s64 	%rd489, %rd501, %rd488, %rd487;
	cvta.to.global.u64 	%rd490, %rd497;
	shl.b64 	%rd491, %rd489, 1;
	add.s64 	%rd492, %rd490, %rd491;
	ld.shared.u16 	%rs67, [sdata_bf16];
	st.global.u16 	[%rd492], %rs67;
	ld.shared.u64 	%rd493, [%r2];
	cvta.to.global.u64 	%rd494, %rd498;
	shl.b64 	%rd495, %rd489, 3;
	add.s64 	%rd496, %rd494, %rd495;
	st.global.u64 	[%rd496], %rd493;
$L__BB87_136:
	ret;

}
	// .globl	contiguous_reduce33_bf16
.visible .entry contiguous_reduce33_bf16(
	.param .u64 .ptr .align 1 contiguous_reduce33_bf16_param_0,
	.param .u64 .ptr .align 1 contiguous_reduce33_bf16_param_1,
	.param .u64 .ptr .align 1 contiguous_reduce33_bf16_param_2,
	.param .u64 .ptr .align 1 contiguous_reduce33_bf16_param_3,
	.param .u64 contiguous_reduce33_bf16_param_4,
	.param .u64 contiguous_reduce33_bf16_param_5
)
{
	.reg .pred 	%p<16>;
	.reg .b16 	%rs<73>;
	.reg .b32 	%r<25>;
	.reg .b64 	%rd<51>;

	ld.param.u64 	%rd7, [contiguous_reduce33_bf16_param_0];
	ld.param.u64 	%rd8, [contiguous_reduce33_bf16_param_1];
	ld.param.u64 	%rd11, [contiguous_reduce33_bf16_param_2];
	ld.param.u64 	%rd12, [contiguous_reduce33_bf16_param_3];
	ld.param.u64 	%rd9, [contiguous_reduce33_bf16_param_4];
	ld.param.u64 	%rd10, [contiguous_reduce33_bf16_param_5];
	cvta.to.global.u64 	%rd1, %rd12;
	cvta.to.global.u64 	%rd2, %rd11;
	mov.u32 	%r24, %ntid.x;
	shl.b32 	%r10, %r24, 1;
	mov.u32 	%r11, sdata_bf16;
	add.s32 	%r2, %r11, %r10;
	mov.u32 	%r3, %tid.x;
	mov.u32 	%r4, %ctaid.x;
	mul.lo.s32 	%r12, %r4, %r24;
	shl.b32 	%r13, %r12, 1;
	add.s32 	%r5, %r13, %r3;
	mov.b16 	%rs16, 32640;
	// begin inline asm
	cvt.rn.bf16.u16 %rs15, %rs16;
	// end inline asm
	shl.b32 	%r14, %r3, 1;
	add.s32 	%r6, %r11, %r14;
	st.shared.u16 	[%r6], %rs15;
	shl.b32 	%r15, %r3, 3;
	add.s32 	%r7, %r2, %r15;
	mov.b64 	%rd13, 9223372036854775807;
	st.shared.u64 	[%r7], %rd13;
	add.s32 	%r16, %r5, %r24;
	cvt.u64.u32 	%rd3, %r16;
	setp.le.u64 	%p1, %rd9, %rd3;
	@%p1 bra 	$L__BB88_4;
	cvt.u64.u32 	%rd21, %r5;
	mov.u32 	%r18, %ctaid.y;
	cvt.u64.u32 	%rd22, %r18;
	mul.lo.s64 	%rd23, %rd9, %rd22;
	add.s64 	%rd4, %rd23, %rd21;
	shl.b64 	%rd24, %rd4, 1;
	add.s64 	%rd25, %rd2, %rd24;
	ld.global.u16 	%rs1, [%rd25];
	add.s64 	%rd5, %rd23, %rd3;
	shl.b64 	%rd26, %rd5, 1;
	add.s64 	%rd27, %rd2, %rd26;
	ld.global.u16 	%rs2, [%rd27];
	// begin inline asm
	{ min.bf16 %rs18,%rs1,%rs2;
}
	// end inline asm
	// begin inline asm
	{ .reg .pred __$temp3;
  setp.eq.bf16  __$temp3, %rs18, %rs2;
  selp.u16 %rs21, 1, 0, __$temp3;}
	// end inline asm
	setp.eq.s16 	%p3, %rs21, 0;
	@%p3 bra 	$L__BB88_3;
	st.shared.u16 	[%r6], %rs1;
	shl.b64 	%rd28, %rd4, 3;
	add.s64 	%rd29, %rd1, %rd28;
	ld.global.u64 	%rd30, [%rd29];
	st.shared.u64 	[%r7], %rd30;
	bra.uni 	$L__BB88_6;
$L__BB88_3:
	st.shared.u16 	[%r6], %rs2;
	shl.b64 	%rd31, %rd5, 3;
	add.s64 	%rd32, %rd1, %rd31;
	ld.global.u64 	%rd33, [%rd32];
	st.shared.u64 	[%r7], %rd33;
	bra.uni 	$L__BB88_6;
$L__BB88_4:
	cvt.u64.u32 	%rd6, %r5;
	setp.le.u64 	%p2, %rd9, %rd6;
	@%p2 bra 	$L__BB88_6;
	mov.u32 	%r17, %ctaid.y;
	cvt.u64.u32 	%rd14, %r17;
	mad.lo.s64 	%rd15, %rd9, %rd14, %rd6;
	shl.b64 	%rd16, %rd15, 1;
	add.s64 	%rd17, %rd2, %rd16;
	ld.global.u16 	%rs17, [%rd17];
	st.shared.u16 	[%r6], %rs17;
	shl.b64 	%rd18, %rd15, 3;
	add.s64 	%rd19, %rd1, %rd18;
	ld.global.u64 	%rd20, [%rd19];
	st.shared.u64 	[%r7], %rd20;
$L__BB88_6:
	bar.sync 	0;
	setp.lt.u32 	%p4, %r24, 66;
	@%p4 bra 	$L__BB88_11;
$L__BB88_7:
	mov.u32 	%r8, %r24;
	shr.u32 	%r24, %r8, 1;
	setp.ge.u32 	%p5, %r3, %r24;
	@%p5 bra 	$L__BB88_10;
	ld.shared.u16 	%rs25, [%r6];
	and.b32  	%r19, %r8, 2046;
	add.s32 	%r20, %r6, %r19;
	ld.shared.u16 	%rs3, [%r20];
	// begin inline asm
	{ min.bf16 %rs24,%rs25,%rs3;
}
	// end inline asm
	// begin inline asm
	{ .reg .pred __$temp3;
  setp.eq.bf16  __$temp3, %rs24, %rs3;
  selp.u16 %rs27, 1, 0, __$temp3;}
	// end inline asm
	setp.eq.s16 	%p6, %rs27, 0;
	@%p6 bra 	$L__BB88_10;
	st.shared.u16 	[%r6], %rs3;
	shl.b32 	%r21, %r24, 3;
	add.s32 	%r22, %r7, %r21;
	ld.shared.u64 	%rd34, [%r22];
	st.shared.u64 	[%r7], %rd34;
$L__BB88_10:
	bar.sync 	0;
	setp.gt.u32 	%p7, %r8, 131;
	@%p7 bra 	$L__BB88_7;
$L__BB88_11:
	setp.gt.u32 	%p8, %r3, 31;
	@%p8 bra 	$L__BB88_26;
	ld.shared.u16 	%rs69, [%r6];
	ld.shared.u16 	%rs32, [%r6+64];
	// begin inline asm
	{ min.bf16 %rs30,%rs69,%rs32;
}
	// end inline asm
	// begin inline asm
	{ .reg .pred __$temp3;
  setp.eq.bf16  __$temp3, %rs30, %rs32;
  selp.u16 %rs33, 1, 0, __$temp3;}
	// end inline asm
	setp.eq.s16 	%p9, %rs33, 0;
	@%p9 bra 	$L__BB88_14;
	ld.volatile.shared.u64 	%rd35, [%r7+256];
	st.volatile.shared.u64 	[%r7], %rd35;
	ld.volatile.shared.u16 	%rs69, [%r6+64];
	st.volatile.shared.u16 	[%r6], %rs69;
$L__BB88_14:
	ld.shared.u16 	%rs38, [%r6+32];
	// begin inline asm
	{ min.bf16 %rs36,%rs69,%rs38;
}
	// end inline asm
	// begin inline asm
	{ .reg .pred __$temp3;
  setp.eq.bf16  __$temp3, %rs36, %rs38;
  selp.u16 %rs39, 1, 0, __$temp3;}
	// end inline asm
	setp.eq.s16 	%p10, %rs39, 0;
	@%p10 bra 	$L__BB88_16;
	ld.volatile.shared.u64 	%rd36, [%r7+128];
	st.volatile.shared.u64 	[%r7], %rd36;
	ld.volatile.shared.u16 	%rs69, [%r6+32];
	st.volatile.shared.u16 	[%r6], %rs69;
$L__BB88_16:
	ld.shared.u16 	%rs44, [%r6+16];
	// begin inline asm
	{ min.bf16 %rs42,%rs69,%rs44;
}
	// end inline asm
	// begin inline asm
	{ .reg .pred __$temp3;
  setp.eq.bf16  __$temp3, %rs42, %rs44;
  selp.u16 %rs45, 1, 0, __$temp3;}
	// end inline asm
	setp.eq.s16 	%p11, %rs45, 0;
	@%p11 bra 	$L__BB88_18;
	ld.volatile.shared.u64 	%rd37, [%r7+64];
	st.volatile.shared.u64 	[%r7], %rd37;
	ld.volatile.shared.u16 	%rs69, [%r6+16];
	st.volatile.shared.u16 	[%r6], %rs69;
$L__BB88_18:
	ld.shared.u16 	%rs50, [%r6+8];
	// begin inline asm
	{ min.bf16 %rs48,%rs69,%rs50;
}
	// end inline asm
	// begin inline asm
	{ .reg .pred __$temp3;
  setp.eq.bf16  __$temp3, %rs48, %rs50;
  selp.u16 %rs51, 1, 0, __$temp3;}
	// end inline asm
	setp.eq.s16 	%p12, %rs51, 0;
	@%p12 bra 	$L__BB88_20;
	ld.volatile.shared.u64 	%rd38, [%r7+32];
	st.volatile.shared.u64 	[%r7], %rd38;
	ld.volatile.shared.u16 	%rs69, [%r6+8];
	st.volatile.shared.u16 	[%r6], %rs69;
$L__BB88_20:
	ld.shared.u16 	%rs56, [%r6+4];
	// begin inline asm
	{ min.bf16 %rs54,%rs69,%rs56;
}
	// end inline asm
	// begin inline asm
	{ .reg .pred __$temp3;
  setp.eq.bf16  __$temp3, %rs54, %rs56;
  selp.u16 %rs57, 1, 0, __$temp3;}
	// end inline asm
	setp.eq.s16 	%p13, %rs57, 0;
	@%p13 bra 	$L__BB88_22;
	ld.volatile.shared.u64 	%rd39, [%r7+16];
	st.volatile.shared.u64 	[%r7], %rd39;
	ld.volatile.shared.u16 	%rs69, [%r6+4];
	st.volatile.shared.u16 	[%r6], %rs69;
$L__BB88_22:
	ld.shared.u16 	%rs62, [%r6+2];
	// begin inline asm
	{ min.bf16 %rs60,%rs69,%rs62;
}
	// end inline asm
	// begin inline asm
	{ .reg .pred __$temp3;
  setp.eq.bf16  __$temp3, %rs60, %rs62;
  selp.u16 %rs63, 1, 0, __$temp3;}
	// end inline asm
	setp.eq.s16 	%p14, %rs63, 0;
	@%p14 bra 	$L__BB88_24;
	ld.volatile.shared.u64 	%rd40, [%r7+8];
	st.volatile.shared.u64 	[%r7], %rd40;
	ld.volatile.shared.u16 	%rs66, [%r6+2];
	st.volatile.shared.u16 	[%r6], %rs66;
$L__BB88_24:
	setp.ne.s32 	%p15, %r3, 0;
	@%p15 bra 	$L__BB88_26;
	cvt.u64.u32 	%rd41, %r4;
	mov.u32 	%r23, %ctaid.y;
	cvt.u64.u32 	%rd42, %r23;
	mad.lo.s64 	%rd43, %rd10, %rd42, %rd41;
	cvta.to.global.u64 	%rd44, %rd7;
	shl.b64 	%rd45, %rd43, 1;
	add.s64 	%rd46, %rd44, %rd45;
	ld.shared.u16 	%rs67, [sdata_bf16];
	st.global.u16 	[%rd46], %rs67;
	ld.shared.u64 	%rd47, [%r2];
	cvta.to.global.u64 	%rd48, %rd8;
	shl.b64 	%rd49, %rd43, 3;
	add.s64 	%rd50, %rd48, %rd49;
	st.global.u64 	[%rd50], %rd47;
$L__BB88_26:
	ret;

}
	// .globl	contiguous_reduce4_bf16
.visible .entry contiguous_reduce4_bf16(
	.param .u64 .ptr .align 1 contiguous_reduce4_bf16_param_0,
	.param .u64 .ptr .align 1 contiguous_reduce4_bf16_param_1,
	.param .u64 .ptr .align 1 contiguous_reduce4_bf16_param_2,
	.param .u64 .ptr .align 1 contiguous_reduce4_bf16_param_3,
	.param .u64 .ptr .align 1 contiguous_reduce4_bf16_param_4,
	.param .u64 contiguous_reduce4_bf16_param_5,
	.param .u64 contiguous_reduce4_bf16_param_6,
	.param .u64 contiguous_reduce4_bf16_param_7
)
{
	.reg .pred 	%p<39>;
	.reg .b16 	%rs<50>;
	.reg .b32 	%r<212>;
	.reg .b64 	%rd<322>;

	ld.param.u64 	%rd147, [contiguous_reduce4_bf16_param_3];
	ld.param.u64 	%rd148, [contiguous_reduce4_bf16_param_4];
	ld.param.u64 	%rd145, [contiguous_reduce4_bf16_param_5];
	ld.param.u64 	%rd146, [contiguous_reduce4_bf16_param_6];
	ld.param.u64 	%rd149, [contiguous_reduce4_bf16_param_7];
	cvta.to.global.u64 	%rd1, %rd148;
	cvta.to.global.u64 	%rd2, %rd147;
	mov.u32 	%r1, %ntid.x;
	mov.u32 	%r2, %ntid.y;
	mul.lo.s32 	%r79, %r1, %r2;
	shl.b32 	%r80, %r79, 1;
	mov.u32 	%r205, sdata_bf16;
	add.s32 	%r3, %r205, %r80;
	mov.u32 	%r4, %tid.y;
	mov.u32 	%r5, %tid.x;
	mad.lo.s32 	%r82, %r4, %r1, %r5;
	mov.u32 	%r83, %ctaid.x;
	mad.lo.s32 	%r84, %r83, %r1, %r5;
	mov.u32 	%r6, %ctaid.y;
	mad.lo.s32 	%r85, %r6, %r2, %r4;
	mov.b16 	%rs14, 32640;
	// begin inline asm
	cvt.rn.bf16.u16 %rs13, %rs14;
	// end inline asm
	shl.b32 	%r86, %r82, 1;
	add.s32 	%r8, %r205, %r86;
	st.shared.u16 	[%r8], %rs13;
	cvt.u64.u32 	%rd151, %r85;
	cvt.u64.u32 	%rd3, %r84;
	mad.lo.s64 	%rd152, %rd146, %rd151, %rd3;
	shl.b32 	%r87, %r82, 3;
	add.s32 	%r88, %r3, %r87;
	st.shared.u64 	[%r88], %rd152;
	setp.le.u64 	%p1, %rd146, %rd3;
	setp.le.u64 	%p2, %rd149, %rd151;
	or.pred  	%p3, %p1, %p2;
	@%p3 bra 	$L__BB89_79;
	cvt.u32.u64 	%r89, %rd3;
	cvt.u32.u64 	%r90, %rd146;
	mad.lo.s32 	%r201, %r85, %r90, %r89;
	cvt.u32.u64 	%r10, %rd145;
	add.s32 	%r200, %r10, -1;
	setp.lt.s32 	%p4, %r200, 0;
	mov.b64 	%rd321, 0;
	@%p4 bra 	$L__BB89_59;
	setp.lt.u32 	%p5, %r200, 7;
	mov.b64 	%rd321, 0;
	@%p5 bra 	$L__BB89_30;
	add.s32 	%r196, %r10, -4;
	and.b32  	%r91, %r10, -8;
	neg.s32 	%r195, %r91;
	mov.b64 	%rd321, 0;
$L__BB89_4:
	.pragma "nounroll";
	add.s32 	%r17, %r196, 3;
	cvt.u64.u32 	%rd5, %r201;
	mul.wide.u32 	%rd157, %r17, 8;
	add.s64 	%rd158, %rd2, %rd157;
	ld.global.u64 	%rd6, [%rd158];
	and.b64  	%rd159, %rd6, -4294967296;
	setp.ne.s64 	%p6, %rd159, 0;
	@%p6 bra 	$L__BB89_6;
	cvt.u32.u64 	%r92, %rd6;
	cvt.u32.u64 	%r93, %rd5;
	div.u32 	%r94, %r93, %r92;
	mul.lo.s32 	%r95, %r94, %r92;
	sub.s32 	%r96, %r93, %r95;
	cvt.u64.u32 	%rd286, %r94;
	cvt.u64.u32 	%rd287, %r96;
	bra.uni 	$L__BB89_7;
$L__BB89_6:
	div.s64 	%rd286, %rd5, %rd6;
	mul.lo.s64 	%rd160, %rd286, %rd6;
	sub.s64 	%rd287, %rd5, %rd160;
$L__BB89_7:
	add.s64 	%rd162, %rd1, %rd157;
	ld.global.u64 	%rd163, [%rd162];
	mad.lo.s64 	%rd13, %rd163, %rd287, %rd321;
	add.s32 	%r18, %r196, 2;
	and.b64  	%rd14, %rd286, 4294967295;
	mul.wide.u32 	%rd164, %r18, 8;
	add.s64 	%rd165, %rd2, %rd164;
	ld.global.u64 	%rd15, [%rd165];
	and.b64  	%rd166, %rd15, -4294967296;
	setp.ne.s64 	%p7, %rd166, 0;
	@%p7 bra 	$L__BB89_9;
	cvt.u32.u64 	%r97, %rd15;
	cvt.u32.u64 	%r98, %rd14;
	div.u32 	%r99, %r98, %r97;
	mul.lo.s32 	%r100, %r99, %r97;
	sub.s32 	%r101, %r98, %r100;
	cvt.u64.u32 	%rd288, %r99;
	cvt.u64.u32 	%rd289, %r101;
	bra.uni 	$L__BB89_10;
$L__BB89_9:
	div.s64 	%rd288, %rd14, %rd15;
	mul.lo.s64 	%rd167, %rd288, %rd15;
	sub.s64 	%rd289, %rd14, %rd167;
$L__BB89_10:
	add.s64 	%rd169, %rd1, %rd164;
	ld.global.u64 	%rd170, [%rd169];
	mad.lo.s64 	%rd22, %rd170, %rd289, %rd13;
	add.s32 	%r19, %r196, 1;
	and.b64  	%rd23, %rd288, 4294967295;
	mul.wide.u32 	%rd171, %r19, 8;
	add.s64 	%rd172, %rd2, %rd171;
	ld.global.u64 	%rd24, [%rd172];
	and.b64  	%rd173, %rd24, -4294967296;
	setp.ne.s64 	%p8, %rd173, 0;
	@%p8 bra 	$L__BB89_12;
	cvt.u32.u64 	%r102, %rd24;
	cvt.u32.u64 	%r103, %rd23;
	div.u32 	%r104, %r103, %r102;
	mul.lo.s32 	%r105, %r104, %r102;
	sub.s32 	%r106, %r103, %r105;
	cvt.u64.u32 	%rd290, %r104;
	cvt.u64.u32 	%rd291, %r106;
	bra.uni 	$L__BB89_13;
$L__BB89_12:
	div.s64 	%rd290, %rd23, %rd24;
	mul.lo.s64 	%rd174, %rd290, %rd24;
	sub.s64 	%rd291, %rd23, %rd174;
$L__BB89_13:
	add.s64 	%rd176, %rd1, %rd171;
	ld.global.u64 	%rd177, [%rd176];
	mad.lo.s64 	%rd31, %rd177, %rd291, %rd22;
	add.s32 	%r20, %r196, -4;
	and.b64  	%rd32, %rd290, 4294967295;
	mul.wide.u32 	%rd178, %r196, 8;
	add.s64 	%rd179, %rd2, %rd178;
	ld.global.u64 	%rd33, [%rd179];
	and.b64  	%rd180, %rd33, -4294967296;
	setp.ne.s64 	%p9, %rd180, 0;
	@%p9 bra 	$L__BB89_15;
	cvt.u32.u64 	%r107, %rd33;
	cvt.u32.u64 	%r108, %rd32;
	div.u32 	%r109, %r108, %r107;
	mul.lo.s32 	%r110, %r109, %r107;
	sub.s32 	%r111, %r108, %r110;
	cvt.u64.u32 	%rd292, %r109;
	cvt.u64.u32 	%rd293, %r111;
	bra.uni 	$L__BB89_16;
$L__BB89_15:
	div.s64 	%rd292, %rd32, %rd33;
	mul.lo.s64 	%rd181, %rd292, %rd33;
	sub.s64 	%rd293, %rd32, %rd181;
$L__BB89_16:
	add.s64 	%rd183, %rd1, %rd178;
	ld.global.u64 	%rd184, [%rd183];
	mad.lo.s64 	%rd40, %rd184, %rd293, %rd31;
	add.s32 	%r21, %r196, -1;
	and.b64  	%rd41, %rd292, 4294967295;
	mul.wide.u32 	%rd185, %r21, 8;
	add.s64 	%rd186, %rd2, %rd185;
	ld.global.u64 	%rd42, [%rd186];
	and.b64  	%rd187, %rd42, -4294967296;
	setp.ne.s64 	%p10, %rd187, 0;
	@%p10 bra 	$L__BB89_18;
	cvt.u32.u64 	%r112, %rd42;
	cvt.u32.u64 	%r113, %rd41;
	div.u32 	%r114, %r113, %r112;
	mul.lo.s32 	%r115, %r114, %r112;
	sub.s32 	%r116, %r113, %r115;
	cvt.u64.u32 	%rd294, %r114;
	cvt.u64.u32 	%rd295, %r116;
	bra.uni 	$L__BB89_19;
$L__BB89_18:
	div.s64 	%rd294, %rd41, %rd42;
	mul.lo.s64 	%rd188, %rd294, %rd42;
	sub.s64 	%rd295, %rd41, %rd188;
$L__BB89_19:
	add.s64 	%rd190, %rd1, %rd185;
	ld.global.u64 	%rd191, [%rd190];
	mad.lo.s64 	%rd49, %rd191, %rd295, %rd40;
	add.s32 	%r22, %r196, -2;
	and.b64  	%rd50, %rd294, 4294967295;
	mul.wide.u32 	%rd192, %r22, 8;
	add.s64 	%rd193, %rd2, %rd192;
	ld.global.u64 	%rd51, [%rd193];
	and.b64  	%rd194, %rd51, -4294967296;
	setp.ne.s64 	%p11, %rd194, 0;
	@%p11 bra 	$L__BB89_21;
	cvt.u32.u64 	%r117, %rd51;
	cvt.u32.u64 	%r118, %rd50;
	div.u32 	%r119, %r118, %r117;
	mul.lo.s32 	%r120, %r119, %r117;
	sub.s32 	%r121, %r118, %r120;
	cvt.u64.u32 	%rd296, %r119;
	cvt.u64.u32 	%rd297, %r121;
	bra.uni 	$L__BB89_22;
$L__BB89_21:
	div.s64 	%rd296, %rd50, %rd51;
	mul.lo.s64 	%rd195, %rd296, %rd51;
	sub.s64 	%rd297, %rd50, %rd195;
$L__BB89_22:
	add.s64 	%rd197, %rd1, %rd192;
	ld.global.u64 	%rd198, [%rd197];
	mad.lo.s64 	%rd58, %rd198, %rd297, %rd49;
	add.s32 	%r23, %r196, -3;
	and.b64  	%rd59, %rd296, 4294967295;
	mul.wide.u32 	%rd199, %r23, 8;
	add.s64 	%rd200, %rd2, %rd199;
	ld.global.u64 	%rd60, [%rd200];
	and.b64  	%rd201, %rd60, -4294967296;
	setp.ne.s64 	%p12, %rd201, 0;
	@%p12 bra 	$L__BB89_24;
	cvt.u32.u64 	%r122, %rd60;
	cvt.u32.u64 	%r123, %rd59;
	div.u32 	%r124, %r123, %r122;
	mul.lo.s32 	%r125, %r124, %r122;
	sub.s32 	%r126, %r123, %r125;
	cvt.u64.u32 	%rd298, %r124;
	cvt.u64.u32 	%rd299, %r126;
	bra.uni 	$L__BB89_25;
$L__BB89_24:
	div.s64 	%rd298, %rd59, %rd60;
	mul.lo.s64 	%rd202, %rd298, %rd60;
	sub.s64 	%rd299, %rd59, %rd202;
$L__BB89_25:
	add.s64 	%rd204, %rd1, %rd199;
	ld.global.u64 	%rd205, [%rd204];
	mad.lo.s64 	%rd67, %rd205, %rd299, %rd58;
	and.b64  	%rd68, %rd298, 4294967295;
	mul.wide.u32 	%rd206, %r20, 8;
	add.s64 	%rd207, %rd2, %rd206;
	ld.global.u64 	%rd69, [%rd207];
	and.b64  	%rd208, %rd69, -4294967296;
	setp.ne.s64 	%p13, %rd208, 0;
	@%p13 bra 	$L__BB89_27;
	cvt.u32.u64 	%r127, %rd69;
	cvt.u32.u64 	%r128, %rd68;
	div.u32 	%r129, %r128, %r127;
	mul.lo.s32 	%r130, %r129, %r127;
	sub.s32 	%r131, %r128, %r130;
	cvt.u64.u32 	%rd300, %r129;
	cvt.u64.u32 	%rd301, %r131;
	bra.uni 	$L__BB89_28;
$L__BB89_27:
	div.s64 	%rd300, %rd68, %rd69;
	mul.lo.s64 	%rd209, %rd300, %rd69;
	sub.s64 	%rd301, %rd68, %rd209;
$L__BB89_28:
	add.s64 	%rd211, %rd1, %rd206;
	ld.global.u64 	%rd212, [%rd211];
	mad.lo.s64 	%rd321, %rd212, %rd301, %rd67;
	cvt.u32.u64 	%r201, %rd300;
	add.s32 	%r196, %r196, -8;
	add.s32 	%r195, %r195, 8;
	setp.ne.s32 	%p14, %r195, 0;
	@%p14 bra 	$L__BB89_4;
	add.s32 	%r200, %r196, 3;
$L__BB89_30:
	and.b32  	%r30, %r10, 7;
	setp.eq.s32 	%p15, %r30, 0;
	@%p15 bra 	$L__BB89_59;
	setp.lt.u32 	%p16, %r30, 4;
	@%p16 bra 	$L__BB89_45;
	mul.wide.u32 	%rd214, %r200, 8;
	add.s64 	%rd215, %rd2, %rd214;
	ld.global.u64 	%rd79, [%rd215];
	and.b64  	%rd216, %rd79, -4294967296;
	setp.ne.s64 	%p17, %rd216, 0;
	@%p17 bra 	$L__BB89_34;
	cvt.u32.u64 	%r132, %rd79;
	div.u32 	%r133, %r201, %r132;
	mul.lo.s32 	%r134, %r133, %r132;
	sub.s32 	%r135, %r201, %r134;
	cvt.u64.u32 	%rd304, %r133;
	cvt.u64.u32 	%rd305, %r135;
	bra.uni 	$L__BB89_35;
$L__BB89_34:
	cvt.u64.u32 	%rd217, %r201;
	div.s64 	%rd304, %rd217, %rd79;
	mul.lo.s64 	%rd218, %rd304, %rd79;
	sub.s64 	%rd305, %rd217, %rd218;
$L__BB89_35:
	add.s64 	%rd220, %rd1, %rd214;
	ld.global.u64 	%rd221, [%rd220];
	mad.lo.s64 	%rd86, %rd221, %rd305, %rd321;
	add.s32 	%r31, %r200, -1;
	and.b64  	%rd87, %rd304, 4294967295;
	mul.wide.u32 	%rd222, %r31, 8;
	add.s64 	%rd223, %rd2, %rd222;
	ld.global.u64 	%rd88, [%rd223];
	and.b64  	%rd224, %rd88, -4294967296;
	setp.ne.s64 	%p18, %rd224, 0;
	@%p18 bra 	$L__BB89_37;
	cvt.u32.u64 	%r136, %rd88;
	cvt.u32.u64 	%r137, %rd87;
	div.u32 	%r138, %r137, %r136;
	mul.lo.s32 	%r139, %r138, %r136;
	sub.s32 	%r140, %r137, %r139;
	cvt.u64.u32 	%rd306, %r138;
	cvt.u64.u32 	%rd307, %r140;
	bra.uni 	$L__BB89_38;
$L__BB89_37:
	div.s64 	%rd306, %rd87, %rd88;
	mul.lo.s64 	%rd225, %rd306, %rd88;
	sub.s64 	%rd307, %rd87, %rd225;
$L__BB89_38:
	add.s64 	%rd227, %rd1, %rd222;
	ld.global.u64 	%rd228, [%rd227];
	mad.lo.s64 	%rd95, %rd228, %rd307, %rd86;
	add.s32 	%r32, %r200, -2;
	and.b64  	%rd96, %rd306, 4294967295;
	mul.wide.u32 	%rd229, %r32, 8;
	add.s64 	%rd230, %rd2, %rd229;
	ld.global.u64 	%rd97, [%rd230];
	and.b64  	%rd231, %rd97, -4294967296;
	setp.ne.s64 	%p19, %rd231, 0;
	@%p19 bra 	$L__BB89_40;
	cvt.u32.u64 	%r141, %rd97;
	cvt.u32.u64 	%r142, %rd96;
	div.u32 	%r143, %r142, %r141;
	mul.lo.s32 	%r144, %r143, %r141;
	sub.s32 	%r145, %r142, %r144;
	cvt.u64.u32 	%rd308, %r143;
	cvt.u64.u32 	%rd309, %r145;
	bra.uni 	$L__BB89_41;
$L__BB89_40:
	div.s64 	%rd308, %rd96, %rd97;
	mul.lo.s64 	%rd232, %rd308, %rd97;
	sub.s64 	%rd309, %rd96, %rd232;
$L__BB89_41:
	add.s64 	%rd234, %rd1, %rd229;
	ld.global.u64 	%rd235, [%rd234];
	mad.lo.s64 	%rd104, %rd235, %rd309, %rd95;
	add.s32 	%r33, %r200, -3;
	and.b64  	%rd105, %rd308, 4294967295;
	mul.wide.u32 	%rd236, %r33, 8;
	add.s64 	%rd237, %rd2, %rd236;
	ld.global.u64 	%rd106, [%rd237];
	and.b64  	%rd238, %rd106, -4294967296;
	setp.ne.s64 	%p20, %rd238, 0;
	@%p20 bra 	$L__BB89_43;
	cvt.u32.u64 	%r146, %rd106;
	cvt.u32.u64 	%r147, %rd105;
	div.u32 	%r148, %r147, %r146;
	mul.lo.s32 	%r149, %r148, %r146;
	sub.s32 	%r150, %r147, %r149;
	cvt.u64.u32 	%rd310, %r148;
	cvt.u64.u32 	%rd311, %r150;
	bra.uni 	$L__BB89_44;
$L__BB89_43:
	div.s64 	%rd310, %rd105, %rd106;
	mul.lo.s64 	%rd239, %rd310, %rd106;
	sub.s64 	%rd311, %rd105, %rd239;
$L__BB89_44:
	add.s64 	%rd241, %rd1, %rd236;
	ld.global.u64 	%rd242, [%rd241];
	mad.lo.s64 	%rd321, %rd242, %rd311, %rd104;
	cvt.u32.u64 	%r201, %rd310;
	add.s32 	%r200, %r200, -4;
$L__BB89_45:
	and.b32  	%r38, %r10, 3;
	setp.eq.s32 	%p21, %r38, 0;
	@%p21 bra 	$L__BB89_59;
	setp.eq.s32 	%p22, %r38, 1;
	@%p22 bra 	$L__BB89_54;
	mul.wide.u32 	%rd244, %r200, 8;
	add.s64 	%rd245, %rd2, %rd244;
	ld.global.u64 	%rd116, [%rd245];
	and.b64  	%rd246, %rd116, -4294967296;
	setp.ne.s64 	%p23, %rd246, 0;
	@%p23 bra 	$L__BB89_49;
	cvt.u32.u64 	%r151, %rd116;
	div.u32 	%r152, %r201, %r151;
	mul.lo.s32 	%r153, %r152, %r151;
	sub.s32 	%r154, %r201, %r153;
	cvt.u64.u32 	%rd314, %r152;
	cvt.u64.u32 	%rd315, %r154;
	bra.uni 	$L__BB89_50;
$L__BB89_49:
	cvt.u64.u32 	%rd247, %r201;
	div.s64 	%rd314, %rd247, %rd116;
	mul.lo.s64 	%rd248, %rd314, %rd116;
	sub.s64 	%rd315, %rd247, %rd248;
$L__BB89_50:
	add.s64 	%rd250, %rd1, %rd244;
	ld.global.u64 	%rd251, [%rd250];
	mad.lo.s64 	%rd123, %rd251, %rd315, %rd321;
	add.s32 	%r39, %r200, -1;
	and.b64  	%rd124, %rd314, 4294967295;
	mul.wide.u32 	%rd252, %r39, 8;
	add.s64 	%rd253, %rd2, %rd252;
	ld.global.u64 	%rd125, [%rd253];
	and.b64  	%rd254, %rd125, -4294967296;
	setp.ne.s64 	%p24, %rd254, 0;
	@%p24 bra 	$L__BB89_52;
	cvt.u32.u64 	%r155, %rd125;
	cvt.u32.u64 	%r156, %rd124;
	div.u32 	%r157, %r156, %r155;
	mul.lo.s32 	%r158, %r157, %r155;
	sub.s32 	%r159, %r156, %r158;
	cvt.u64.u32 	%rd316, %r157;
	cvt.u64.u32 	%rd317, %r159;
	bra.uni 	$L__BB89_53;
$L__BB89_52:
	div.s64 	%rd316, %rd124, %rd125;
	mul.lo.s64 	%rd255, %rd316, %rd125;
	sub.s64 	%rd317, %rd124, %rd255;
$L__BB89_53:
	add.s64 	%rd257, %rd1, %rd252;
	ld.global.u64 	%rd258, [%rd257];
	mad.lo.s64 	%rd321, %rd258, %rd317, %rd123;
	cvt.u32.u64 	%r201, %rd316;
	add.s32 	%r200, %r200, -2;
$L__BB89_54:
	and.b32  	%r160, %r10, 1;
	setp.eq.b32 	%p25, %r160, 1;
	not.pred 	%p26, %p25;
	@%p26 bra 	$L__BB89_59;
	cvt.u64.u32 	%rd135, %r201;
	mul.wide.u32 	%rd259, %r200, 8;
	add.s64 	%rd260, %rd2, %rd259;
	ld.global.u64 	%rd136, [%rd260];
	and.b64  	%rd261, %rd136, -4294967296;
	setp.ne.s64 	%p27, %rd261, 0;
	@%p27 bra 	$L__BB89_57;
	cvt.u32.u64 	%r161, %rd136;
	cvt.u32.u64 	%r162, %rd135;
	rem.u32 	%r163, %r162, %r161;
	cvt.u64.u32 	%rd320, %r163;
	bra.uni 	$L__BB89_58;
$L__BB89_57:
	rem.s64 	%rd320, %rd135, %rd136;
$L__BB89_58:
	add.s64 	%rd263, %rd1, %rd259;
	ld.global.u64 	%rd264, [%rd263];
	mad.lo.s64 	%rd321, %rd264, %rd320, %rd321;
$L__BB89_59:
	ld.param.u64 	%rd284, [contiguous_reduce4_bf16_param_2];
	cvta.to.global.u64 	%rd265, %rd284;
	shl.b64 	%rd266, %rd321, 1;
	add.s64 	%rd267, %rd265, %rd266;
	ld.global.u16 	%rs15, [%rd267];
	st.shared.u16 	[%r8], %rs15;
	bar.sync 	0;
	setp.ne.s32 	%p28, %r4, 0;
	@%p28 bra 	$L__BB89_79;
	setp.lt.u32 	%p29, %r2, 2;
	shl.b32 	%r164, %r5, 1;
	add.s32 	%r44, %r205, %r164;
	shl.b32 	%r166, %r5, 3;
	add.s32 	%r45, %r3, %r166;
	@%p29 bra 	$L__BB89_78;
	add.s32 	%r46, %r2, -1;
	add.s32 	%r168, %r2, -2;
	and.b32  	%r47, %r46, 3;
	setp.lt.u32 	%p30, %r168, 3;
	mov.b32 	%r208, 1;
	@%p30 bra 	$L__BB89_73;
	and.b32  	%r171, %r46, -4;
	neg.s32 	%r207, %r171;
	shl.b32 	%r172, %r2, 1;
	add.s32 	%r173, %r172, 8;
	mad.lo.s32 	%r49, %r1, %r173, %r166;
	shl.b32 	%r50, %r1, 5;
	shl.b32 	%r51, %r1, 1;
	shl.b32 	%r52, %r1, 3;
	shl.b32 	%r53, %r1, 2;
	mul.lo.s32 	%r54, %r1, 6;
	add.s32 	%r175, %r172, 16;
	mad.lo.s32 	%r55, %r1, %r175, %r166;
	add.s32 	%r176, %r172, 24;
	mad.lo.s32 	%r56, %r1, %r176, %r166;
	add.s32 	%r177, %r172, 32;
	mad.lo.s32 	%r57, %r1, %r177, %r166;
	mov.b32 	%r206, 0;
	mov.u32 	%r204, %r44;
$L__BB89_63:
	ld.shared.u16 	%rs48, [%r44];
	add.s32 	%r178, %r204, %r51;
	ld.shared.u16 	%rs2, [%r178];
	// begin inline asm
	{ min.bf16 %rs16,%rs48,%rs2;
}
	// end inline asm
	// begin inline asm
	{ .reg .pred __$temp3;
  setp.eq.bf16  __$temp3, %rs16, %rs2;
  selp.u16 %rs19, 1, 0, __$temp3;}
	// end inline asm
	setp.eq.s16 	%p31, %rs19, 0;
	@%p31 bra 	$L__BB89_65;
	st.shared.u16 	[%r44], %rs2;
	add.s32 	%r179, %r205, %r49;
	ld.shared.u64 	%rd268, [%r179];
	st.shared.u64 	[%r45], %rd268;
	ld.shared.u16 	%rs48, [%r44];
$L__BB89_65:
	add.s32 	%r180, %r204, %r53;
	ld.shared.u16 	%rs5, [%r180];
	// begin inline asm
	{ min.bf16 %rs22,%rs48,%rs5;
}
	// end inline asm
	// begin inline asm
	{ .reg .pred __$temp3;
  setp.eq.bf16  __$temp3, %rs22, %rs5;
  selp.u16 %rs25, 1, 0, __$temp3;}
	// end inline asm
	setp.eq.s16 	%p32, %rs25, 0;
	@%p32 bra 	$L__BB89_67;
	st.shared.u16 	[%r44], %rs5;
	add.s32 	%r181, %r205, %r55;
	ld.shared.u64 	%rd269, [%r181];
	st.shared.u64 	[%r45], %rd269;
	ld.shared.u16 	%rs48, [%r44];
$L__BB89_67:
	add.s32 	%r182, %r204, %r54;
	ld.shared.u16 	%rs8, [%r182];
	// begin inline asm
	{ min.bf16 %rs28,%rs48,%rs8;
}
	// end inline asm
	// begin inline asm
	{ .reg .pred __$temp3;
  setp.eq.bf16  __$temp3, %rs28, %rs8;
  selp.u16 %rs31, 1, 0, __$temp3;}
	// end inline asm
	setp.eq.s16 	%p33, %rs31, 0;
	@%p33 bra 	$L__BB89_69;
	st.shared.u16 	[%r44], %rs8;
	add.s32 	%r183, %r205, %r56;
	ld.shared.u64 	%rd270, [%r183];
	st.shared.u64 	[%r45], %rd270;
	ld.shared.u16 	%rs48, [%r44];
$L__BB89_69:
	add.s32 	%r204, %r204, %r52;
	ld.shared.u16 	%rs11, [%r204];
	// begin inline asm
	{ min.bf16 %rs34,%rs48,%rs11;
}
	// end inline asm
	// begin inline asm
	{ .reg .pred __$temp3;
  setp.eq.bf16  __$temp3, %rs34, %rs11;
  selp.u16 %rs37, 1, 0, __$temp3;}
	// end inline asm
	setp.eq.s16 	%p34, %rs37, 0;
	@%p34 bra 	$L__BB89_71;
	st.shared.u16 	[%r44], %rs11;
	add.s32 	%r184, %r205, %r57;
	ld.shared.u64 	%rd271, [%r184];
	st.shared.u64 	[%r45], %rd271;
$L__BB89_71:
	add.s32 	%r207, %r207, 4;
	add.s32 	%r206, %r206, 4;
	add.s32 	%r205, %r205, %r50;
	setp.ne.s32 	%p35, %r207, 0;
	@%p35 bra 	$L__BB89_63;
	add.s32 	%r208, %r206, 1;
$L__BB89_73:
	setp.eq.s32 	%p36, %r47, 0;
	@%p36 bra 	$L__BB89_78;
	shl.b32 	%r185, %r208, 3;
	shl.b32 	%r186, %r2, 1;
	add.s32 	%r187, %r185, %r186;
	mad.lo.s32 	%r189, %r1, %r187, %r166;
	mov.u32 	%r190, sdata_bf16;
	add.s32 	%r211, %r190, %r189;
	shl.b32 	%r69, %r1, 3;
	mul.lo.s32 	%r191, %r1, %r208;
	shl.b32 	%r192, %r191, 1;
	add.s32 	%r194, %r192, %r164;
	add.s32 	%r210, %r190, %r194;
	shl.b32 	%r71, %r1, 1;
	neg.s32 	%r209, %r47;
$L__BB89_75:
	.pragma "nounroll";
	ld.shared.u16 	%rs41, [%r44];
	ld.shared.u16 	%rs12, [%r210];
	// begin inline asm
	{ min.bf16 %rs40,%rs41,%rs12;
}
	// end inline asm
	// begin inline asm
	{ .reg .pred __$temp3;
  setp.eq.bf16  __$temp3, %rs40, %rs12;
  selp.u16 %rs43, 1, 0, __$temp3;}
	// end inline asm
	setp.eq.s16 	%p37, %rs43, 0;
	@%p37 bra 	$L__BB89_77;
	st.shared.u16 	[%r44], %rs12;
	ld.shared.u64 	%rd272, [%r211];
	st.shared.u64 	[%r45], %rd272;
$L__BB89_77:
	add.s32 	%r211, %r211, %r69;
	add.s32 	%r210, %r210, %r71;
	add.s32 	%r209, %r209, 1;
	setp.ne.s32 	%p38, %r209, 0;
	@%p38 bra 	$L__BB89_75;
$L__BB89_78:
	ld.param.u64 	%rd283, [contiguous_reduce4_bf16_param_1];
	ld.param.u64 	%rd282, [contiguous_reduce4_bf16_param_0];
	ld.shared.u64 	%rd273, [%r45];
	cvt.u64.u32 	%rd274, %r6;
	mad.lo.s64 	%rd275, %rd146, %rd274, %rd3;
	cvta.to.global.u64 	%rd276, %rd283;
	shl.b64 	%rd277, %rd275, 3;
	add.s64 	%rd278, %rd276, %rd277;
	st.global.u64 	[%rd278], %rd273;
	cvta.to.global.u64 	%rd279, %rd282;
	shl.b64 	%rd280, %rd275, 1;
	add.s64 	%rd281, %rd279, %rd280;
	ld.shared.u16 	%rs46, [%r44];
	st.global.u16 	[%rd281], %rs46;
$L__BB89_79:
	ret;

}
	// .globl	contiguous_reduce44_bf16
.visible .entry contiguous_reduce44_bf16(
	.param .u64 .ptr .align 1 contiguous_reduce44_bf16_param_0,
	.param .u64 .ptr .align 1 contiguous_reduce44_bf16_param_1,
	.param .u64 .ptr .align 1 contiguous_reduce44_bf16_param_2,
	.param .u64 .ptr .align 1 contiguous_reduce44_bf16_param_3,
	.param .u64 contiguous_reduce44_bf16_param_4,
	.param .u64 contiguous_reduce44_bf16_param_5,
	.param .u64 contiguous_reduce44_bf16_param_6
)
{
	.reg .pred 	%p<15>;
	.reg .b16 	%rs<50>;
	.reg .b32 	%r<97>;
	.reg .b64 	%rd<31>;

	ld.param.u64 	%rd2, [contiguous_reduce44_bf16_param_0];
	ld.param.u64 	%rd3, [contiguous_reduce44_bf16_param_1];
	ld.param.u64 	%rd4, [contiguous_reduce44_bf16_param_2];
	ld.param.u64 	%rd5, [contiguous_reduce44_bf16_param_3];
	ld.param.u64 	%rd6, [contiguous_reduce44_bf16_param_5];
	ld.param.u64 	%rd7, [contiguous_reduce44_bf16_param_6];
	mov.u32 	%r1, %ntid.x;
	mov.u32 	%r2, %ntid.y;
	mov.u32 	%r3, %tid.y;
	mov.u32 	%r4, %tid.x;
	mad.lo.s32 	%r5, %r3, %r1, %r4;
	mov.u32 	%r45, %ctaid.x;
	mad.lo.s32 	%r46, %r45, %r1, %r4;
	mov.u32 	%r6, %ctaid.y;
	mad.lo.s32 	%r47, %r6, %r2, %r3;
	mov.b16 	%rs14, 32640;
	// begin inline asm
	cvt.rn.bf16.u16 %rs13, %rs14;
	// end inline asm
	shl.b32 	%r48, %r5, 1;
	mov.u32 	%r90, sdata_bf16;
	add.s32 	%r8, %r90, %r48;
	st.shared.u16 	[%r8], %rs13;
	cvt.u64.u32 	%rd1, %r46;
	setp.le.u64 	%p1, %rd6, %rd1;
	cvt.u64.u32 	%rd9, %r47;
	setp.le.u64 	%p2, %rd7, %rd9;
	or.pred  	%p3, %p1, %p2;
	@%p3 bra 	$L__BB90_21;
	mul.lo.s32 	%r50, %r1, %r2;
	shl.b32 	%r51, %r50, 1;
	add.s32 	%r9, %r90, %r51;
	cvt.u32.u64 	%r53, %rd1;
	cvta.to.global.u64 	%rd10, %rd4;
	cvta.to.global.u64 	%rd11, %rd5;
	cvt.u32.u64 	%r54, %rd6;
	mad.lo.s32 	%r55, %r47, %r54, %r53;
	mul.wide.u32 	%rd12, %r55, 2;
	add.s64 	%rd13, %rd10, %rd12;
	ld.global.u16 	%rs15, [%rd13];
	st.shared.u16 	[%r8], %rs15;
	mul.wide.u32 	%rd14, %r55, 8;
	add.s64 	%rd15, %rd11, %rd14;
	ld.global.u64 	%rd16, [%rd15];
	shl.b32 	%r56, %r5, 3;
	add.s32 	%r57, %r9, %r56;
	st.shared.u64 	[%r57], %rd16;
	bar.sync 	0;
	setp.ne.s32 	%p4, %r3, 0;
	@%p4 bra 	$L__BB90_21;
	setp.lt.u32 	%p5, %r2, 2;
	shl.b32 	%r58, %r4, 1;
	add.s32 	%r10, %r90, %r58;
	shl.b32 	%r60, %r4, 3;
	add.s32 	%r11, %r9, %r60;
	@%p5 bra 	$L__BB90_20;
	add.s32 	%r12, %r2, -1;
	add.s32 	%r62, %r2, -2;
	and.b32  	%r13, %r12, 3;
	setp.lt.u32 	%p6, %r62, 3;
	mov.b32 	%r93, 1;
	@%p6 bra 	$L__BB90_15;
	and.b32  	%r65, %r12, -4;
	neg.s32 	%r92, %r65;
	shl.b32 	%r66, %r2, 1;
	add.s32 	%r67, %r66, 8;
	mad.lo.s32 	%r15, %r1, %r67, %r60;
	shl.b32 	%r16, %r1, 5;
	shl.b32 	%r17, %r1, 1;
	shl.b32 	%r18, %r1, 3;
	shl.b32 	%r19, %r1, 2;
	mul.lo.s32 	%r20, %r1, 6;
	add.s32 	%r69, %r66, 16;
	mad.lo.s32 	%r21, %r1, %r69, %r60;
	add.s32 	%r70, %r66, 24;
	mad.lo.s32 	%r22, %r1, %r70, %r60;
	add.s32 	%r71, %r66, 32;
	mad.lo.s32 	%r23, %r1, %r71, %r60;
	mov.b32 	%r91, 0;
	mov.u32 	%r89, %r10;
$L__BB90_5:
	ld.shared.u16 	%rs48, [%r10];
	add.s32 	%r72, %r89, %r17;
	ld.shared.u16 	%rs2, [%r72];
	// begin inline asm
	{ min.bf16 %rs16,%rs48,%rs2;
}
	// end inline asm
	// begin inline asm
	{ .reg .pred __$temp3;
  setp.eq.bf16  __$temp3, %rs16, %rs2;
  selp.u16 %rs19, 1, 0, __$temp3;}
	// end inline asm
	setp.eq.s16 	%p7, %rs19, 0;
	@%p7 bra 	$L__BB90_7;
	st.shared.u16 	[%r10], %rs2;
	add.s32 	%r73, %r90, %r15;
	ld.shared.u64 	%rd17, [%r73];
	st.shared.u64 	[%r11], %rd17;
	ld.shared.u16 	%rs48, [%r10];
$L__BB90_7:
	add.s32 	%r74, %r89, %r19;
	ld.shared.u16 	%rs5, [%r74];
	// begin inline asm
	{ min.bf16 %rs22,%rs48,%rs5;
}
	// end inline asm
	// begin inline asm
	{ .reg .pred __$temp3;
  setp.eq.bf16  __$temp3, %rs22, %rs5;
  selp.u16 %rs25, 1, 0, __$temp3;}
	// end inline asm
	setp.eq.s16 	%p8, %rs25, 0;
	@%p8 bra 	$L__BB90_9;
	st.shared.u16 	[%r10], %rs5;
	add.s32 	%r75, %r90, %r21;
	ld.shared.u64 	%rd18, [%r75];
	st.shared.u64 	[%r11], %rd18;
	ld.shared.u16 	%rs48, [%r10];
$L__BB90_9:
	add.s32 	%r76, %r89, %r20;
	ld.shared.u16 	%rs8, [%r76];
	// begin inline asm
	{ min.bf16 %rs28,%rs48,%rs8;
}
	// end inline asm
	// begin inline asm
	{ .reg .pred __$temp3;
  setp.eq.bf16  __$temp3, %rs28, %rs8;
  selp.u16 %rs31, 1, 0, __$temp3;}
	// end inline asm
	setp.eq.s16 	%p9, %rs31, 0;
	@%p9 bra 	$L__BB90_11;
	st.shared.u16 	[%r10], %rs8;
	add.s32 	%r77, %r90, %r22;
	ld.shared.u64 	%rd19, [%r77];
	st.shared.u64 	[%r11], %rd19;
	ld.shared.u16 	%rs48, [%r10];
$L__BB90_11:
	add.s32 	%r89, %r89, %r18;
	ld.shared.u16 	%rs11, [%r89];
	// begin inline asm
	{ min.bf16 %rs34,%rs48,%rs11;
}
	// end inline asm
	// begin inline asm
	{ .reg .pred __$temp3;
  setp.eq.bf16  __$temp3, %rs34, %rs11;
  selp.u16 %rs37, 1, 0, __$temp3;}
	// end inline asm
	setp.eq.s16 	%p10, %rs37, 0;
	@%p10 bra 	$L__BB90_13;
	st.shared.u16 	[%r10], %rs11;
	add.s32 	%r78, %r90, %r23;
	ld.shared.u64 	%rd20, [%r78];
	st.shared.u64 	[%r11], %rd20;
$L__BB90_13:
	add.s32 	%r92, %r92, 4;
	add.s32 	%r91, %r91, 4;
	add.s32 	%r90, %r90, %r16;
	setp.ne.s32 	%p11, %r92, 0;
	@%p11 bra 	$L__BB90_5;
	add.s32 	%r93, %r91, 1;
$L__BB90_15:
	setp.eq.s32 	%p12, %r13, 0;
	@%p12 bra 	$L__BB90_20;
	shl.b32 	%r79, %r93, 3;
	shl.b32 	%r80, %r2, 1;
	add.s32 	%r81, %r79, %r80;
	mad.lo.s32 	%r83, %r1, %r81, %r60;
	mov.u32 	%r84, sdata_bf16;
	add.s32 	%r96, %r84, %r83;
	shl.b32 	%r35, %r1, 3;
	mul.lo.s32 	%r85, %r1, %r93;
	shl.b32 	%r86, %r85, 1;
	shl.b32 	%r87, %r4, 1;
	add.s32 	%r88, %r86, %r87;
	add.s32 	%r95, %r84, %r88;
	shl.b32 	%r37, %r1, 1;
	neg.s32 	%r94, %r13;
$L__BB90_17:
	.pragma "nounroll";
	ld.shared.u16 	%rs41, [%r10];
	ld.shared.u16 	%rs12, [%r95];
	// begin inline asm
	{ min.bf16 %rs40,%rs41,%rs12;
}
	// end inline asm
	// begin inline asm
	{ .reg .pred __$temp3;
  setp.eq.bf16  __$temp3, %rs40, %rs12;
  selp.u16 %rs43, 1, 0, __$temp3;}
	// end inline asm
	setp.eq.s16 	%p13, %rs43, 0;
	@%p13 bra 	$L__BB90_19;
	st.shared.u16 	[%r10], %rs12;
	ld.shared.u64 	%rd21, [%r96];
	st.shared.u64 	[%r11], %rd21;
$L__BB90_19:
	add.s32 	%r96, %r96, %r35;
	add.s32 	%r95, %r95, %r37;
	add.s32 	%r94, %r94, 1;
	setp.ne.s32 	%p14, %r94, 0;
	@%p14 bra 	$L__BB90_17;
$L__BB90_20:
	ld.shared.u64 	%rd22, [%r11];
	cvt.u64.u32 	%rd23, %r6;
	mad.lo.s64 	%rd24, %rd6, %rd23, %rd1;
	cvta.to.global.u64 	%rd25, %rd3;
	shl.b64 	%rd26, %rd24, 3;
	add.s64 	%rd27, %rd25, %rd26;
	st.global.u64 	[%rd27], %rd22;
	cvta.to.global.u64 	%rd28, %rd2;
	shl.b64 	%rd29, %rd24, 1;
	add.s64 	%rd30, %rd28, %rd29;
	ld.shared.u16 	%rs46, [%r10];
	st.global.u16 	[%rd30], %rs46;
$L__BB90_21:
	ret;

}


// ===== COMPILED SASS (sm_100) =====

	.target	sm_100

	.elftype	@"ET_EXEC"


//--------------------- .note.nv.tkinfo           --------------------------
	.section	.note.nv.tkinfo,"",@"SHT_NOTE"
	.sectionflags	@"SHF_NOTE_NV_TKINFO"
	.tkinfo
        /*0018*/ 	.word	0x00000002
        /*0030*/ 	.string	""
        /*0030*/ 	.string	"ptxas"
        /*0030*/ 	.string	"Cuda compilation tools, release 13.0, V13.0.88"
        /*0030*/ 	.string	"Build cuda_13.0.r13.0/compiler.36424714_0"
        /*0030*/ 	.string	"-arch sm_100 -m 64 "



//--------------------- .note.nv.cuinfo           --------------------------
	.section	.note.nv.cuinfo,"",@"SHT_NOTE"
	.sectionflags	@"SHF_NOTE_NV_CUINFO"
        /*0018*/ 	.short	0x0002
        /*001a*/ 	.short	0x0064
        /*001c*/ 	.short	0x0082
	.zero		2


//--------------------- .nv.info                  --------------------------
	.section	.nv.info,"",@"SHT_CUDA_INFO"
	.align	4


	//----- nvinfo : EIATTR_REGCOUNT
	.align		4
        /*0000*/ 	.byte	0x04, 0x2f
        /*0002*/ 	.short	(.L_1 - .L_0)
	.align		4
.L_0:
        /*0004*/ 	.word	index@(contiguous_reduce_bool)
        /*0008*/ 	.word	0x00000011


	//----- nvinfo : EIATTR_FRAME_SIZE
	.align		4
.L_1:
        /*000c*/ 	.byte	0x04, 0x11
        /*000e*/ 	.short	(.L_3 - .L_2)
	.align		4
.L_2:
        /*0010*/ 	.word	index@(contiguous_reduce_bool)
        /*0014*/ 	.word	0x00000000


	//----- nvinfo : EIATTR_REGCOUNT
	.align		4
.L_3:
        /*0018*/ 	.byte	0x04, 0x2f
        /*001a*/ 	.short	(.L_5 - .L_4)
	.align		4
.L_4:
        /*001c*/ 	.word	index@(contiguous_reduce2_bool)
        /*0020*/ 	.word	0x00000013


	//----- nvinfo : EIATTR_FRAME_SIZE
	.align		4
.L_5:
        /*0024*/ 	.byte	0x04, 0x11
        /*0026*/ 	.short	(.L_7 - .L_6)
	.align		4
.L_6:
        /*0028*/ 	.word	index@(contiguous_reduce2_bool)
        /*002c*/ 	.word	0x00000000


	//----- nvinfo : EIATTR_REGCOUNT
	.align		4
.L_7:
        /*0030*/ 	.byte	0x04, 0x2f
        /*0032*/ 	.short	(.L_9 - .L_8)
	.align		4
.L_8:
        /*0034*/ 	.word	index@(uncontiguous_reduce_bool)
        /*0038*/ 	.word	0x00000030


	//----- nvinfo : EIATTR_FRAME_SIZE
	.align		4
.L_9:
        /*003c*/ 	.byte	0x04, 0x11
        /*003e*/ 	.short	(.L_11 - .L_10)
	.align		4
.L_10:
        /*0040*/ 	.word	index@($__internal_77_$__cuda_sm20_rem_s64)
        /*0044*/ 	.word	0x00000000


	//----- nvinfo : EIATTR_FRAME_SIZE
	.align		4
.L_11:
        /*0048*/ 	.byte	0x04, 0x11
        /*004a*/ 	.short	(.L_13 - .L_12)
	.align		4
.L_12:
        /*004c*/ 	.word	index@($__internal_76_$__cuda_sm20_div_s64)
        /*0050*/ 	.word	0x00000000


	//----- nvinfo : EIATTR_FRAME_SIZE
	.align		4
.L_13:
        /*0054*/ 	.byte	0x04, 0x11
        /*0056*/ 	.short	(.L_15 - .L_14)
	.align		4
.L_14:
        /*0058*/ 	.word	index@(uncontiguous_reduce_bool)
        /*005c*/ 	.word	0x00000000


	//----- nvinfo : EIATTR_REGCOUNT
	.align		4
.L_15:
        /*0060*/ 	.byte	0x04, 0x2f
        /*0062*/ 	.short	(.L_17 - .L_16)
	.align		4
.L_16:
        /*0064*/ 	.word	index@(contiguous_reduce3_bool)
        /*0068*/ 	.word	0x00000030


	//----- nvinfo : EIATTR_FRAME_SIZE
	.align		4
.L_17:
        /*006c*/ 	.byte	0x04, 0x11
        /*006e*/ 	.short	(.L_19 - .L_18)
	.align		4
.L_18:
        /*0070*/ 	.word	index@($__internal_75_$__cuda_sm20_rem_s64)
        /*0074*/ 	.word	0x00000000


	//----- nvinfo : EIATTR_FRAME_SIZE
	.align		4
.L_19:
        /*0078*/ 	.byte	0x04, 0x11
        /*007a*/ 	.short	(.L_21 - .L_20)
	.align		4
.L_20:
        /*007c*/ 	.word	index@($__internal_74_$__cuda_sm20_div_s64)
        /*0080*/ 	.word	0x00000000


	//----- nvinfo : EIATTR_FRAME_SIZE
	.align		4
.L_21:
        /*0084*/ 	.byte	0x04, 0x11
        /*0086*/ 	.short	(.L_23 - .L_22)
	.align		4
.L_22:
        /*0088*/ 	.word	index@(contiguous_reduce3_bool)
        /*008c*/ 	.word	0x00000000


	//----- nvinfo : EIATTR_REGCOUNT
	.align		4
.L_23:
        /*0090*/ 	.byte	0x04, 0x2f
        /*0092*/ 	.short	(.L_25 - .L_24)
	.align		4
.L_24:
        /*0094*/ 	.word	index@(contiguous_reduce33_bool)
        /*0098*/ 	.word	0x00000014


	//----- nvinfo : EIATTR_FRAME_SIZE
	.align		4
.L_25:
        /*009c*/ 	.byte	0x04, 0x11
        /*009e*/ 	.short	(.L_27 - .L_26)
	.align		4
.L_26:
        /*00a0*/ 	.word	index@(contiguous_reduce33_bool)
        /*00a4*/ 	.word	0x00000000


	//----- nvinfo : EIATTR_REGCOUNT
	.align		4
.L_27:
        /*00a8*/ 	.byte	0x04, 0x2f
        /*00aa*/ 	.short	(.L_29 - .L_28)
	.align		4
.L_28:
        /*00ac*/ 	.word	index@(contiguous_reduce4_bool)
        /*00b0*/ 	.word	0x00000026


	//----- nvinfo : EIATTR_FRAME_SIZE
	.align		4
.L_29:
        /*00b4*/ 	.byte	0x04, 0x11
        /*00b6*/ 	.short	(.L_31 - .L_30)
	.align		4
.L_30:
        /*00b8*/ 	.word	index@($__internal_73_$__cuda_sm20_rem_s64)
        /*00bc*/ 	.word	0x00000000


	//----- nvinfo : EIATTR_FRAME_SIZE
	.align		4
.L_31:
        /*00c0*/ 	.byte	0x04, 0x11
        /*00c2*/ 	.short	(.L_33 - .L_32)
	.align		4
.L_32:
        /*00c4*/ 	.word	index@($__internal_72_$__cuda_sm20_div_s64)
        /*00c8*/ 	.word	0x00000000


	//----- nvinfo : EIATTR_FRAME_SIZE
	.align		4
.L_33:
        /*00cc*/ 	.byte	0x04, 0x11
        /*00ce*/ 	.short	(.L_35 - .L_34)
	.align		4
.L_34:
        /*00d0*/ 	.word	index@(contiguous_reduce4_bool)
        /*00d4*/ 	.word	0x00000000


	//----- nvinfo : EIATTR_REGCOUNT
	.align		4
.L_35:
        /*00d8*/ 	.byte	0x04, 0x2f
        /*00da*/ 	.short	(.L_37 - .L_36)
	.align		4
.L_36:
        /*00dc*/ 	.word	index@(contiguous_reduce44_bool)
        /*00e0*/ 	.word	0x00000017


	//----- nvinfo : EIATTR_FRAME_SIZE
	.align		4
.L_37:
        /*00e4*/ 	.byte	0x04, 0x11
        /*00e6*/ 	.short	(.L_39 - .L_38)
	.align		4
.L_38:
        /*00e8*/ 	.word	index@(contiguous_reduce44_bool)
        /*00ec*/ 	.word	0x00000000


	//----- nvinfo : EIATTR_REGCOUNT
	.align		4
.L_39:
        /*00f0*/ 	.byte	0x04, 0x2f
        /*00f2*/ 	.short	(.L_41 - .L_40)
	.align		4
.L_40:
        /*00f4*/ 	.word	index@(contiguous_reduce_i8)
        /*00f8*/ 	.word	0x00000010


	//----- nvinfo : EIATTR_FRAME_SIZE
	.align		4
.L_41:
        /*00fc*/ 	.byte	0x04, 0x11
        /*00fe*/ 	.short	(.L_43 - .L_42)
	.align		4
.L_42:
        /*0100*/ 	.word	index@(contiguous_reduce_i8)
        /*0104*/ 	.word	0x00000000


	//----- nvinfo : EIATTR_REGCOUNT
	.align		4
.L_43:
        /*0108*/ 	.byte	0x04, 0x2f
        /*010a*/ 	.short	(.L_45 - .L_44)
	.align		4
.L_44:
        /*010c*/ 	.word	index@(contiguous_reduce2_i8)
        /*0110*/ 	.word	0x00000013


	//----- nvinfo : EIATTR_FRAME_SIZE
	.align		4
.L_45:
        /*0114*/ 	.byte	0x04, 0x11
        /*0116*/ 	.short	(.L_47 - .L_46)
	.align		4
.L_46:
        /*0118*/ 	.word	index@(contiguous_reduce2_i8)
        /*011c*/ 	.word	0x00000000


	//----- nvinfo : EIATTR_REGCOUNT
	.align		4
.L_47:
        /*0120*/ 	.byte	0x04, 0x2f
        /*0122*/ 	.short	(.L_49 - .L_48)
	.align		4
.L_48:
        /*0124*/ 	.word	index@(uncontiguous_reduce_i8)
        /*0128*/ 	.word	0x00000030


	//----- nvinfo : EIATTR_FRAME_SIZE
	.align		4
.L_49:
        /*012c*/ 	.byte	0x04, 0x11
        /*012e*/ 	.short	(.L_51 - .L_50)
	.align		4
.L_50:
        /*0130*/ 	.word	index@($__internal_71_$__cuda_sm20_rem_s64)
        /*0134*/ 	.word	0x00000000


	//----- nvinfo : EIATTR_FRAME_SIZE
	.align		4
.L_51:
        /*0138*/ 	.byte	0x04, 0x11
        /*013a*/ 	.short	(.L_53 - .L_52)
	.align		4
.L_52:
        /*013c*/ 	.word	index@($__internal_70_$__cuda_sm20_div_s64)
        /*0140*/ 	.word	0x00000000


	//----- nvinfo : EIATTR_FRAME_SIZE
	.align		4
.L_53:
        /*0144*/ 	.byte	0x04, 0x11
        /*0146*/ 	.short	(.L_55 - .L_54)
	.align		4
.L_54:
        /*0148*/ 	.word	index@(uncontiguous_reduce_i8)
        /*014c*/ 	.word	0x00000000


	//----- nvinfo : EIATTR_REGCOUNT
	.align		4
.L_55:
        /*0150*/ 	.byte	0x04, 0x2f
        /*0152*/ 	.short	(.L_57 - .L_56)
	.align		4
.L_56:
        /*0154*/ 	.word	index@(contiguous_reduce3_i8)
        /*0158*/ 	.word	0x00000030


	//----- nvinfo : EIATTR_FRAME_SIZE
	.align		4
.L_57:
        /*015c*/ 	.byte	0x04, 0x11
        /*015e*/ 	.short	(.L_59 - .L_58)
	.align		4
.L_58:
        /*0160*/ 	.word	index@($__internal_69_$__cuda_sm20_rem_s64)
        /*0164*/ 	.word	0x00000000


	//----- nvinfo : EIATTR_FRAME_SIZE
	.align		4
.L_59:
        /*0168*/ 	.byte	0x04, 0x11
        /*016a*/ 	.short	(.L_61 - .L_60)
	.align		4
.L_60:
        /*016c*/ 	.word	index@($__internal_68_$__cuda_sm20_div_s64)
        /*0170*/ 	.word	0x00000000


	//----- nvinfo : EIATTR_FRAME_SIZE
	.align		4
.L_61:
        /*0174*/ 	.byte	0x04, 0x11
        /*0176*/ 	.short	(.L_63 - .L_62)
	.align		4
.L_62:
        /*0178*/ 	.word	index@(contiguous_reduce3_i8)
        /*017c*/ 	.word	0x00000000


	//----- nvinfo : EIATTR_REGCOUNT
	.align		4
.L_63:
        /*0180*/ 	.byte	0x04, 0x2f
        /*0182*/ 	.short	(.L_65 - .L_64)
	.align		4
.L_64:
        /*0184*/ 	.word	index@(contiguous_reduce33_i8)
        /*0188*/ 	.word	0x00000014


	//----- nvinfo : EIATTR_FRAME_SIZE
	.align		4
.L_65:
        /*018c*/ 	.byte	0x04, 0x11
        /*018e*/ 	.short	(.L_67 - .L_66)
	.align		4
.L_66:
        /*0190*/ 	.word	index@(contiguous_reduce33_i8)
        /*0194*/ 	.word	0x00000000


	//----- nvinfo : EIATTR_REGCOUNT
	.align		4
.L_67:
        /*0198*/ 	.byte	0x04, 0x2f
        /*019a*/ 	.short	(.L_69 - .L_68)
	.align		4
.L_68:
        /*019c*/ 	.word	index@(contiguous_reduce4_i8)
        /*01a0*/ 	.word	0x00000026


	//----- nvinfo : EIATTR_FRAME_SIZE
	.align		4
.L_69:
        /*01a4*/ 	.byte	0x04, 0x11
        /*01a6*/ 	.short	(.L_71 - .L_70)
	.align		4
.L_70:
        /*01a8*/ 	.word	index@($__internal_67_$__cuda_sm20_rem_s64)
        /*01ac*/ 	.word	0x00000000


	//----- nvinfo : EIATTR_FRAME_SIZE
	.align		4
.L_71:
        /*01b0*/ 	.byte	0x04, 0x11
        /*01b2*/ 	.short	(.L_73 - .L_72)
	.align		4
.L_72:
        /*01b4*/ 	.word	index@($__internal_66_$__cuda_sm20_div_s64)
        /*01b8*/ 	.word	0x00000000


	//----- nvinfo : EIATTR_FRAME_SIZE
	.align		4
.L_73:
        /*01bc*/ 	.byte	0x04, 0x11
        /*01be*/ 	.short	(.L_75 - .L_74)
	.align		4
.L_74:
        /*01c0*/ 	.word	index@(contiguous_reduce4_i8)
        /*01c4*/ 	.word	0x00000000


	//----- nvinfo : EIATTR_REGCOUNT
	.align		4
.L_75:
        /*01c8*/ 	.byte	0x04, 0x2f
        /*01ca*/ 	.short	(.L_77 - .L_76)
	.align		4
.L_76:
        /*01cc*/ 	.word	index@(contiguous_reduce44_i8)
        /*01d0*/ 	.word	0x00000018


	//----- nvinfo : EIATTR_FRAME_SIZE
	.align		4
.L_77:
        /*01d4*/ 	.byte	0x04, 0x11
        /*01d6*/ 	.short	(.L_79 - .L_78)
	.align		4
.L_78:
        /*01d8*/ 	.word	index@(contiguous_reduce44_i8)
        /*01dc*/ 	.word	0x00000000


	//----- nvinfo : EIATTR_REGCOUNT
	.align		4
.L_79:
        /*01e0*/ 	.byte	0x04, 0x2f
        /*01e2*/ 	.short	(.L_81 - .L_80)
	.align		4
.L_80:
        /*01e4*/ 	.word	index@(contiguous_reduce_i16)
        /*01e8*/ 	.word	0x00000010


	//----- nvinfo : EIATTR_FRAME_SIZE
	.align		4
.L_81:
        /*01ec*/ 	.byte	0x04, 0x11
        /*01ee*/ 	.short	(.L_83 - .L_82)
	.align		4
.L_82:
        /*01f0*/ 	.word	index@(contiguous_reduce_i16)
        /*01f4*/ 	.word	0x00000000


	//----- nvinfo : EIATTR_REGCOUNT
	.align		4
.L_83:
        /*01f8*/ 	.byte	0x04, 0x2f
        /*01fa*/ 	.short	(.L_85 - .L_84)
	.align		4
.L_84:
        /*01fc*/ 	.word	index@(contiguous_reduce2_i16)
        /*0200*/ 	.word	0x00000014


	//----- nvinfo : EIATTR_FRAME_SIZE
	.align		4
.L_85:
        /*0204*/ 	.byte	0x04, 0x11
        /*0206*/ 	.short	(.L_87 - .L_86)
	.align		4
.L_86:
        /*0208*/ 	.word	index@(contiguous_reduce2_i16)
        /*020c*/ 	.word	0x00000000


	//----- nvinfo : EIATTR_REGCOUNT
	.align		4
.L_87:
        /*0210*/ 	.byte	0x04, 0x2f
        /*0212*/ 	.short	(.L_89 - .L_88)
	.align		4
.L_88:
        /*0214*/ 	.word	index@(uncontiguous_reduce_i16)
        /*0218*/ 	.word	0x0000002c


	//----- nvinfo : EIATTR_FRAME_SIZE
	.align		4
.L_89:
        /*021c*/ 	.byte	0x04, 0x11
        /*021e*/ 	.short	(.L_91 - .L_90)
	.align		4
.L_90:
        /*0220*/ 	.word	index@($__internal_65_$__cuda_sm20_rem_s64)
        /*0224*/ 	.word	0x00000000


	//----- nvinfo : EIATTR_FRAME_SIZE
	.align		4
.L_91:
        /*0228*/ 	.byte	0x04, 0x11
        /*022a*/ 	.short	(.L_93 - .L_92)
	.align		4
.L_92:
        /*022c*/ 	.word	index@($__internal_64_$__cuda_sm20_div_s64)
        /*0230*/ 	.word	0x00000000


	//----- nvinfo : EIATTR_FRAME_SIZE
	.align		4
.L_93:
        /*0234*/ 	.byte	0x04, 0x11
        /*0236*/ 	.short	(.L_95 - .L_94)
	.align		4
.L_94:
        /*0238*/ 	.word	index@(uncontiguous_reduce_i16)
        /*023c*/ 	.word	0x00000000


	//----- nvinfo : EIATTR_REGCOUNT
	.align		4
.L_95:
        /*0240*/ 	.byte	0x04, 0x2f
        /*0242*/ 	.short	(.L_97 - .L_96)
	.align		4
.L_96:
        /*0244*/ 	.word	index@(contiguous_reduce3_i16)
        /*0248*/ 	.word	0x00000030


	//----- nvinfo : EIATTR_FRAME_SIZE
	.align		4
.L_97:
        /*024c*/ 	.byte	0x04, 0x11
        /*024e*/ 	.short	(.L_99 - .L_98)
	.align		4
.L_98:
        /*0250*/ 	.word	index@($__internal_63_$__cuda_sm20_rem_s64)
        /*0254*/ 	.word	0x00000000


	//----- nvinfo : EIATTR_FRAME_SIZE
	.align		4
.L_99:
        /*0258*/ 	.byte	0x04, 0x11
        /*025a*/ 	.short	(.L_101 - .L_100)
	.align		4
.L_100:
        /*025c*/ 	.word	index@($__internal_62_$__cuda_sm20_div_s64)
        /*0260*/ 	.word	0x00000000


	//----- nvinfo : EIATTR_FRAME_SIZE
	.align		4
.L_101:
        /*0264*/ 	.byte	0x04, 0x11
        /*0266*/ 	.short	(.L_103 - .L_102)
	.align		4
.L_102:
        /*0268*/ 	.word	index@(contiguous_reduce3_i16)
        /*026c*/ 	.word	0x00000000


	//----- nvinfo : EIATTR_REGCOUNT
	.align		4
.L_103:
        /*0270*/ 	.byte	0x04, 0x2f
        /*0272*/ 	.short	(.L_105 - .L_104)
	.align		4
.L_104:
        /*0274*/ 	.word	index@(contiguous_reduce33_i16)
        /*0278*/ 	.word	0x00000014


	//----- nvinfo : EIATTR_FRAME_SIZE
	.align		4
.L_105:
        /*027c*/ 	.byte	0x04, 0x11
        /*027e*/ 	.short	(.L_107 - .L_106)
	.align		4
.L_106:
        /*0280*/ 	.word	index@(contiguous_reduce33_i16)
        /*0284*/ 	.word	0x00000000


	//----- nvinfo : EIATTR_REGCOUNT
	.align		4
.L_107:
        /*0288*/ 	.byte	0x04, 0x2f
        /*028a*/ 	.short	(.L_109 - .L_108)
	.align		4
.L_108:
        /*028c*/ 	.word	index@(contiguous_reduce4_i16)
        /*0290*/ 	.word	0x00000026


	//----- nvinfo : EIATTR_FRAME_SIZE
	.align		4
.L_109:
        /*0294*/ 	.byte	0x04, 0x11
        /*0296*/ 	.short	(.L_111 - .L_110)
	.align		4
.L_110:
        /*0298*/ 	.word	index@($__internal_61_$__cuda_sm20_rem_s64)
        /*029c*/ 	.word	0x00000000


	//----- nvinfo : EIATTR_FRAME_SIZE
	.align		4
.L_111:
        /*02a0*/ 	.byte	0x04, 0x11
        /*02a2*/ 	.short	(.L_113 - .L_112)
	.align		4
.L_112:
        /*02a4*/ 	.word	index@($__internal_60_$__cuda_sm20_div_s64)
        /*02a8*/ 	.word	0x00000000


	//----- nvinfo : EIATTR_FRAME_SIZE
	.align		4
.L_113:
        /*02ac*/ 	.byte	0x04, 0x11
        /*02ae*/ 	.short	(.L_115 - .L_114)
	.align		4
.L_114:
        /*02b0*/ 	.word	index@(contiguous_reduce4_i16)
        /*02b4*/ 	.word	0x00000000


	//----- nvinfo : EIATTR_REGCOUNT
	.align		4
.L_115:
        /*02b8*/ 	.byte	0x04, 0x2f
        /*02ba*/ 	.short	(.L_117 - .L_116)
	.align		4
.L_116:
        /*02bc*/ 	.word	index@(contiguous_reduce44_i16)
        /*02c0*/ 	.word	0x0000001a


	//----- nvinfo : EIATTR_FRAME_SIZE
	.align		4
.L_117:
        /*02c4*/ 	.byte	0x04, 0x11
        /*02c6*/ 	.short	(.L_119 - .L_118)
	.align		4
.L_118:
        /*02c8*/ 	.word	index@(contiguous_reduce44_i16)
        /*02cc*/ 	.word	0x00000000


	//----- nvinfo : EIATTR_REGCOUNT
	.align		4
.L_119:
        /*02d0*/ 	.byte	0x04, 0x2f
        /*02d2*/ 	.short	(.L_121 - .L_120)
	.align		4
.L_120:
        /*02d4*/ 	.word	index@(contiguous_reduce_i32)
        /*02d8*/ 	.word	0x00000010


	//----- nvinfo : EIATTR_FRAME_SIZE
	.align		4
.L_121:
        /*02dc*/ 	.byte	0x04, 0x11
        /*02de*/ 	.short	(.L_123 - .L_122)
	.align		4
.L_122:
        /*02e0*/ 	.word	index@(contiguous_reduce_i32)
        /*02e4*/ 	.word	0x00000000


	//----- nvinfo : EIATTR_REGCOUNT
	.align		4
.L_123:
        /*02e8*/ 	.byte	0x04, 0x2f
        /*02ea*/ 	.short	(.L_125 - .L_124)
	.align		4
.L_124:
        /*02ec*/ 	.word	index@(contiguous_reduce2_i32)
        /*02f0*/ 	.word	0x00000014


	//----- nvinfo : EIATTR_FRAME_SIZE
	.align		4
.L_125:
        /*02f4*/ 	.byte	0x04, 0x11
        /*02f6*/ 	.short	(.L_127 - .L_126)
	.align		4
.L_126:
        /*02f8*/ 	.word	index@(contiguous_reduce2_i32)
        /*02fc*/ 	.word	0x00000000


	//----- nvinfo : EIATTR_REGCOUNT
	.align		4
.L_127:
        /*0300*/ 	.byte	0x04, 0x2f
        /*0302*/ 	.short	(.L_129 - .L_128)
	.align		4
.L_128:
        /*0304*/ 	.word	index@(uncontiguous_reduce_i32)
        /*0308*/ 	.word	0x00000030


	//----- nvinfo : EIATTR_FRAME_SIZE
	.align		4
.L_129:
        /*030c*/ 	.byte	0x04, 0x11
        /*030e*/ 	.short	(.L_131 - .L_130)
	.align		4
.L_130:
        /*0310*/ 	.word	index@($__internal_59_$__cuda_sm20_rem_s64)
        /*0314*/ 	.word	0x00000000


	//----- nvinfo : EIATTR_FRAME_SIZE
	.align		4
.L_131:
        /*0318*/ 	.byte	0x04, 0x11
        /*031a*/ 	.short	(.L_133 - .L_132)
	.align		4
.L_132:
        /*031c*/ 	.word	index@($__internal_58_$__cuda_sm20_div_s64)
        /*0320*/ 	.word	0x00000000


	//----- nvinfo : EIATTR_FRAME_SIZE
	.align		4
.L_133:
        /*0324*/ 	.byte	0x04, 0x11
        /*0326*/ 	.short	(.L_135 - .L_134)
	.align		4
.L_134:
        /*0328*/ 	.word	index@(uncontiguous_reduce_i32)
        /*032c*/ 	.word	0x00000000


	//----- nvinfo : EIATTR_REGCOUNT
	.align		4
.L_135:
        /*0330*/ 	.byte	0x04, 0x2f
        /*0332*/ 	.short	(.L_137 - .L_136)
	.align		4
.L_136:
        /*0334*/ 	.word	index@(contiguous_reduce3_i32)
        /*0338*/ 	.word	0x0000002e


	//----- nvinfo : EIATTR_FRAME_SIZE
	.align		4
.L_137:
        /*033c*/ 	.byte	0x04, 0x11
        /*033e*/ 	.short	(.L_139 - .L_138)
	.align		4
.L_138:
        /*0340*/ 	.word	index@($__internal_57_$__cuda_sm20_rem_s64)
        /*0344*/ 	.word	0x00000000


	//----- nvinfo : EIATTR_FRAME_SIZE
	.align		4
.L_139:
        /*0348*/ 	.byte	0x04, 0x11
        /*034a*/ 	.short	(.L_141 - .L_140)
	.align		4
.L_140:
        /*034c*/ 	.word	index@($__internal_56_$__cuda_sm20_div_s64)
        /*0350*/ 	.word	0x00000000


	//----- nvinfo : EIATTR_FRAME_SIZE
	.align		4
.L_141:
        /*0354*/ 	.byte	0x04, 0x11
        /*0356*/ 	.short	(.L_143 - .L_142)
	.align		4
.L_142:
        /*0358*/ 	.word	index@(contiguous_reduce3_i32)
        /*035c*/ 	.word	0x00000000


	//----- nvinfo : EIATTR_REGCOUNT
	.align		4
.L_143:
        /*0360*/ 	.byte	0x04, 0x2f
        /*0362*/ 	.short	(.L_145 - .L_144)
	.align		4
.L_144:
        /*0364*/ 	.word	index@(contiguous_reduce33_i32)
        /*0368*/ 	.word	0x00000014


	//----- nvinfo : EIATTR_FRAME_SIZE
	.align		4
.L_145:
        /*036c*/ 	.byte	0x04, 0x11
        /*036e*/ 	.short	(.L_147 - .L_146)
	.align		4
.L_146:
        /*0370*/ 	.word	index@(contiguous_reduce33_i32)
        /*0374*/ 	.word	0x00000000


	//----- nvinfo : EIATTR_REGCOUNT
	.align		4
.L_147:
        /*0378*/ 	.byte	0x04, 0x2f
        /*037a*/ 	.short	(.L_149 - .L_148)
	.align		4
.L_148:
        /*037c*/ 	.word	index@(contiguous_reduce4_i32)
        /*0380*/ 	.word	0x00000026


	//----- nvinfo : EIATTR_FRAME_SIZE
	.align		4
.L_149:
        /*0384*/ 	.byte	0x04, 0x11
        /*0386*/ 	.short	(.L_151 - .L_150)
	.align		4
.L_150:
        /*0388*/ 	.word	index@($__internal_55_$__cuda_sm20_rem_s64)
        /*038c*/ 	.word	0x00000000


	//----- nvinfo : EIATTR_FRAME_SIZE
	.align		4
.L_151:
        /*0390*/ 	.byte	0x04, 0x11
        /*0392*/ 	.short	(.L_153 - .L_152)
	.align		4
.L_152:
        /*0394*/ 	.word	index@($__internal_54_$__cuda_sm20_div_s64)
        /*0398*/ 	.word	0x00000000


	//----- nvinfo : EIATTR_FRAME_SIZE
	.align		4
.L_153:
        /*039c*/ 	.byte	0x04, 0x11
        /*039e*/ 	.short	(.L_155 - .L_154)
	.align		4
.L_154:
        /*03a0*/ 	.word	index@(contiguous_reduce4_i32)
        /*03a4*/ 	.word	0x00000000


	//----- nvinfo : EIATTR_REGCOUNT
	.align		4
.L_155:
        /*03a8*/ 	.byte	0x04, 0x2f
        /*03aa*/ 	.short	(.L_157 - .L_156)
	.align		4
.L_156:
        /*03ac*/ 	.word	index@(contiguous_reduce44_i32)
        /*03b0*/ 	.word	0x0000001c


	//----- nvinfo : EIATTR_FRAME_SIZE
	.align		4
.L_157:
        /*03b4*/ 	.byte	0x04, 0x11
        /*03b6*/ 	.short	(.L_159 - .L_158)
	.align		4
.L_158:
        /*03b8*/ 	.word	index@(contiguous_reduce44_i32)
        /*03bc*/ 	.word	0x00000000


	//----- nvinfo : EIATTR_REGCOUNT
	.align		4
.L_159:
        /*03c0*/ 	.byte	0x04, 0x2f
        /*03c2*/ 	.short	(.L_161 - .L_160)
	.align		4
.L_160:
        /*03c4*/ 	.word	index@(contiguous_reduce_i64)
        /*03c8*/ 	.word	0x00000012


	//----- nvinfo : EIATTR_FRAME_SIZE
	.align		4
.L_161:
        /*03cc*/ 	.byte	0x04, 0x11
        /*03ce*/ 	.short	(.L_163 - .L_162)
	.align		4
.L_162:
        /*03d0*/ 	.word	index@(contiguous_reduce_i64)
        /*03d4*/ 	.word	0x00000000


	//----- nvinfo : EIATTR_REGCOUNT
	.align		4
.L_163:
        /*03d8*/ 	.byte	0x04, 0x2f
        /*03da*/ 	.short	(.L_165 - .L_164)
	.align		4
.L_164:
        /*03dc*/ 	.word	index@(contiguous_reduce2_i64)
        /*03e0*/ 	.word	0x00000014


	//----- nvinfo : EIATTR_FRAME_SIZE
	.align		4
.L_165:
        /*03e4*/ 	.byte	0x04, 0x11
        /*03e6*/ 	.short	(.L_167 - .L_166)
	.align		4
.L_166:
        /*03e8*/ 	.word	index@(contiguous_reduce2_i64)
        /*03ec*/ 	.word	0x00000000


	//----- nvinfo : EIATTR_REGCOUNT
	.align		4
.L_167:
        /*03f0*/ 	.byte	0x04, 0x2f
        /*03f2*/ 	.short	(.L_169 - .L_168)
	.align		4
.L_168:
        /*03f4*/ 	.word	index@(uncontiguous_reduce_i64)
        /*03f8*/ 	.word	0x00000030


	//----- nvinfo : EIATTR_FRAME_SIZE
	.align		4
.L_169:
        /*03fc*/ 	.byte	0x04, 0x11
        /*03fe*/ 	.short	(.L_171 - .L_170)
	.align		4
.L_170:
        /*0400*/ 	.word	index@($__internal_53_$__cuda_sm20_rem_s64)
        /*0404*/ 	.word	0x00000000


	//----- nvinfo : EIATTR_FRAME_SIZE
	.align		4
.L_171:
        /*0408*/ 	.byte	0x04, 0x11
        /*040a*/ 	.short	(.L_173 - .L_172)
	.align		4
.L_172:
        /*040c*/ 	.word	index@($__internal_52_$__cuda_sm20_div_s64)
        /*0410*/ 	.word	0x00000000


	//----- nvinfo : EIATTR_FRAME_SIZE
	.align		4
.L_173:
        /*0414*/ 	.byte	0x04, 0x11
        /*0416*/ 	.short	(.L_175 - .L_174)
	.align		4
.L_174:
        /*0418*/ 	.word	index@(uncontiguous_reduce_i64)
        /*041c*/ 	.word	0x00000000


	//----- nvinfo : EIATTR_REGCOUNT
	.align		4
.L_175:
        /*0420*/ 	.byte	0x04, 0x2f
        /*0422*/ 	.short	(.L_177 - .L_176)
	.align		4
.L_176:
        /*0424*/ 	.word	index@(contiguous_reduce3_i64)
        /*0428*/ 	.word	0x0000002e


	//----- nvinfo : EIATTR_FRAME_SIZE
	.align		4
.L_177:
        /*042c*/ 	.byte	0x04, 0x11
        /*042e*/ 	.short	(.L_179 - .L_178)
	.align		4
.L_178:
        /*0430*/ 	.word	index@($__internal_51_$__cuda_sm20_rem_s64)
        /*0434*/ 	.word	0x00000000


	//----- nvinfo : EIATTR_FRAME_SIZE
	.align		4
.L_179:
        /*0438*/ 	.byte	0x04, 0x11
        /*043a*/ 	.short	(.L_181 - .L_180)
	.align		4
.L_180:
        /*043c*/ 	.word	index@($__internal_50_$__cuda_sm20_div_s64)
        /*0440*/ 	.word	0x00000000


	//----- nvinfo : EIATTR_FRAME_SIZE
	.align		4
.L_181:
        /*0444*/ 	.byte	0x04, 0x11
        /*0446*/ 	.short	(.L_183 - .L_182)
	.align		4
.L_182:
        /*0448*/ 	.word	index@(contiguous_reduce3_i64)
        /*044c*/ 	.word	0x00000000


	//----- nvinfo : EIATTR_REGCOUNT
	.align		4
.L_183:
        /*0450*/ 	.byte	0x04, 0x2f
        /*0452*/ 	.short	(.L_185 - .L_184)
	.align		4
.L_184:
        /*0454*/ 	.word	index@(contiguous_reduce33_i64)
        /*0458*/ 	.word	0x00000014


	//----- nvinfo : EIATTR_FRAME_SIZE
	.align		4
.L_185:
        /*045c*/ 	.byte	0x04, 0x11
        /*045e*/ 	.short	(.L_187 - .L_186)
	.align		4
.L_186:
        /*0460*/ 	.word	index@(contiguous_reduce33_i64)
        /*0464*/ 	.word	0x00000000


	//----- nvinfo : EIATTR_REGCOUNT
	.align		4
.L_187:
        /*0468*/ 	.byte	0x04, 0x2f
        /*046a*/ 	.short	(.L_189 - .L_188)
	.align		4
.L_188:
        /*046c*/ 	.word	index@(contiguous_reduce4_i64)
        /*0470*/ 	.word	0x00000026


	//----- nvinfo : EIATTR_FRAME_SIZE
	.align		4
.L_189:
        /*0474*/ 	.byte	0x04, 0x11
        /*0476*/ 	.short	(.L_191 - .L_190)
	.align		4
.L_190:
        /*0478*/ 	.word	index@($__internal_49_$__cuda_sm20_rem_s64)
        /*047c*/ 	.word	0x00000000


	//----- nvinfo : EIATTR_FRAME_SIZE
	.align		4
.L_191:
        /*0480*/ 	.byte	0x04, 0x11
        /*0482*/ 	.short	(.L_193 - .L_192)
	.align		4
.L_192:
        /*0484*/ 	.word	index@($__internal_48_$__cuda_sm20_div_s64)
        /*0488*/ 	.word	0x00000000


	//----- nvinfo : EIATTR_FRAME_SIZE
	.align		4
.L_193:
        /*048c*/ 	.byte	0x04, 0x11
        /*048e*/ 	.short	(.L_195 - .L_194)
	.align		4
.L_194:
        /*0490*/ 	.word	index@(contiguous_reduce4_i64)
        /*0494*/ 	.word	0x00000000


	//----- nvinfo : EIATTR_REGCOUNT
	.align		4
.L_195:
        /*0498*/ 	.byte	0x04, 0x2f
        /*049a*/ 	.short	(.L_197 - .L_196)
	.align		4
.L_196:
        /*049c*/ 	.word	index@(contiguous_reduce44_i64)
        /*04a0*/ 	.word	0x0000001c


	//----- nvinfo : EIATTR_FRAME_SIZE
	.align		4
.L_197:
        /*04a4*/ 	.byte	0x04, 0x11
        /*04a6*/ 	.short	(.L_199 - .L_198)
	.align		4
.L_198:
        /*04a8*/ 	.word	index@(contiguous_reduce44_i64)
        /*04ac*/ 	.word	0x00000000


	//----- nvinfo : EIATTR_REGCOUNT
	.align		4
.L_199:
        /*04b0*/ 	.byte	0x04, 0x2f
        /*04b2*/ 	.short	(.L_201 - .L_200)
	.align		4
.L_200:
        /*04b4*/ 	.word	index@(contiguous_reduce_u8)
        /*04b8*/ 	.word	0x00000010


	//----- nvinfo : EIATTR_FRAME_SIZE
	.align		4
.L_201:
        /*04bc*/ 	.byte	0x04, 0x11
        /*04be*/ 	.short	(.L_203 - .L_202)
	.align		4
.L_202:
        /*04c0*/ 	.word	index@(contiguous_reduce_u8)
        /*04c4*/ 	.word	0x00000000


	//----- nvinfo : EIATTR_REGCOUNT
	.align		4
.L_203:
        /*04c8*/ 	.byte	0x04, 0x2f
        /*04ca*/ 	.short	(.L_205 - .L_204)
	.align		4
.L_204:
        /*04cc*/ 	.word	index@(contiguous_reduce2_u8)
        /*04d0*/ 	.word	0x00000013


	//----- nvinfo : EIATTR_FRAME_SIZE
	.align		4
.L_205:
        /*04d4*/ 	.byte	0x04, 0x11
        /*04d6*/ 	.short	(.L_207 - .L_206)
	.align		4
.L_206:
        /*04d8*/ 	.word	index@(contiguous_reduce2_u8)
        /*04dc*/ 	.word	0x00000000


	//----- nvinfo : EIATTR_REGCOUNT
	.align		4
.L_207:
        /*04e0*/ 	.byte	0x04, 0x2f
        /*04e2*/ 	.short	(.L_209 - .L_208)
	.align		4
.L_208:
        /*04e4*/ 	.word	index@(uncontiguous_reduce_u8)
        /*04e8*/ 	.word	0x00000030


	//----- nvinfo : EIATTR_FRAME_SIZE
	.align		4
.L_209:
        /*04ec*/ 	.byte	0x04, 0x11
        /*04ee*/ 	.short	(.L_211 - .L_210)
	.align		4
.L_210:
        /*04f0*/ 	.word	index@($__internal_47_$__cuda_sm20_rem_s64)
        /*04f4*/ 	.word	0x00000000


	//----- nvinfo : EIATTR_FRAME_SIZE
	.align		4
.L_211:
        /*04f8*/ 	.byte	0x04, 0x11
        /*04fa*/ 	.short	(.L_213 - .L_212)
	.align		4
.L_212:
        /*04fc*/ 	.word	index@($__internal_46_$__cuda_sm20_div_s64)
        /*0500*/ 	.word	0x00000000


	//----- nvinfo : EIATTR_FRAME_SIZE
	.align		4
.L_213:
        /*0504*/ 	.byte	0x04, 0x11
        /*0506*/ 	.short	(.L_215 - .L_214)
	.align		4
.L_214:
        /*0508*/ 	.word	index@(uncontiguous_reduce_u8)
        /*050c*/ 	.word	0x00000000


	//----- nvinfo : EIATTR_REGCOUNT
	.align		4
.L_215:
        /*0510*/ 	.byte	0x04, 0x2f
        /*0512*/ 	.short	(.L_217 - .L_216)
	.align		4
.L_216:
        /*0514*/ 	.word	index@(contiguous_reduce3_u8)
        /*0518*/ 	.word	0x00000030


	//----- nvinfo : EIATTR_FRAME_SIZE
	.align		4
.L_217:
        /*051c*/ 	.byte	0x04, 0x11
        /*051e*/ 	.short	(.L_219 - .L_218)
	.align		4
.L_218:
        /*0520*/ 	.word	index@($__internal_45_$__cuda_sm20_rem_s64)
        /*0524*/ 	.word	0x00000000


	//----- nvinfo : EIATTR_FRAME_SIZE
	.align		4
.L_219:
        /*0528*/ 	.byte	0x04, 0x11
        /*052a*/ 	.short	(.L_221 - .L_220)
	.align		4
.L_220:
        /*052c*/ 	.word	index@($__internal_44_$__cuda_sm20_div_s64)
        /*0530*/ 	.word	0x00000000


	//----- nvinfo : EIATTR_FRAME_SIZE
	.align		4
.L_221:
        /*0534*/ 	.byte	0x04, 0x11
        /*0536*/ 	.short	(.L_223 - .L_222)
	.align		4
.L_222:
        /*0538*/ 	.word	index@(contiguous_reduce3_u8)
        /*053c*/ 	.word	0x00000000


	//----- nvinfo : EIATTR_REGCOUNT
	.align		4
.L_223:
        /*0540*/ 	.byte	0x04, 0x2f
        /*0542*/ 	.short	(.L_225 - .L_224)
	.align		4
.L_224:
        /*0544*/ 	.word	index@(contiguous_reduce33_u8)
        /*0548*/ 	.word	0x00000014


	//----- nvinfo : EIATTR_FRAME_SIZE
	.align		4
.L_225:
        /*054c*/ 	.byte	0x04, 0x11
        /*054e*/ 	.short	(.L_227 - .L_226)
	.align		4
.L_226:
        /*0550*/ 	.word	index@(contiguous_reduce33_u8)
        /*0554*/ 	.word	0x00000000


	//----- nvinfo : EIATTR_REGCOUNT
	.align		4
.L_227:
        /*0558*/ 	.byte	0x04, 0x2f
        /*055a*/ 	.short	(.L_229 - .L_228)
	.align		4
.L_228:
        /*055c*/ 	.word	index@(contiguous_reduce4_u8)
        /*0560*/ 	.word	0x00000026


	//----- nvinfo : EIATTR_FRAME_SIZE
	.align		4
.L_229:
        /*0564*/ 	.byte	0x04, 0x11
        /*0566*/ 	.short	(.L_231 - .L_230)
	.align		4
.L_230:
        /*0568*/ 	.word	index@($__internal_43_$__cuda_sm20_rem_s64)
        /*056c*/ 	.word	0x00000000


	//----- nvinfo : EIATTR_FRAME_SIZE
	.align		4
.L_231:
        /*0570*/ 	.byte	0x04, 0x11
        /*0572*/ 	.short	(.L_233 - .L_232)
	.align		4
.L_232:
        /*0574*/ 	.word	index@($__internal_42_$__cuda_sm20_div_s64)
        /*0578*/ 	.word	0x00000000


	//----- nvinfo : EIATTR_FRAME_SIZE
	.align		4
.L_233:
        /*057c*/ 	.byte	0x04, 0x11
        /*057e*/ 	.short	(.L_235 - .L_234)
	.align		4
.L_234:
        /*0580*/ 	.word	index@(contiguous_reduce4_u8)
        /*0584*/ 	.word	0x00000000


	//----- nvinfo : EIATTR_REGCOUNT
	.align		4
.L_235:
        /*0588*/ 	.byte	0x04, 0x2f
        /*058a*/ 	.short	(.L_237 - .L_236)
	.align		4
.L_236:
        /*058c*/ 	.word	index@(contiguous_reduce44_u8)
        /*0590*/ 	.word	0x00000019


	//----- nvinfo : EIATTR_FRAME_SIZE
	.align		4
.L_237:
        /*0594*/ 	.byte	0x04, 0x11
        /*0596*/ 	.short	(.L_239 - .L_238)
	.align		4
.L_238:
        /*0598*/ 	.word	index@(contiguous_reduce44_u8)
        /*059c*/ 	.word	0x00000000


	//----- nvinfo : EIATTR_REGCOUNT
	.align		4
.L_239:
        /*05a0*/ 	.byte	0x04, 0x2f
        /*05a2*/ 	.short	(.L_241 - .L_240)
	.align		4
.L_240:
        /*05a4*/ 	.word	index@(contiguous_reduce_u16)
        /*05a8*/ 	.word	0x00000010


	//----- nvinfo : EIATTR_FRAME_SIZE
	.align		4
.L_241:
        /*05ac*/ 	.byte	0x04, 0x11
        /*05ae*/ 	.short	(.L_243 - .L_242)
	.align		4
.L_242:
        /*05b0*/ 	.word	index@(contiguous_reduce_u16)
        /*05b4*/ 	.word	0x00000000


	//----- nvinfo : EIATTR_REGCOUNT
	.align		4
.L_243:
        /*05b8*/ 	.byte	0x04, 0x2f
        /*05ba*/ 	.short	(.L_245 - .L_244)
	.align		4
.L_244:
        /*05bc*/ 	.word	index@(contiguous_reduce2_u16)
        /*05c0*/ 	.word	0x00000012


	//----- nvinfo : EIATTR_FRAME_SIZE
	.align		4
.L_245:
        /*05c4*/ 	.byte	0x04, 0x11
        /*05c6*/ 	.short	(.L_247 - .L_246)
	.align		4
.L_246:
        /*05c8*/ 	.word	index@(contiguous_reduce2_u16)
        /*05cc*/ 	.word	0x00000000


	//----- nvinfo : EIATTR_REGCOUNT
	.align		4
.L_247:
        /*05d0*/ 	.byte	0x04, 0x2f
        /*05d2*/ 	.short	(.L_249 - .L_248)
	.align		4
.L_248:
        /*05d4*/ 	.word	index@(uncontiguous_reduce_u16)
        /*05d8*/ 	.word	0x0000002c


	//----- nvinfo : EIATTR_FRAME_SIZE
	.align		4
.L_249:
        /*05dc*/ 	.byte	0x04, 0x11
        /*05de*/ 	.short	(.L_251 - .L_250)
	.align		4
.L_250:
        /*05e0*/ 	.word	index@($__internal_41_$__cuda_sm20_rem_s64)
        /*05e4*/ 	.word	0x00000000


	//----- nvinfo : EIATTR_FRAME_SIZE
	.align		4
.L_251:
        /*05e8*/ 	.byte	0x04, 0x11
        /*05ea*/ 	.short	(.L_253 - .L_252)
	.align		4
.L_252:
        /*05ec*/ 	.word	index@($__internal_40_$__cuda_sm20_div_s64)
        /*05f0*/ 	.word	0x00000000


	//----- nvinfo : EIATTR_FRAME_SIZE
	.align		4
.L_253:
        /*05f4*/ 	.byte	0x04, 0x11
        /*05f6*/ 	.short	(.L_255 - .L_254)
	.align		4
.L_254:
        /*05f8*/ 	.word	index@(uncontiguous_reduce_u16)
        /*05fc*/ 	.word	0x00000000


	//----- nvinfo : EIATTR_REGCOUNT
	.align		4
.L_255:
        /*0600*/ 	.byte	0x04, 0x2f
        /*0602*/ 	.short	(.L_257 - .L_256)
	.align		4
.L_256:
        /*0604*/ 	.word	index@(contiguous_reduce3_u16)
        /*0608*/ 	.word	0x00000030


	//----- nvinfo : EIATTR_FRAME_SIZE
	.align		4
.L_257:
        /*060c*/ 	.byte	0x04, 0x11
        /*060e*/ 	.short	(.L_259 - .L_258)
	.align		4
.L_258:
        /*0610*/ 	.word	index@($__internal_39_$__cuda_sm20_rem_s64)
        /*0614*/ 	.word	0x00000000


	//----- nvinfo : EIATTR_FRAME_SIZE
	.align		4
.L_259:
        /*0618*/ 	.byte	0x04, 0x11
        /*061a*/ 	.short	(.L_261 - .L_260)
	.align		4
.L_260:
        /*061c*/ 	.word	index@($__internal_38_$__cuda_sm20_div_s64)
        /*0620*/ 	.word	0x00000000


	//----- nvinfo : EIATTR_FRAME_SIZE
	.align		4
.L_261:
        /*0624*/ 	.byte	0x04, 0x11
        /*0626*/ 	.short	(.L_263 - .L_262)
	.align		4
.L_262:
        /*0628*/ 	.word	index@(contiguous_reduce3_u16)
        /*062c*/ 	.word	0x00000000


	//----- nvinfo : EIATTR_REGCOUNT
	.align		4
.L_263:
        /*0630*/ 	.byte	0x04, 0x2f
        /*0632*/ 	.short	(.L_265 - .L_264)
	.align		4
.L_264:
        /*0634*/ 	.word	index@(contiguous_reduce33_u16)
        /*0638*/ 	.word	0x00000014


	//----- nvinfo : EIATTR_FRAME_SIZE
	.align		4
.L_265:
        /*063c*/ 	.byte	0x04, 0x11
        /*063e*/ 	.short	(.L_267 - .L_266)
	.align		4
.L_266:
        /*0640*/ 	.word	index@(contiguous_reduce33_u16)
        /*0644*/ 	.word	0x00000000


	//----- nvinfo : EIATTR_REGCOUNT
	.align		4
.L_267:
        /*0648*/ 	.byte	0x04, 0x2f
        /*064a*/ 	.short	(.L_269 - .L_268)
	.align		4
.L_268:
        /*064c*/ 	.word	index@(contiguous_reduce4_u16)
        /*0650*/ 	.word	0x00000026


	//----- nvinfo : EIATTR_FRAME_SIZE
	.align		4
.L_269:
        /*0654*/ 	.byte	0x04, 0x11
        /*0656*/ 	.short	(.L_271 - .L_270)
	.align		4
.L_270:
        /*0658*/ 	.word	index@($__internal_37_$__cuda_sm20_rem_s64)
        /*065c*/ 	.word	0x00000000


	//----- nvinfo : EIATTR_FRAME_SIZE
	.align		4
.L_271:
        /*0660*/ 	.byte	0x04, 0x11
        /*0662*/ 	.short	(.L_273 - .L_272)
	.align		4
.L_272:
        /*0664*/ 	.word	index@($__internal_36_$__cuda_sm20_div_s64)
        /*0668*/ 	.word	0x00000000


	//----- nvinfo : EIATTR_FRAME_SIZE
	.align		4
.L_273:
        /*066c*/ 	.byte	0x04, 0x11
        /*066e*/ 	.short	(.L_275 - .L_274)
	.align		4
.L_274:
        /*0670*/ 	.word	index@(contiguous_reduce4_u16)
        /*0674*/ 	.word	0x00000000


	//----- nvinfo : EIATTR_REGCOUNT
	.align		4
.L_275:
        /*0678*/ 	.byte	0x04, 0x2f
        /*067a*/ 	.short	(.L_277 - .L_276)
	.align		4
.L_276:
        /*067c*/ 	.word	index@(contiguous_reduce44_u16)
        /*0680*/ 	.word	0x0000001a


	//----- nvinfo : EIATTR_FRAME_SIZE
	.align		4
.L_277:
        /*0684*/ 	.byte	0x04, 0x11
        /*0686*/ 	.short	(.L_279 - .L_278)
	.align		4
.L_278:
        /*0688*/ 	.word	index@(contiguous_reduce44_u16)
        /*068c*/ 	.word	0x00000000


	//----- nvinfo : EIATTR_REGCOUNT
	.align		4
.L_279:
        /*0690*/ 	.byte	0x04, 0x2f
        /*0692*/ 	.short	(.L_281 - .L_280)
	.align		4
.L_280:
        /*0694*/ 	.word	index@(contiguous_reduce_u32)
        /*0698*/ 	.word	0x00000010


	//----- nvinfo : EIATTR_FRAME_SIZE
	.align		4
.L_281:
        /*069c*/ 	.byte	0x04, 0x11
        /*069e*/ 	.short	(.L_283 - .L_282)
	.align		4
.L_282:
        /*06a0*/ 	.word	index@(contiguous_reduce_u32)
        /*06a4*/ 	.word	0x00000000


	//----- nvinfo : EIATTR_REGCOUNT
	.align		4
.L_283:
        /*06a8*/ 	.byte	0x04, 0x2f
        /*06aa*/ 	.short	(.L_285 - .L_284)
	.align		4
.L_284:
        /*06ac*/ 	.word	index@(contiguous_reduce2_u32)
        /*06b0*/ 	.word	0x00000014


	//----- nvinfo : EIATTR_FRAME_SIZE
	.align		4
.L_285:
        /*06b4*/ 	.byte	0x04, 0x11
        /*06b6*/ 	.short	(.L_287 - .L_286)
	.align		4
.L_286:
        /*06b8*/ 	.word	index@(contiguous_reduce2_u32)
        /*06bc*/ 	.word	0x00000000


	//----- nvinfo : EIATTR_REGCOUNT
	.align		4
.L_287:
        /*06c0*/ 	.byte	0x04, 0x2f
        /*06c2*/ 	.short	(.L_289 - .L_288)
	.align		4
.L_288:
        /*06c4*/ 	.word	index@(uncontiguous_reduce_u32)
        /*06c8*/ 	.word	0x00000030


	//----- nvinfo : EIATTR_FRAME_SIZE
	.align		4
.L_289:
        /*06cc*/ 	.byte	0x04, 0x11
        /*06ce*/ 	.short	(.L_291 - .L_290)
	.align		4
.L_290:
        /*06d0*/ 	.word	index@($__internal_35_$__cuda_sm20_rem_s64)
        /*06d4*/ 	.word	0x00000000


	//----- nvinfo : EIATTR_FRAME_SIZE
	.align		4
.L_291:
        /*06d8*/ 	.byte	0x04, 0x11
        /*06da*/ 	.short	(.L_293 - .L_292)
	.align		4
.L_292:
        /*06dc*/ 	.word	index@($__internal_34_$__cuda_sm20_div_s64)
        /*06e0*/ 	.word	0x00000000


	//----- nvinfo : EIATTR_FRAME_SIZE
	.align		4
.L_293:
        /*06e4*/ 	.byte	0x04, 0x11
        /*06e6*/ 	.short	(.L_295 - .L_294)
	.align		4
.L_294:
        /*06e8*/ 	.word	index@(uncontiguous_reduce_u32)
        /*06ec*/ 	.word	0x00000000


	//----- nvinfo : EIATTR_REGCOUNT
	.align		4
.L_295:
        /*06f0*/ 	.byte	0x04, 0x2f
        /*06f2*/ 	.short	(.L_297 - .L_296)
	.align		4
.L_296:
        /*06f4*/ 	.word	index@(contiguous_reduce3_u32)
        /*06f8*/ 	.word	0x0000002e


	//----- nvinfo : EIATTR_FRAME_SIZE
	.align		4
.L_297:
        /*06fc*/ 	.byte	0x04, 0x11
        /*06fe*/ 	.short	(.L_299 - .L_298)
	.align		4
.L_298:
        /*0700*/ 	.word	index@($__internal_33_$__cuda_sm20_rem_s64)
        /*0704*/ 	.word	0x00000000


	//----- nvinfo : EIATTR_FRAME_SIZE
	.align		4
.L_299:
        /*0708*/ 	.byte	0x04, 0x11
        /*070a*/ 	.short	(.L_301 - .L_300)
	.align		4
.L_300:
        /*070c*/ 	.word	index@($__internal_32_$__cuda_sm20_div_s64)
        /*0710*/ 	.word	0x00000000


	//----- nvinfo : EIATTR_FRAME_SIZE
	.align		4
.L_301:
        /*0714*/ 	.byte	0x04, 0x11
        /*0716*/ 	.short	(.L_303 - .L_302)
	.align		4
.L_302:
        /*0718*/ 	.word	index@(contiguous_reduce3_u32)
        /*071c*/ 	.word	0x00000000


	//----- nvinfo : EIATTR_REGCOUNT
	.align		4
.L_303:
        /*0720*/ 	.byte	0x04, 0x2f
        /*0722*/ 	.short	(.L_305 - .L_304)
	.align		4
.L_304:
        /*0724*/ 	.word	index@(contiguous_reduce33_u32)
        /*0728*/ 	.word	0x00000014


	//----- nvinfo : EIATTR_FRAME_SIZE
	.align		4
.L_305:
        /*072c*/ 	.byte	0x04, 0x11
        /*072e*/ 	.short	(.L_307 - .L_306)
	.align		4
.L_306:
        /*0730*/ 	.word	index@(contiguous_reduce33_u32)
        /*0734*/ 	.word	0x00000000


	//----- nvinfo : EIATTR_REGCOUNT
	.align		4
.L_307:
        /*0738*/ 	.byte	0x04, 0x2f
        /*073a*/ 	.short	(.L_309 - .L_308)
	.align		4
.L_308:
        /*073c*/ 	.word	index@(contiguous_reduce4_u32)
        /*0740*/ 	.word	0x00000026


	//----- nvinfo : EIATTR_FRAME_SIZE
	.align		4
.L_309:
        /*0744*/ 	.byte	0x04, 0x11
        /*0746*/ 	.short	(.L_311 - .L_310)
	.align		4
.L_310:
        /*0748*/ 	.word	index@($__internal_31_$__cuda_sm20_rem_s64)
        /*074c*/ 	.word	0x00000000


	//----- nvinfo : EIATTR_FRAME_SIZE
	.align		4
.L_311:
        /*0750*/ 	.byte	0x04, 0x11
        /*0752*/ 	.short	(.L_313 - .L_312)
	.align		4
.L_312:
        /*0754*/ 	.word	index@($__internal_30_$__cuda_sm20_div_s64)
        /*0758*/ 	.word	0x00000000


	//----- nvinfo : EIATTR_FRAME_SIZE
	.align		4
.L_313:
        /*075c*/ 	.byte	0x04, 0x11
        /*075e*/ 	.short	(.L_315 - .L_314)
	.align		4
.L_314:
        /*0760*/ 	.word	index@(contiguous_reduce4_u32)
        /*0764*/ 	.word	0x00000000


	//----- nvinfo : EIATTR_REGCOUNT
	.align		4
.L_315:
        /*0768*/ 	.byte	0x04, 0x2f
        /*076a*/ 	.short	(.L_317 - .L_316)
	.align		4
.L_316:
        /*076c*/ 	.word	index@(contiguous_reduce44_u32)
        /*0770*/ 	.word	0x0000001c


	//----- nvinfo : EIATTR_FRAME_SIZE
	.align		4
.L_317:
        /*0774*/ 	.byte	0x04, 0x11
        /*0776*/ 	.short	(.L_319 - .L_318)
	.align		4
.L_318:
        /*0778*/ 	.word	index@(contiguous_reduce44_u32)
        /*077c*/ 	.word	0x00000000


	//----- nvinfo : EIATTR_REGCOUNT
	.align		4
.L_319:
        /*0780*/ 	.byte	0x04, 0x2f
        /*0782*/ 	.short	(.L_321 - .L_320)
	.align		4
.L_320:
        /*0784*/ 	.word	index@(contiguous_reduce_u64)
        /*0788*/ 	.word	0x00000012


	//----- nvinfo : EIATTR_FRAME_SIZE
	.align		4
.L_321:
        /*078c*/ 	.byte	0x04, 0x11
        /*078e*/ 	.short	(.L_323 - .L_322)
	.align		4
.L_322:
        /*0790*/ 	.word	index@(contiguous_reduce_u64)
        /*0794*/ 	.word	0x00000000


	//----- nvinfo : EIATTR_REGCOUNT
	.align		4
.L_323:
        /*0798*/ 	.byte	0x04, 0x2f
        /*079a*/ 	.short	(.L_325 - .L_324)
	.align		4
.L_324:
        /*079c*/ 	.word	index@(contiguous_reduce2_u64)
        /*07a0*/ 	.word	0x00000014


	//----- nvinfo : EIATTR_FRAME_SIZE
	.align		4
.L_325:
        /*07a4*/ 	.byte	0x04, 0x11
        /*07a6*/ 	.short	(.L_327 - .L_326)
	.align		4
.L_326:
        /*07a8*/ 	.word	index@(contiguous_reduce2_u64)
        /*07ac*/ 	.word	0x00000000


	//----- nvinfo : EIATTR_REGCOUNT
	.align		4
.L_327:
        /*07b0*/ 	.byte	0x04, 0x2f
        /*07b2*/ 	.short	(.L_329 - .L_328)
	.align		4
.L_328:
        /*07b4*/ 	.word	index@(uncontiguous_reduce_u64)
        /*07b8*/ 	.word	0x00000030


	//----- nvinfo : EIATTR_FRAME_SIZE
	.align		4
.L_329:
        /*07bc*/ 	.byte	0x04, 0x11
        /*07be*/ 	.short	(.L_331 - .L_330)
	.align		4
.L_330:
        /*07c0*/ 	.word	index@($__internal_29_$__cuda_sm20_rem_s64)
        /*07c4*/ 	.word	0x00000000


	//----- nvinfo : EIATTR_FRAME_SIZE
	.align		4
.L_331:
        /*07c8*/ 	.byte	0x04, 0x11
        /*07ca*/ 	.short	(.L_333 - .L_332)
	.align		4
.L_332:
        /*07cc*/ 	.word	index@($__internal_28_$__cuda_sm20_div_s64)
        /*07d0*/ 	.word	0x00000000


	//----- nvinfo : EIATTR_FRAME_SIZE
	.align		4
.L_333:
        /*07d4*/ 	.byte	0x04, 0x11
        /*07d6*/ 	.short	(.L_335 - .L_334)
	.align		4
.L_334:
        /*07d8*/ 	.word	index@(uncontiguous_reduce_u64)
        /*07dc*/ 	.word	0x00000000


	//----- nvinfo : EIATTR_REGCOUNT
	.align		4
.L_335:
        /*07e0*/ 	.byte	0x04, 0x2f
        /*07e2*/ 	.short	(.L_337 - .L_336)
	.align		4
.L_336:
        /*07e4*/ 	.word	index@(contiguous_reduce3_u64)
        /*07e8*/ 	.word	0x0000002e


	//----- nvinfo : EIATTR_FRAME_SIZE
	.align		4
.L_337:
        /*07ec*/ 	.byte	0x04, 0x11
        /*07ee*/ 	.short	(.L_339 - .L_338)
	.align		4
.L_338:
        /*07f0*/ 	.word	index@($__internal_27_$__cuda_sm20_rem_s64)
        /*07f4*/ 	.word	0x00000000


	//----- nvinfo : EIATTR_FRAME_SIZE
	.align		4
.L_339:
        /*07f8*/ 	.byte	0x04, 0x11
        /*07fa*/ 	.short	(.L_341 - .L_340)
	.align		4
.L_340:
        /*07fc*/ 	.word	index@($__internal_26_$__cuda_sm20_div_s64)
        /*0800*/ 	.word	0x00000000


	//----- nvinfo : EIATTR_FRAME_SIZE
	.align		4
.L_341:
        /*0804*/ 	.byte	0x04, 0x11
        /*0806*/ 	.short	(.L_343 - .L_342)
	.align		4
.L_342:
        /*0808*/ 	.word	index@(contiguous_reduce3_u64)
        /*080c*/ 	.word	0x00000000


	//----- nvinfo : EIATTR_REGCOUNT
	.align		4
.L_343:
        /*0810*/ 	.byte	0x04, 0x2f
        /*0812*/ 	.short	(.L_345 - .L_344)
	.align		4
.L_344:
        /*0814*/ 	.word	index@(contiguous_reduce33_u64)
        /*0818*/ 	.word	0x00000014


	//----- nvinfo : EIATTR_FRAME_SIZE
	.align		4
.L_345:
        /*081c*/ 	.byte	0x04, 0x11
        /*081e*/ 	.short	(.L_347 - .L_346)
	.align		4
.L_346:
        /*0820*/ 	.word	index@(contiguous_reduce33_u64)
        /*0824*/ 	.word	0x00000000


	//----- nvinfo : EIATTR_REGCOUNT
	.align		4
.L_347:
        /*0828*/ 	.byte	0x04, 0x2f
        /*082a*/ 	.short	(.L_349 - .L_348)
	.align		4
.L_348:
        /*082c*/ 	.word	index@(contiguous_reduce4_u64)
        /*0830*/ 	.word	0x00000026


	//----- nvinfo : EIATTR_FRAME_SIZE
	.align		4
.L_349:
        /*0834*/ 	.byte	0x04, 0x11
        /*0836*/ 	.short	(.L_351 - .L_350)
	.align		4
.L_350:
        /*0838*/ 	.word	index@($__internal_25_$__cuda_sm20_rem_s64)
        /*083c*/ 	.word	0x00000000


	//----- nvinfo : EIATTR_FRAME_SIZE
	.align		4
.L_351:
        /*0840*/ 	.byte	0x04, 0x11
        /*0842*/ 	.short	(.L_353 - .L_352)
	.align		4
.L_352:
        /*0844*/ 	.word	index@($__internal_24_$__cuda_sm20_div_s64)
        /*0848*/ 	.word	0x00000000


	//----- nvinfo : EIATTR_FRAME_SIZE
	.align		4
.L_353:
        /*084c*/ 	.byte	0x04, 0x11
        /*084e*/ 	.short	(.L_355 - .L_354)
	.align		4
.L_354:
        /*0850*/ 	.word	index@(contiguous_reduce4_u64)
        /*0854*/ 	.word	0x00000000


	//----- nvinfo : EIATTR_REGCOUNT
	.align		4
.L_355:
        /*0858*/ 	.byte	0x04, 0x2f
        /*085a*/ 	.short	(.L_357 - .L_356)
	.align		4
.L_356:
        /*085c*/ 	.word	index@(contiguous_reduce44_u64)
        /*0860*/ 	.word	0x0000001c


	//----- nvinfo : EIATTR_FRAME_SIZE
	.align		4
.L_357:
        /*0864*/ 	.byte	0x04, 0x11
        /*0866*/ 	.short	(.L_359 - .L_358)
	.align		4
.L_358:
        /*0868*/ 	.word	index@(contiguous_reduce44_u64)
        /*086c*/ 	.word	0x00000000


	//----- nvinfo : EIATTR_REGCOUNT
	.align		4
.L_359:
        /*0870*/ 	.byte	0x04, 0x2f
        /*0872*/ 	.short	(.L_361 - .L_360)
	.align		4
.L_360:
        /*0874*/ 	.word	index@(contiguous_reduce_f32)
        /*0878*/ 	.word	0x00000010


	//----- nvinfo : EIATTR_FRAME_SIZE
	.align		4
.L_361:
        /*087c*/ 	.byte	0x04, 0x11
        /*087e*/ 	.short	(.L_363 - .L_362)
	.align		4
.L_362:
        /*0880*/ 	.word	index@(contiguous_reduce_f32)
        /*0884*/ 	.word	0x00000000


	//----- nvinfo : EIATTR_REGCOUNT
	.align		4
.L_363:
        /*0888*/ 	.byte	0x04, 0x2f
        /*088a*/ 	.short	(.L_365 - .L_364)
	.align		4
.L_364:
        /*088c*/ 	.word	index@(contiguous_reduce2_f32)
        /*0890*/ 	.word	0x00000014


	//----- nvinfo : EIATTR_FRAME_SIZE
	.align		4
.L_365:
        /*0894*/ 	.byte	0x04, 0x11
        /*0896*/ 	.short	(.L_367 - .L_366)
	.align		4
.L_366:
        /*0898*/ 	.word	index@(contiguous_reduce2_f32)
        /*089c*/ 	.word	0x00000000


	//----- nvinfo : EIATTR_REGCOUNT
	.align		4
.L_367:
        /*08a0*/ 	.byte	0x04, 0x2f
        /*08a2*/ 	.short	(.L_369 - .L_368)
	.align		4
.L_368:
        /*08a4*/ 	.word	index@(uncontiguous_reduce_f32)
        /*08a8*/ 	.word	0x00000030


	//----- nvinfo : EIATTR_FRAME_SIZE
	.align		4
.L_369:
        /*08ac*/ 	.byte	0x04, 0x11
        /*08ae*/ 	.short	(.L_371 - .L_370)
	.align		4
.L_370:
        /*08b0*/ 	.word	index@($__internal_23_$__cuda_sm20_rem_s64)
        /*08b4*/ 	.word	0x00000000


	//----- nvinfo : EIATTR_FRAME_SIZE
	.align		4
.L_371:
        /*08b8*/ 	.byte	0x04, 0x11
        /*08ba*/ 	.short	(.L_373 - .L_372)
	.align		4
.L_372:
        /*08bc*/ 	.word	index@($__internal_22_$__cuda_sm20_div_s64)
        /*08c0*/ 	.word	0x00000000


	//----- nvinfo : EIATTR_FRAME_SIZE
	.align		4
.L_373:
        /*08c4*/ 	.byte	0x04, 0x11
        /*08c6*/ 	.short	(.L_375 - .L_374)
	.align		4
.L_374:
        /*08c8*/ 	.word	index@(uncontiguous_reduce_f32)
        /*08cc*/ 	.word	0x00000000


	//----- nvinfo : EIATTR_REGCOUNT
	.align		4
.L_375:
        /*08d0*/ 	.byte	0x04, 0x2f
        /*08d2*/ 	.short	(.L_377 - .L_376)
	.align		4
.L_376:
        /*08d4*/ 	.word	index@(contiguous_reduce3_f32)
        /*08d8*/ 	.word	0x0000002e


	//----- nvinfo : EIATTR_FRAME_SIZE
	.align		4
.L_377:
        /*08dc*/ 	.byte	0x04, 0x11
        /*08de*/ 	.short	(.L_379 - .L_378)
	.align		4
.L_378:
        /*08e0*/ 	.word	index@($__internal_21_$__cuda_sm20_rem_s64)
        /*08e4*/ 	.word	0x00000000


	//----- nvinfo : EIATTR_FRAME_SIZE
	.align		4
.L_379:
        /*08e8*/ 	.byte	0x04, 0x11
        /*08ea*/ 	.short	(.L_381 - .L_380)
	.align		4
.L_380:
        /*08ec*/ 	.word	index@($__internal_20_$__cuda_sm20_div_s64)
        /*08f0*/ 	.word	0x00000000


	//----- nvinfo : EIATTR_FRAME_SIZE
	.align		4
.L_381:
        /*08f4*/ 	.byte	0x04, 0x11
        /*08f6*/ 	.short	(.L_383 - .L_382)
	.align		4
.L_382:
        /*08f8*/ 	.word	index@(contiguous_reduce3_f32)
        /*08fc*/ 	.word	0x00000000


	//----- nvinfo : EIATTR_REGCOUNT
	.align		4
.L_383:
        /*0900*/ 	.byte	0x04, 0x2f
        /*0902*/ 	.short	(.L_385 - .L_384)
	.align		4
.L_384:
        /*0904*/ 	.word	index@(contiguous_reduce33_f32)
        /*0908*/ 	.word	0x00000014


	//----- nvinfo : EIATTR_FRAME_SIZE
	.align		4
.L_385:
        /*090c*/ 	.byte	0x04, 0x11
        /*090e*/ 	.short	(.L_387 - .L_386)
	.align		4
.L_386:
        /*0910*/ 	.word	index@(contiguous_reduce33_f32)
        /*0914*/ 	.word	0x00000000


	//----- nvinfo : EIATTR_REGCOUNT
	.align		4
.L_387:
        /*0918*/ 	.byte	0x04, 0x2f
        /*091a*/ 	.short	(.L_389 - .L_388)
	.align		4
.L_388:
        /*091c*/ 	.word	index@(contiguous_reduce4_f32)
        /*0920*/ 	.word	0x00000026


	//----- nvinfo : EIATTR_FRAME_SIZE
	.align		4
.L_389:
        /*0924*/ 	.byte	0x04, 0x11
        /*0926*/ 	.short	(.L_391 - .L_390)
	.align		4
.L_390:
        /*0928*/ 	.word	index@($__internal_19_$__cuda_sm20_rem_s64)
        /*092c*/ 	.word	0x00000000


	//----- nvinfo : EIATTR_FRAME_SIZE
	.align		4
.L_391:
        /*0930*/ 	.byte	0x04, 0x11
        /*0932*/ 	.short	(.L_393 - .L_392)
	.align		4
.L_392:
        /*0934*/ 	.word	index@($__internal_18_$__cuda_sm20_div_s64)
        /*0938*/ 	.word	0x00000000


	//----- nvinfo : EIATTR_FRAME_SIZE
	.align		4
.L_393:
        /*093c*/ 	.byte	0x04, 0x11
        /*093e*/ 	.short	(.L_395 - .L_394)
	.align		4
.L_394:
        /*0940*/ 	.word	index@(contiguous_reduce4_f32)
        /*0944*/ 	.word	0x00000000


	//----- nvinfo : EIATTR_REGCOUNT
	.align		4
.L_395:
        /*0948*/ 	.byte	0x04, 0x2f
        /*094a*/ 	.short	(.L_397 - .L_396)
	.align		4
.L_396:
        /*094c*/ 	.word	index@(contiguous_reduce44_f32)
        /*0950*/ 	.word	0x0000001a


	//----- nvinfo : EIATTR_FRAME_SIZE
	.align		4
.L_397:
        /*0954*/ 	.byte	0x04, 0x11
        /*0956*/ 	.short	(.L_399 - .L_398)
	.align		4
.L_398:
        /*0958*/ 	.word	index@(contiguous_reduce44_f32)
        /*095c*/ 	.word	0x00000000


	//----- nvinfo : EIATTR_REGCOUNT
	.align		4
.L_399:
        /*0960*/ 	.byte	0x04, 0x2f
        /*0962*/ 	.short	(.L_401 - .L_400)
	.align		4
.L_400:
        /*0964*/ 	.word	index@(contiguous_reduce_f64)
        /*0968*/ 	.word	0x00000013


	//----- nvinfo : EIATTR_FRAME_SIZE
	.align		4
.L_401:
        /*096c*/ 	.byte	0x04, 0x11
        /*096e*/ 	.short	(.L_403 - .L_402)
	.align		4
.L_402:
        /*0970*/ 	.word	index@(contiguous_reduce_f64)
        /*0974*/ 	.word	0x00000000


	//----- nvinfo : EIATTR_REGCOUNT
	.align		4
.L_403:
        /*0978*/ 	.byte	0x04, 0x2f
        /*097a*/ 	.short	(.L_405 - .L_404)
	.align		4
.L_404:
        /*097c*/ 	.word	index@(contiguous_reduce2_f64)
        /*0980*/ 	.word	0x00000014


	//----- nvinfo : EIATTR_FRAME_SIZE
	.align		4
.L_405:
        /*0984*/ 	.byte	0x04, 0x11
        /*0986*/ 	.short	(.L_407 - .L_406)
	.align		4
.L_406:
        /*0988*/ 	.word	index@(contiguous_reduce2_f64)
        /*098c*/ 	.word	0x00000000


	//----- nvinfo : EIATTR_REGCOUNT
	.align		4
.L_407:
        /*0990*/ 	.byte	0x04, 0x2f
        /*0992*/ 	.short	(.L_409 - .L_408)
	.align		4
.L_408:
        /*0994*/ 	.word	index@(uncontiguous_reduce_f64)
        /*0998*/ 	.word	0x00000030


	//----- nvinfo : EIATTR_FRAME_SIZE
	.align		4
.L_409:
        /*099c*/ 	.byte	0x04, 0x11
        /*099e*/ 	.short	(.L_411 - .L_410)
	.align		4
.L_410:
        /*09a0*/ 	.word	index@($__internal_17_$__cuda_sm20_rem_s64)
        /*09a4*/ 	.word	0x00000000


	//----- nvinfo : EIATTR_FRAME_SIZE
	.align		4
.L_411:
        /*09a8*/ 	.byte	0x04, 0x11
        /*09aa*/ 	.short	(.L_413 - .L_412)
	.align		4
.L_412:
        /*09ac*/ 	.word	index@($__internal_16_$__cuda_sm20_div_s64)
        /*09b0*/ 	.word	0x00000000


	//----- nvinfo : EIATTR_FRAME_SIZE
	.align		4
.L_413:
        /*09b4*/ 	.byte	0x04, 0x11
        /*09b6*/ 	.short	(.L_415 - .L_414)
	.align		4
.L_414:
        /*09b8*/ 	.word	index@(uncontiguous_reduce_f64)
        /*09bc*/ 	.word	0x00000000


	//----- nvinfo : EIATTR_REGCOUNT
	.align		4
.L_415:
        /*09c0*/ 	.byte	0x04, 0x2f
        /*09c2*/ 	.short	(.L_417 - .L_416)
	.align		4
.L_416:
        /*09c4*/ 	.word	index@(contiguous_reduce3_f64)
        /*09c8*/ 	.word	0x0000002e


	//----- nvinfo : EIATTR_FRAME_SIZE
	.align		4
.L_417:
        /*09cc*/ 	.byte	0x04, 0x11
        /*09ce*/ 	.short	(.L_419 - .L_418)
	.align		4
.L_418:
        /*09d0*/ 	.word	index@($__internal_15_$__cuda_sm20_rem_s64)
        /*09d4*/ 	.word	0x00000000


	//----- nvinfo : EIATTR_FRAME_SIZE
	.align		4
.L_419:
        /*09d8*/ 	.byte	0x04, 0x11
        /*09da*/ 	.short	(.L_421 - .L_420)
	.align		4
.L_420:
        /*09dc*/ 	.word	index@($__internal_14_$__cuda_sm20_div_s64)
        /*09e0*/ 	.word	0x00000000


	//----- nvinfo : EIATTR_FRAME_SIZE
	.align		4
.L_421:
        /*09e4*/ 	.byte	0x04, 0x11
        /*09e6*/ 	.short	(.L_423 - .L_422)
	.align		4
.L_422:
        /*09e8*/ 	.word	index@(contiguous_reduce3_f64)
        /*09ec*/ 	.word	0x00000000


	//----- nvinfo : EIATTR_REGCOUNT
	.align		4
.L_423:
        /*09f0*/ 	.byte	0x04, 0x2f
        /*09f2*/ 	.short	(.L_425 - .L_424)
	.align		4
.L_424:
        /*09f4*/ 	.word	index@(contiguous_reduce33_f64)
        /*09f8*/ 	.word	0x00000016


	//----- nvinfo : EIATTR_FRAME_SIZE
	.align		4
.L_425:
        /*09fc*/ 	.byte	0x04, 0x11
        /*09fe*/ 	.short	(.L_427 - .L_426)
	.align		4
.L_426:
        /*0a00*/ 	.word	index@(contiguous_reduce33_f64)
        /*0a04*/ 	.word	0x00000000


	//----- nvinfo : EIATTR_REGCOUNT
	.align		4
.L_427:
        /*0a08*/ 	.byte	0x04, 0x2f
        /*0a0a*/ 	.short	(.L_429 - .L_428)
	.align		4
.L_428:
        /*0a0c*/ 	.word	index@(contiguous_reduce4_f64)
        /*0a10*/ 	.word	0x00000026


	//----- nvinfo : EIATTR_FRAME_SIZE
	.align		4
.L_429:
        /*0a14*/ 	.byte	0x04, 0x11
        /*0a16*/ 	.short	(.L_431 - .L_430)
	.align		4
.L_430:
        /*0a18*/ 	.word	index@($__internal_13_$__cuda_sm20_rem_s64)
        /*0a1c*/ 	.word	0x00000000


	//----- nvinfo : EIATTR_FRAME_SIZE
	.align		4
.L_431:
        /*0a20*/ 	.byte	0x04, 0x11
        /*0a22*/ 	.short	(.L_433 - .L_432)
	.align		4
.L_432:
        /*0a24*/ 	.word	index@($__internal_12_$__cuda_sm20_div_s64)
        /*0a28*/ 	.word	0x00000000


	//----- nvinfo : EIATTR_FRAME_SIZE
	.align		4
.L_433:
        /*0a2c*/ 	.byte	0x04, 0x11
        /*0a2e*/ 	.short	(.L_435 - .L_434)
	.align		4
.L_434:
        /*0a30*/ 	.word	index@(contiguous_reduce4_f64)
        /*0a34*/ 	.word	0x00000000


	//----- nvinfo : EIATTR_REGCOUNT
	.align		4
.L_435:
        /*0a38*/ 	.byte	0x04, 0x2f
        /*0a3a*/ 	.short	(.L_437 - .L_436)
	.align		4
.L_436:
        /*0a3c*/ 	.word	index@(contiguous_reduce44_f64)
        /*0a40*/ 	.word	0x0000001e


	//----- nvinfo : EIATTR_FRAME_SIZE
	.align		4
.L_437:
        /*0a44*/ 	.byte	0x04, 0x11
        /*0a46*/ 	.short	(.L_439 - .L_438)
	.align		4
.L_438:
        /*0a48*/ 	.word	index@(contiguous_reduce44_f64)
        /*0a4c*/ 	.word	0x00000000


	//----- nvinfo : EIATTR_REGCOUNT
	.align		4
.L_439:
        /*0a50*/ 	.byte	0x04, 0x2f
        /*0a52*/ 	.short	(.L_441 - .L_440)
	.align		4
.L_440:
        /*0a54*/ 	.word	index@(contiguous_reduce_f16)
        /*0a58*/ 	.word	0x00000010


	//----- nvinfo : EIATTR_FRAME_SIZE
	.align		4
.L_441:
        /*0a5c*/ 	.byte	0x04, 0x11
        /*0a5e*/ 	.short	(.L_443 - .L_442)
	.align		4
.L_442:
        /*0a60*/ 	.word	index@(contiguous_reduce_f16)
        /*0a64*/ 	.word	0x00000000


	//----- nvinfo : EIATTR_REGCOUNT
	.align		4
.L_443:
        /*0a68*/ 	.byte	0x04, 0x2f
        /*0a6a*/ 	.short	(.L_445 - .L_444)
	.align		4
.L_444:
        /*0a6c*/ 	.word	index@(contiguous_reduce2_f16)
        /*0a70*/ 	.word	0x00000011


	//----- nvinfo : EIATTR_FRAME_SIZE
	.align		4
.L_445:
        /*0a74*/ 	.byte	0x04, 0x11
        /*0a76*/ 	.short	(.L_447 - .L_446)
	.align		4
.L_446:
        /*0a78*/ 	.word	index@(contiguous_reduce2_f16)
        /*0a7c*/ 	.word	0x00000000


	//----- nvinfo : EIATTR_REGCOUNT
	.align		4
.L_447:
        /*0a80*/ 	.byte	0x04, 0x2f
        /*0a82*/ 	.short	(.L_449 - .L_448)
	.align		4
.L_448:
        /*0a84*/ 	.word	index@(uncontiguous_reduce_f16)
        /*0a88*/ 	.word	0x0000002c


	//----- nvinfo : EIATTR_FRAME_SIZE
	.align		4
.L_449:
        /*0a8c*/ 	.byte	0x04, 0x11
        /*0a8e*/ 	.short	(.L_451 - .L_450)
	.align		4
.L_450:
        /*0a90*/ 	.word	index@($__internal_11_$__cuda_sm20_rem_s64)
        /*0a94*/ 	.word	0x00000000


	//----- nvinfo : EIATTR_FRAME_SIZE
	.align		4
.L_451:
        /*0a98*/ 	.byte	0x04, 0x11
        /*0a9a*/ 	.short	(.L_453 - .L_452)
	.align		4
.L_452:
        /*0a9c*/ 	.word	index@($__internal_10_$__cuda_sm20_div_s64)
        /*0aa0*/ 	.word	0x00000000


	//----- nvinfo : EIATTR_FRAME_SIZE
	.align		4
.L_453:
        /*0aa4*/ 	.byte	0x04, 0x11
        /*0aa6*/ 	.short	(.L_455 - .L_454)
	.align		4
.L_454:
        /*0aa8*/ 	.word	index@(uncontiguous_reduce_f16)
        /*0aac*/ 	.word	0x00000000


	//----- nvinfo : EIATTR_REGCOUNT
	.align		4
.L_455:
        /*0ab0*/ 	.byte	0x04, 0x2f
        /*0ab2*/ 	.short	(.L_457 - .L_456)
	.align		4
.L_456:
        /*0ab4*/ 	.word	index@(contiguous_reduce3_f16)
        /*0ab8*/ 	.word	0x00000030


	//----- nvinfo : EIATTR_FRAME_SIZE
	.align		4
.L_457:
        /*0abc*/ 	.byte	0x04, 0x11
        /*0abe*/ 	.short	(.L_459 - .L_458)
	.align		4
.L_458:
        /*0ac0*/ 	.word	index@($__internal_9_$__cuda_sm20_rem_s64)
        /*0ac4*/ 	.word	0x00000000


	//----- nvinfo : EIATTR_FRAME_SIZE
	.align		4
.L_459:
        /*0ac8*/ 	.byte	0x04, 0x11
        /*0aca*/ 	.short	(.L_461 - .L_460)
	.align		4
.L_460:
        /*0acc*/ 	.word	index@($__internal_8_$__cuda_sm20_div_s64)
        /*0ad0*/ 	.word	0x00000000


	//----- nvinfo : EIATTR_FRAME_SIZE
	.align		4
.L_461:
        /*0ad4*/ 	.byte	0x04, 0x11
        /*0ad6*/ 	.short	(.L_463 - .L_462)
	.align		4
.L_462:
        /*0ad8*/ 	.word	index@(contiguous_reduce3_f16)
        /*0adc*/ 	.word	0x00000000


	//----- nvinfo : EIATTR_REGCOUNT
	.align		4
.L_463:
        /*0ae0*/ 	.byte	0x04, 0x2f
        /*0ae2*/ 	.short	(.L_465 - .L_464)
	.align		4
.L_464:
        /*0ae4*/ 	.word	index@(contiguous_reduce33_f16)
        /*0ae8*/ 	.word	0x00000014


	//----- nvinfo : EIATTR_FRAME_SIZE
	.align		4
.L_465:
        /*0aec*/ 	.byte	0x04, 0x11
        /*0aee*/ 	.short	(.L_467 - .L_466)
	.align		4
.L_466:
        /*0af0*/ 	.word	index@(contiguous_reduce33_f16)
        /*0af4*/ 	.word	0x00000000


	//----- nvinfo : EIATTR_REGCOUNT
	.align		4
.L_467:
        /*0af8*/ 	.byte	0x04, 0x2f
        /*0afa*/ 	.short	(.L_469 - .L_468)
	.align		4
.L_468:
        /*0afc*/ 	.word	index@(contiguous_reduce4_f16)
        /*0b00*/ 	.word	0x00000026


	//----- nvinfo : EIATTR_FRAME_SIZE
	.align		4
.L_469:
        /*0b04*/ 	.byte	0x04, 0x11
        /*0b06*/ 	.short	(.L_471 - .L_470)
	.align		4
.L_470:
        /*0b08*/ 	.word	index@($__internal_7_$__cuda_sm20_rem_s64)
        /*0b0c*/ 	.word	0x00000000


	//----- nvinfo : EIATTR_FRAME_SIZE
	.align		4
.L_471:
        /*0b10*/ 	.byte	0x04, 0x11
        /*0b12*/ 	.short	(.L_473 - .L_472)
	.align		4
.L_472:
        /*0b14*/ 	.word	index@($__internal_6_$__cuda_sm20_div_s64)
        /*0b18*/ 	.word	0x00000000


	//----- nvinfo : EIATTR_FRAME_SIZE
	.align		4
.L_473:
        /*0b1c*/ 	.byte	0x04, 0x11
        /*0b1e*/ 	.short	(.L_475 - .L_474)
	.align		4
.L_474:
        /*0b20*/ 	.word	index@(contiguous_reduce4_f16)
        /*0b24*/ 	.word	0x00000000


	//----- nvinfo : EIATTR_REGCOUNT
	.align		4
.L_475:
        /*0b28*/ 	.byte	0x04, 0x2f
        /*0b2a*/ 	.short	(.L_477 - .L_476)
	.align		4
.L_476:
        /*0b2c*/ 	.word	index@(contiguous_reduce44_f16)
        /*0b30*/ 	.word	0x00000019


	//----- nvinfo : EIATTR_FRAME_SIZE
	.align		4
.L_477:
        /*0b34*/ 	.byte	0x04, 0x11
        /*0b36*/ 	.short	(.L_479 - .L_478)
	.align		4
.L_478:
        /*0b38*/ 	.word	index@(contiguous_reduce44_f16)
        /*0b3c*/ 	.word	0x00000000


	//----- nvinfo : EIATTR_REGCOUNT
	.align		4
.L_479:
        /*0b40*/ 	.byte	0x04, 0x2f
        /*0b42*/ 	.short	(.L_481 - .L_480)
	.align		4
.L_480:
        /*0b44*/ 	.word	index@(contiguous_reduce_bf16)
        /*0b48*/ 	.word	0x00000010


	//----- nvinfo : EIATTR_FRAME_SIZE
	.align		4
.L_481:
        /*0b4c*/ 	.byte	0x04, 0x11
        /*0b4e*/ 	.short	(.L_483 - .L_482)
	.align		4
.L_482:
        /*0b50*/ 	.word	index@(contiguous_reduce_bf16)
        /*0b54*/ 	.word	0x00000000


	//----- nvinfo : EIATTR_REGCOUNT
	.align		4
.L_483:
        /*0b58*/ 	.byte	0x04, 0x2f
        /*0b5a*/ 	.short	(.L_485 - .L_484)
	.align		4
.L_484:
        /*0b5c*/ 	.word	index@(contiguous_reduce2_bf16)
        /*0b60*/ 	.word	0x00000011


	//----- nvinfo : EIATTR_FRAME_SIZE
	.align		4
.L_485:
        /*0b64*/ 	.byte	0x04, 0x11
        /*0b66*/ 	.short	(.L_487 - .L_486)
	.align		4
.L_486:
        /*0b68*/ 	.word	index@(contiguous_reduce2_bf16)
        /*0b6c*/ 	.word	0x00000000


	//----- nvinfo : EIATTR_REGCOUNT
	.align		4
.L_487:
        /*0b70*/ 	.byte	0x04, 0x2f
        /*0b72*/ 	.short	(.L_489 - .L_488)
	.align		4
.L_488:
        /*0b74*/ 	.word	index@(uncontiguous_reduce_bf16)
        /*0b78*/ 	.word	0x0000002c


	//----- nvinfo : EIATTR_FRAME_SIZE
	.align		4
.L_489:
        /*0b7c*/ 	.byte	0x04, 0x11
        /*0b7e*/ 	.short	(.L_491 - .L_490)
	.align		4
.L_490:
        /*0b80*/ 	.word	index@($__internal_5_$__cuda_sm20_rem_s64)
        /*0b84*/ 	.word	0x00000000


	//----- nvinfo : EIATTR_FRAME_SIZE
	.align		4
.L_491:
        /*0b88*/ 	.byte	0x04, 0x11
        /*0b8a*/ 	.short	(.L_493 - .L_492)
	.align		4
.L_492:
        /*0b8c*/ 	.word	index@($__internal_4_$__cuda_sm20_div_s64)
        /*0b90*/ 	.word	0x00000000


	//----- nvinfo : EIATTR_FRAME_SIZE
	.align		4
.L_493:
        /*0b94*/ 	.byte	0x04, 0x11
        /*0b96*/ 	.short	(.L_495 - .L_494)
	.align		4
.L_494:
        /*0b98*/ 	.word	index@(uncontiguous_reduce_bf16)
        /*0b9c*/ 	.word	0x00000000


	//----- nvinfo : EIATTR_REGCOUNT
	.align		4
.L_495:
        /*0ba0*/ 	.byte	0x04, 0x2f
        /*0ba2*/ 	.short	(.L_497 - .L_496)
	.align		4
.L_496:
        /*0ba4*/ 	.word	index@(contiguous_reduce3_bf16)
        /*0ba8*/ 	.word	0x00000030


	//----- nvinfo : EIATTR_FRAME_SIZE
	.align		4
.L_497:
        /*0bac*/ 	.byte	0x04, 0x11
        /*0bae*/ 	.short	(.L_499 - .L_498)
	.align		4
.L_498:
        /*0bb0*/ 	.word	index@($__internal_3_$__cuda_sm20_rem_s64)
        /*0bb4*/ 	.word	0x00000000


	//----- nvinfo : EIATTR_FRAME_SIZE
	.align		4
.L_499:
        /*0bb8*/ 	.byte	0x04, 0x11
        /*0bba*/ 	.short	(.L_501 - .L_500)
	.align		4
.L_500:
        /*0bbc*/ 	.word	index@($__internal_2_$__cuda_sm20_div_s64)
        /*0bc0*/ 	.word	0x00000000


	//----- nvinfo : EIATTR_FRAME_SIZE
	.align		4
.L_501:
        /*0bc4*/ 	.byte	0x04, 0x11
        /*0bc6*/ 	.short	(.L_503 - .L_502)
	.align		4
.L_502:
        /*0bc8*/ 	.word	index@(contiguous_reduce3_bf16)
        /*0bcc*/ 	.word	0x00000000


	//----- nvinfo : EIATTR_REGCOUNT
	.align		4
.L_503:
        /*0bd0*/ 	.byte	0x04, 0x2f
        /*0bd2*/ 	.short	(.L_505 - .L_504)
	.align		4
.L_504:
        /*0bd4*/ 	.word	index@(contiguous_reduce33_bf16)
        /*0bd8*/ 	.word	0x00000014


	//----- nvinfo : EIATTR_FRAME_SIZE
	.align		4
.L_505:
        /*0bdc*/ 	.byte	0x04, 0x11
        /*0bde*/ 	.short	(.L_507 - .L_506)
	.align		4
.L_506:
        /*0be0*/ 	.word	index@(contiguous_reduce33_bf16)
        /*0be4*/ 	.word	0x00000000


	//----- nvinfo : EIATTR_REGCOUNT
	.align		4
.L_507:
        /*0be8*/ 	.byte	0x04, 0x2f
        /*0bea*/ 	.short	(.L_509 - .L_508)
	.align		4
.L_508:
        /*0bec*/ 	.word	index@(contiguous_reduce4_bf16)
        /*0bf0*/ 	.word	0x00000026


	//----- nvinfo : EIATTR_FRAME_SIZE
	.align		4
.L_509:
        /*0bf4*/ 	.byte	0x04, 0x11
        /*0bf6*/ 	.short	(.L_511 - .L_510)
	.align		4
.L_510:
        /*0bf8*/ 	.word	index@($__internal_1_$__cuda_sm20_rem_s64)
        /*0bfc*/ 	.word	0x00000000


	//----- nvinfo : EIATTR_FRAME_SIZE
	.align		4
.L_511:
        /*0c00*/ 	.byte	0x04, 0x11
        /*0c02*/ 	.short	(.L_513 - .L_512)
	.align		4
.L_512:
        /*0c04*/ 	.word	index@($__internal_0_$__cuda_sm20_div_s64)
        /*0c08*/ 	.word	0x00000000


	//----- nvinfo : EIATTR_FRAME_SIZE
	.align		4
.L_513:
        /*0c0c*/ 	.byte	0x04, 0x11
        /*0c0e*/ 	.short	(.L_515 - .L_514)
	.align		4
.L_514:
        /*0c10*/ 	.word	index@(contiguous_reduce4_bf16)
        /*0c14*/ 	.word	0x00000000


	//----- nvinfo : EIATTR_REGCOUNT
	.align		4
.L_515:
        /*0c18*/ 	.byte	0x04, 0x2f
        /*0c1a*/ 	.short	(.L_517 - .L_516)
	.align		4
.L_516:
        /*0c1c*/ 	.word	index@(contiguous_reduce44_bf16)
        /*0c20*/ 	.word	0x00000019


	//----- nvinfo : EIATTR_FRAME_SIZE
	.align		4
.L_517:
        /*0c24*/ 	.byte	0x04, 0x11
        /*0c26*/ 	.short	(.L_519 - .L_518)
	.align		4
.L_518:
        /*0c28*/ 	.word	index@(contiguous_reduce44_bf16)
        /*0c2c*/ 	.word	0x00000000


	//----- nvinfo : EIATTR_MIN_STACK_SIZE
	.align		4
.L_519:
        /*0c30*/ 	.byte	0x04, 0x12
        /*0c32*/ 	.short	(.L_521 - .L_520)
	.align		4
.L_520:
        /*0c34*/ 	.word	index@(contiguous_reduce44_bf16)
        /*0c38*/ 	.word	0x00000000


	//----- nvinfo : EIATTR_MIN_STACK_SIZE
	.align		4
.L_521:
        /*0c3c*/ 	.byte	0x04, 0x12
        /*0c3e*/ 	.short	(.L_523 - .L_522)
	.align		4
.L_522:
        /*0c40*/ 	.word	index@(contiguous_reduce4_bf16)
        /*0c44*/ 	.word	0x00000000


	//----- nvinfo : EIATTR_MIN_STACK_SIZE
	.align		4
.L_523:
        /*0c48*/ 	.byte	0x04, 0x12
        /*0c4a*/ 	.short	(.L_525 - .L_524)
	.align		4
.L_524:
        /*0c4c*/ 	.word	index@(contiguous_reduce33_bf16)
        /*0c50*/ 	.word	0x00000000


	//----- nvinfo : EIATTR_MIN_STACK_SIZE
	.align		4
.L_525:
        /*0c54*/ 	.byte	0x04, 0x12
        /*0c56*/ 	.short	(.L_527 - .L_526)
	.align		4
.L_526:
        /*0c58*/ 	.word	index@(contiguous_reduce3_bf16)
        /*0c5c*/ 	.word	0x00000000


	//----- nvinfo : EIATTR_MIN_STACK_SIZE
	.align		4
.L_527:
        /*0c60*/ 	.byte	0x04, 0x12
        /*0c62*/ 	.short	(.L_529 - .L_528)
	.align		4
.L_528:
        /*0c64*/ 	.word	index@(uncontiguous_reduce_bf16)
        /*0c68*/ 	.word	0x00000000


	//----- nvinfo : EIATTR_MIN_STACK_SIZE
	.align		4
.L_529:
        /*0c6c*/ 	.byte	0x04, 0x12
        /*0c6e*/ 	.short	(.L_531 - .L_530)
	.align		4
.L_530:
        /*0c70*/ 	.word	index@(contiguous_reduce2_bf16)
        /*0c74*/ 	.word	0x00000000


	//----- nvinfo : EIATTR_MIN_STACK_SIZE
	.align		4
.L_531:
        /*0c78*/ 	.byte	0x04, 0x12
        /*0c7a*/ 	.short	(.L_533 - .L_532)
	.align		4
.L_532:
        /*0c7c*/ 	.word	index@(contiguous_reduce_bf16)
        /*0c80*/ 	.word	0x00000000


	//----- nvinfo : EIATTR_MIN_STACK_SIZE
	.align		4
.L_533:
        /*0c84*/ 	.byte	0x04, 0x12
        /*0c86*/ 	.short	(.L_535 - .L_534)
	.align		4
.L_534:
        /*0c88*/ 	.word	index@(contiguous_reduce44_f16)
        /*0c8c*/ 	.word	0x00000000


	//----- nvinfo : EIATTR_MIN_STACK_SIZE
	.align		4
.L_535:
        /*0c90*/ 	.byte	0x04, 0x12
        /*0c92*/ 	.short	(.L_537 - .L_536)
	.align		4
.L_536:
        /*0c94*/ 	.word	index@(contiguous_reduce4_f16)
        /*0c98*/ 	.word	0x00000000


	//----- nvinfo : EIATTR_MIN_STACK_SIZE
	.align		4
.L_537:
        /*0c9c*/ 	.byte	0x04, 0x12
        /*0c9e*/ 	.short	(.L_539 - .L_538)
	.align		4
.L_538:
        /*0ca0*/ 	.word	index@(contiguous_reduce33_f16)
        /*0ca4*/ 	.word	0x00000000


	//----- nvinfo : EIATTR_MIN_STACK_SIZE
	.align		4
.L_539:
        /*0ca8*/ 	.byte	0x04, 0x12
        /*0caa*/ 	.short	(.L_541 - .L_540)
	.align		4
.L_540:
        /*0cac*/ 	.word	index@(contiguous_reduce3_f16)
        /*0cb0*/ 	.word	0x00000000


	//----- nvinfo : EIATTR_MIN_STACK_SIZE
	.align		4
.L_541:
        /*0cb4*/ 	.byte	0x04, 0x12
        /*0cb6*/ 	.short	(.L_543 - .L_542)
	.align		4
.L_542:
        /*0cb8*/ 	.word	index@(uncontiguous_reduce_f16)
        /*0cbc*/ 	.word	0x00000000


	//----- nvinfo : EIATTR_MIN_STACK_SIZE
	.align		4
.L_543:
        /*0cc0*/ 	.byte	0x04, 0x12
        /*0cc2*/ 	.short	(.L_545 - .L_544)
	.align		4
.L_544:
        /*0cc4*/ 	.word	index@(contiguous_reduce2_f16)
        /*0cc8*/ 	.word	0x00000000


	//----- nvinfo : EIATTR_MIN_STACK_SIZE
	.align		4
.L_545:
        /*0ccc*/ 	.byte	0x04, 0x12
        /*0cce*/ 	.short	(.L_547 - .L_546)
	.align		4
.L_546:
        /*0cd0*/ 	.word	index@(contiguous_reduce_f16)
        /*0cd4*/ 	.word	0x00000000


	//----- nvinfo : EIATTR_MIN_STACK_SIZE
	.align		4
.L_547:
        /*0cd8*/ 	.byte	0x04, 0x12
        /*0cda*/ 	.short	(.L_549 - .L_548)
	.align		4
.L_548:
        /*0cdc*/ 	.word	index@(contiguous_reduce44_f64)
        /*0ce0*/ 	.word	0x00000000


	//----- nvinfo : EIATTR_MIN_STACK_SIZE
	.align		4
.L_549:
        /*0ce4*/ 	.byte	0x04, 0x12
        /*0ce6*/ 	.short	(.L_551 - .L_550)
	.align		4
.L_550:
        /*0ce8*/ 	.word	index@(contiguous_reduce4_f64)
        /*0cec*/ 	.word	0x00000000


	//----- nvinfo : EIATTR_MIN_STACK_SIZE
	.align		4
.L_551:
        /*0cf0*/ 	.byte	0x04, 0x12
        /*0cf2*/ 	.short	(.L_553 - .L_552)
	.align		4
.L_552:
        /*0cf4*/ 	.word	index@(contiguous_reduce33_f64)
        /*0cf8*/ 	.word	0x00000000


	//----- nvinfo : EIATTR_MIN_STACK_SIZE
	.align		4
.L_553:
        /*0cfc*/ 	.byte	0x04, 0x12
        /*0cfe*/ 	.short	(.L_555 - .L_554)
	.align		4
.L_554:
        /*0d00*/ 	.word	index@(contiguous_reduce3_f64)
        /*0d04*/ 	.word	0x00000000


	//----- nvinfo : EIATTR_MIN_STACK_SIZE
	.align		4
.L_555:
        /*0d08*/ 	.byte	0x04, 0x12
        /*0d0a*/ 	.short	(.L_557 - .L_556)
	.align		4
.L_556:
        /*0d0c*/ 	.word	index@(uncontiguous_reduce_f64)
        /*0d10*/ 	.word	0x00000000


	//----- nvinfo : EIATTR_MIN_STACK_SIZE
	.align		4
.L_557:
        /*0d14*/ 	.byte	0x04, 0x12
        /*0d16*/ 	.short	(.L_559 - .L_558)
	.align		4
.L_558:
        /*0d18*/ 	.word	index@(contiguous_reduce2_f64)
        /*0d1c*/ 	.word	0x00000000


	//----- nvinfo : EIATTR_MIN_STACK_SIZE
	.align		4
.L_559:
        /*0d20*/ 	.byte	0x04, 0x12
        /*0d22*/ 	.short	(.L_561 - .L_560)
	.align		4
.L_560:
        /*0d24*/ 	.word	index@(contiguous_reduce_f64)
        /*0d28*/ 	.word	0x00000000


	//----- nvinfo : EIATTR_MIN_STACK_SIZE
	.align		4
.L_561:
        /*0d2c*/ 	.byte	0x04, 0x12
        /*0d2e*/ 	.short	(.L_563 - .L_562)
	.align		4
.L_562:
        /*0d30*/ 	.word	index@(contiguous_reduce44_f32)
        /*0d34*/ 	.word	0x00000000


	//----- nvinfo : EIATTR_MIN_STACK_SIZE
	.align		4
.L_563:
        /*0d38*/ 	.byte	0x04, 0x12
        /*0d3a*/ 	.short	(.L_565 - .L_564)
	.align		4
.L_564:
        /*0d3c*/ 	.word	index@(contiguous_reduce4_f32)
        /*0d40*/ 	.word	0x00000000


	//----- nvinfo : EIATTR_MIN_STACK_SIZE
	.align		4
.L_565:
        /*0d44*/ 	.byte	0x04, 0x12
        /*0d46*/ 	.short	(.L_567 - .L_566)
	.align		4
.L_566:
        /*0d48*/ 	.word	index@(contiguous_reduce33_f32)
        /*0d4c*/ 	.word	0x00000000


	//----- nvinfo : EIATTR_MIN_STACK_SIZE
	.align		4
.L_567:
        /*0d50*/ 	.byte	0x04, 0x12
        /*0d52*/ 	.short	(.L_569 - .L_568)
	.align		4
.L_568:
        /*0d54*/ 	.word	index@(contiguous_reduce3_f32)
        /*0d58*/ 	.word	0x00000000


	//----- nvinfo : EIATTR_MIN_STACK_SIZE
	.align		4
.L_569:
        /*0d5c*/ 	.byte	0x04, 0x12
        /*0d5e*/ 	.short	(.L_571 - .L_570)
	.align		4
.L_570:
        /*0d60*/ 	.word	index@(uncontiguous_reduce_f32)
        /*0d64*/ 	.word	0x00000000


	//----- nvinfo : EIATTR_MIN_STACK_SIZE
	.align		4
.L_571:
        /*0d68*/ 	.byte	0x04, 0x12
        /*0d6a*/ 	.short	(.L_573 - .L_572)
	.align		4
.L_572:
        /*0d6c*/ 	.word	index@(contiguous_reduce2_f32)
        /*0d70*/ 	.word	0x00000000


	//----- nvinfo : EIATTR_MIN_STACK_SIZE
	.align		4
.L_573:
        /*0d74*/ 	.byte	0x04, 0x12
        /*0d76*/ 	.short	(.L_575 - .L_574)
	.align		4
.L_574:
        /*0d78*/ 	.word	index@(contiguous_reduce_f32)
        /*0d7c*/ 	.word	0x00000000


	//----- nvinfo : EIATTR_MIN_STACK_SIZE
	.align		4
.L_575:
        /*0d80*/ 	.byte	0x04, 0x12
        /*0d82*/ 	.short	(.L_577 - .L_576)
	.align		4
.L_576:
        /*0d84*/ 	.word	index@(contiguous_reduce44_u64)
        /*0d88*/ 	.word	0x00000000


	//----- nvinfo : EIATTR_MIN_STACK_SIZE
	.align		4
.L_577:
        /*0d8c*/ 	.byte	0x04, 0x12
        /*0d8e*/ 	.short	(.L_579 - .L_578)
	.align		4
.L_578:
        /*0d90*/ 	.word	index@(contiguous_reduce4_u64)
        /*0d94*/ 	.word	0x00000000


	//----- nvinfo : EIATTR_MIN_STACK_SIZE
	.align		4
.L_579:
        /*0d98*/ 	.byte	0x04, 0x12
        /*0d9a*/ 	.short	(.L_581 - .L_580)
	.align		4
.L_580:
        /*0d9c*/ 	.word	index@(contiguous_reduce33_u64)
        /*0da0*/ 	.word	0x00000000


	//----- nvinfo : EIATTR_MIN_STACK_SIZE
	.align		4
.L_581:
        /*0da4*/ 	.byte	0x04, 0x12
        /*0da6*/ 	.short	(.L_583 - .L_582)
	.align		4
.L_582:
        /*0da8*/ 	.word	index@(contiguous_reduce3_u64)
        /*0dac*/ 	.word	0x00000000


	//----- nvinfo : EIATTR_MIN_STACK_SIZE
	.align		4
.L_583:
        /*0db0*/ 	.byte	0x04, 0x12
        /*0db2*/ 	.short	(.L_585 - .L_584)
	.align		4
.L_584:
        /*0db4*/ 	.word	index@(uncontiguous_reduce_u64)
        /*0db8*/ 	.word	0x00000000


	//----- nvinfo : EIATTR_MIN_STACK_SIZE
	.align		4
.L_585:
        /*0dbc*/ 	.byte	0x04, 0x12
        /*0dbe*/ 	.short	(.L_587 - .L_586)
	.align		4
.L_586:
        /*0dc0*/ 	.word	index@(contiguous_reduce2_u64)
        /*0dc4*/ 	.word	0x00000000


	//----- nvinfo : EIATTR_MIN_STACK_SIZE
	.align		4
.L_587:
        /*0dc8*/ 	.byte	0x04, 0x12
        /*0dca*/ 	.short	(.L_589 - .L_588)
	.align		4
.L_588:
        /*0dcc*/ 	.word	index@(contiguous_reduce_u64)
        /*0dd0*/ 	.word	0x00000000


	//----- nvinfo : EIATTR_MIN_STACK_SIZE
	.align		4
.L_589:
        /*0dd4*/ 	.byte	0x04, 0x12
        /*0dd6*/ 	.short	(.L_591 - .L_590)
	.align		4
.L_590:
        /*0dd8*/ 	.word	index@(contiguous_reduce44_u32)
        /*0ddc*/ 	.word	0x00000000


	//----- nvinfo : EIATTR_MIN_STACK_SIZE
	.align		4
.L_591:
        /*0de0*/ 	.byte	0x04, 0x12
        /*0de2*/ 	.short	(.L_593 - .L_592)
	.align		4
.L_592:
        /*0de4*/ 	.word	index@(contiguous_reduce4_u32)
        /*0de8*/ 	.word	0x00000000


	//----- nvinfo : EIATTR_MIN_STACK_SIZE
	.align		4
.L_593:
        /*0dec*/ 	.byte	0x04, 0x12
        /*0dee*/ 	.short	(.L_595 - .L_594)
	.align		4
.L_594:
        /*0df0*/ 	.word	index@(contiguous_reduce33_u32)
        /*0df4*/ 	.word	0x00000000


	//----- nvinfo : EIATTR_MIN_STACK_SIZE
	.align		4
.L_595:
        /*0df8*/ 	.byte	0x04, 0x12
        /*0dfa*/ 	.short	(.L_597 - .L_596)
	.align		4
.L_596:
        /*0dfc*/ 	.word	index@(contiguous_reduce3_u32)
        /*0e00*/ 	.word	0x00000000


	//----- nvinfo : EIATTR_MIN_STACK_SIZE
	.align		4
.L_597:
        /*0e04*/ 	.byte	0x04, 0x12
        /*0e06*/ 	.short	(.L_599 - .L_598)
	.align		4
.L_598:
        /*0e08*/ 	.word	index@(uncontiguous_reduce_u32)
        /*0e0c*/ 	.word	0x00000000


	//----- nvinfo : EIATTR_MIN_STACK_SIZE
	.align		4
.L_599:
        /*0e10*/ 	.byte	0x04, 0x12
        /*0e12*/ 	.short	(.L_601 - .L_600)
	.align		4
.L_600:
        /*0e14*/ 	.word	index@(contiguous_reduce2_u32)
        /*0e18*/ 	.word	0x00000000


	//----- nvinfo : EIATTR_MIN_STACK_SIZE
	.align		4
.L_601:
        /*0e1c*/ 	.byte	0x04, 0x12
        /*0e1e*/ 	.short	(.L_603 - .L_602)
	.align		4
.L_602:
        /*0e20*/ 	.word	index@(contiguous_reduce_u32)
        /*0e24*/ 	.word	0x00000000


	//----- nvinfo : EIATTR_MIN_STACK_SIZE
	.align		4
.L_603:
        /*0e28*/ 	.byte	0x04, 0x12
        /*0e2a*/ 	.short	(.L_605 - .L_604)
	.align		4
.L_604:
        /*0e2c*/ 	.word	index@(contiguous_reduce44_u16)
        /*0e30*/ 	.word	0x00000000


	//----- nvinfo : EIATTR_MIN_STACK_SIZE
	.align		4
.L_605:
        /*0e34*/ 	.byte	0x04, 0x12
        /*0e36*/ 	.short	(.L_607 - .L_606)
	.align		4
.L_606:
        /*0e38*/ 	.word	index@(contiguous_reduce4_u16)
        /*0e3c*/ 	.word	0x00000000


	//----- nvinfo : EIATTR_MIN_STACK_SIZE
	.align		4
.L_607:
        /*0e40*/ 	.byte	0x04, 0x12
        /*0e42*/ 	.short	(.L_609 - .L_608)
	.align		4
.L_608:
        /*0e44*/ 	.word	index@(contiguous_reduce33_u16)
        /*0e48*/ 	.word	0x00000000


	//----- nvinfo : EIATTR_MIN_STACK_SIZE
	.align		4
.L_609:
        /*0e4c*/ 	.byte	0x04, 0x12
        /*0e4e*/ 	.short	(.L_611 - .L_610)
	.align		4
.L_610:
        /*0e50*/ 	.word	index@(contiguous_reduce3_u16)
        /*0e54*/ 	.word	0x00000000


	//----- nvinfo : EIATTR_MIN_STACK_SIZE
	.align		4
.L_611:
        /*0e58*/ 	.byte	0x04, 0x12
        /*0e5a*/ 	.short	(.L_613 - .L_612)
	.align		4
.L_612:
        /*0e5c*/ 	.word	index@(uncontiguous_reduce_u16)
        /*0e60*/ 	.word	0x00000000


	//----- nvinfo : EIATTR_MIN_STACK_SIZE
	.align		4
.L_613:
        /*0e64*/ 	.byte	0x04, 0x12
        /*0e66*/ 	.short	(.L_615 - .L_614)
	.align		4
.L_614:
        /*0e68*/ 	.word	index@(contiguous_reduce2_u16)
        /*0e6c*/ 	.word	0x00000000


	//----- nvinfo : EIATTR_MIN_STACK_SIZE
	.align		4
.L_615:
        /*0e70*/ 	.byte	0x04, 0x12
        /*0e72*/ 	.short	(.L_617 - .L_616)
	.align		4
.L_616:
        /*0e74*/ 	.word	index@(contiguous_reduce_u16)
        /*0e78*/ 	.word	0x00000000


	//----- nvinfo : EIATTR_MIN_STACK_SIZE
	.align		4
.L_617:
        /*0e7c*/ 	.byte	0x04, 0x12
        /*0e7e*/ 	.short	(.L_619 - .L_618)
	.align		4
.L_618:
        /*0e80*/ 	.word	index@(contiguous_reduce44_u8)
        /*0e84*/ 	.word	0x00000000


	//----- nvinfo : EIATTR_MIN_STACK_SIZE
	.align		4
.L_619:
        /*0e88*/ 	.byte	0x04, 0x12
        /*0e8a*/ 	.short	(.L_621 - .L_620)
	.align		4
.L_620:
        /*0e8c*/ 	.word	index@(contiguous_reduce4_u8)
        /*0e90*/ 	.word	0x00000000


	//----- nvinfo : EIATTR_MIN_STACK_SIZE
	.align		4
.L_621:
        /*0e94*/ 	.byte	0x04, 0x12
        /*0e96*/ 	.short	(.L_623 - .L_622)
	.align		4
.L_622:
        /*0e98*/ 	.word	index@(contiguous_reduce33_u8)
        /*0e9c*/ 	.word	0x00000000


	//----- nvinfo : EIATTR_MIN_STACK_SIZE
	.align		4
.L_623:
        /*0ea0*/ 	.byte	0x04, 0x12
        /*0ea2*/ 	.short	(.L_625 - .L_624)
	.align		4
.L_624:
        /*0ea4*/ 	.word	index@(contiguous_reduce3_u8)
        /*0ea8*/ 	.word	0x00000000


	//----- nvinfo : EIATTR_MIN_STACK_SIZE
	.align		4
.L_625:
        /*0eac*/ 	.byte	0x04, 0x12
        /*0eae*/ 	.short	(.L_627 - .L_626)
	.align		4
.L_626:
        /*0eb0*/ 	.word	index@(uncontiguous_reduce_u8)
        /*0eb4*/ 	.word	0x00000000


	//----- nvinfo : EIATTR_MIN_STACK_SIZE
	.align		4
.L_627:
        /*0eb8*/ 	.byte	0x04, 0x12
        /*0eba*/ 	.short	(.L_629 - .L_628)
	.align		4
.L_628:
        /*0ebc*/ 	.word	index@(contiguous_reduce2_u8)
        /*0ec0*/ 	.word	0x00000000


	//----- nvinfo : EIATTR_MIN_STACK_SIZE
	.align		4
.L_629:
        /*0ec4*/ 	.byte	0x04, 0x12
        /*0ec6*/ 	.short	(.L_631 - .L_630)
	.align		4
.L_630:
        /*0ec8*/ 	.word	index@(contiguous_reduce_u8)
        /*0ecc*/ 	.word	0x00000000


	//----- nvinfo : EIATTR_MIN_STACK_SIZE
	.align		4
.L_631:
        /*0ed0*/ 	.byte	0x04, 0x12
        /*0ed2*/ 	.short	(.L_633 - .L_632)
	.align		4
.L_632:
        /*0ed4*/ 	.word	index@(contiguous_reduce44_i64)
        /*0ed8*/ 	.word	0x00000000


	//----- nvinfo : EIATTR_MIN_STACK_SIZE
	.align		4
.L_633:
        /*0edc*/ 	.byte	0x04, 0x12
        /*0ede*/ 	.short	(.L_635 - .L_634)
	.align		4
.L_634:
        /*0ee0*/ 	.word	index@(contiguous_reduce4_i64)
        /*0ee4*/ 	.word	0x00000000


	//----- nvinfo : EIATTR_MIN_STACK_SIZE
	.align		4
.L_635:
        /*0ee8*/ 	.byte	0x04, 0x12
        /*0eea*/ 	.short	(.L_637 - .L_636)
	.align		4
.L_636:
        /*0eec*/ 	.word	index@(contiguous_reduce33_i64)
        /*0ef0*/ 	.word	0x00000000


	//----- nvinfo : EIATTR_MIN_STACK_SIZE
	.align		4
.L_637:
        /*0ef4*/ 	.byte	0x04, 0x12
        /*0ef6*/ 	.short	(.L_639 - .L_638)
	.align		4
.L_638:
        /*0ef8*/ 	.word	index@(contiguous_reduce3_i64)
        /*0efc*/ 	.word	0x00000000


	//----- nvinfo : EIATTR_MIN_STACK_SIZE
	.align		4
.L_639:
        /*0f00*/ 	.byte	0x04, 0x12
        /*0f02*/ 	.short	(.L_641 - .L_640)
	.align		4
.L_640:
        /*0f04*/ 	.word	index@(uncontiguous_reduce_i64)
        /*0f08*/ 	.word	0x00000000


	//----- nvinfo : EIATTR_MIN_STACK_SIZE
	.align		4
.L_641:
        /*0f0c*/ 	.byte	0x04, 0x12
        /*0f0e*/ 	.short	(.L_643 - .L_642)
	.align		4
.L_642:
        /*0f10*/ 	.word	index@(contiguous_reduce2_i64)
        /*0f14*/ 	.word	0x00000000


	//----- nvinfo : EIATTR_MIN_STACK_SIZE
	.align		4
.L_643:
        /*0f18*/ 	.byte	0x04, 0x12
        /*0f1a*/ 	.short	(.L_645 - .L_644)
	.align		4
.L_644:
        /*0f1c*/ 	.word	index@(contiguous_reduce_i64)
        /*0f20*/ 	.word	0x00000000


	//----- nvinfo : EIATTR_MIN_STACK_SIZE
	.align		4
.L_645:
        /*0f24*/ 	.byte	0x04, 0x12
        /*0f26*/ 	.short	(.L_647 - .L_646)
	.align		4
.L_646:
        /*0f28*/ 	.word	index@(contiguous_reduce44_i32)
        /*0f2c*/ 	.word	0x00000000


	//----- nvinfo : EIATTR_MIN_STACK_SIZE
	.align		4
.L_647:
        /*0f30*/ 	.byte	0x04, 0x12
        /*0f32*/ 	.short	(.L_649 - .L_648)
	.align		4
.L_648:
        /*0f34*/ 	.word	index@(contiguous_reduce4_i32)
        /*0f38*/ 	.word	0x00000000


	//----- nvinfo : EIATTR_MIN_STACK_SIZE
	.align		4
.L_649:
        /*0f3c*/ 	.byte	0x04, 0x12
        /*0f3e*/ 	.short	(.L_651 - .L_650)
	.align		4
.L_650:
        /*0f40*/ 	.word	index@(contiguous_reduce33_i32)
        /*0f44*/ 	.word	0x00000000


	//----- nvinfo : EIATTR_MIN_STACK_SIZE
	.align		4
.L_651:
        /*0f48*/ 	.byte	0x04, 0x12
        /*0f4a*/ 	.short	(.L_653 - .L_652)
	.align		4
.L_652:
        /*0f4c*/ 	.word	index@(contiguous_reduce3_i32)
        /*0f50*/ 	.word	0x00000000


	//----- nvinfo : EIATTR_MIN_STACK_SIZE
	.align		4
.L_653:
        /*0f54*/ 	.byte	0x04, 0x12
        /*0f56*/ 	.short	(.L_655 - .L_654)
	.align		4
.L_654:
        /*0f58*/ 	.word	index@(uncontiguous_reduce_i32)
        /*0f5c*/ 	.word	0x00000000


	//----- nvinfo : EIATTR_MIN_STACK_SIZE
	.align		4
.L_655:
        /*0f60*/ 	.byte	0x04, 0x12
        /*0f62*/ 	.short	(.L_657 - .L_656)
	.align		4
.L_656:
        /*0f64*/ 	.word	index@(contiguous_reduce2_i32)
        /*0f68*/ 	.word	0x00000000


	//----- nvinfo : EIATTR_MIN_STACK_SIZE
	.align		4
.L_657:
        /*0f6c*/ 	.byte	0x04, 0x12
        /*0f6e*/ 	.short	(.L_659 - .L_658)
	.align		4
.L_658:
        /*0f70*/ 	.word	index@(contiguous_reduce_i32)
        /*0f74*/ 	.word	0x00000000


	//----- nvinfo : EIATTR_MIN_STACK_SIZE
	.align		4
.L_659:
        /*0f78*/ 	.byte	0x04, 0x12
        /*0f7a*/ 	.short	(.L_661 - .L_660)
	.align		4
.L_660:
        /*0f7c*/ 	.word	index@(contiguous_reduce44_i16)
        /*0f80*/ 	.word	0x00000000


	//----- nvinfo : EIATTR_MIN_STACK_SIZE
	.align		4
.L_661:
        /*0f84*/ 	.byte	0x04, 0x12
        /*0f86*/ 	.short	(.L_663 - .L_662)
	.align		4
.L_662:
        /*0f88*/ 	.word	index@(contiguous_reduce4_i16)
        /*0f8c*/ 	.word	0x00000000


	//----- nvinfo : EIATTR_MIN_STACK_SIZE
	.align		4
.L_663:
        /*0f90*/ 	.byte	0x04, 0x12
        /*0f92*/ 	.short	(.L_665 - .L_664)
	.align		4
.L_664:
        /*0f94*/ 	.word	index@(contiguous_reduce33_i16)
        /*0f98*/ 	.word	0x00000000


	//----- nvinfo : EIATTR_MIN_STACK_SIZE
	.align		4
.L_665:
        /*0f9c*/ 	.byte	0x04, 0x12
        /*0f9e*/ 	.short	(.L_667 - .L_666)
	.align		4
.L_666:
        /*0fa0*/ 	.word	index@(contiguous_reduce3_i16)
        /*0fa4*/ 	.word	0x00000000


	//----- nvinfo : EIATTR_MIN_STACK_SIZE
	.align		4
.L_667:
        /*0fa8*/ 	.byte	0x04, 0x12
        /*0faa*/ 	.short	(.L_669 - .L_668)
	.align		4
.L_668:
        /*0fac*/ 	.word	index@(uncontiguous_reduce_i16)
        /*0fb0*/ 	.word	0x00000000


	//----- nvinfo : EIATTR_MIN_STACK_SIZE
	.align		4
.L_669:
        /*0fb4*/ 	.byte	0x04, 0x12
        /*0fb6*/ 	.short	(.L_671 - .L_670)
	.align		4
.L_670:
        /*0fb8*/ 	.word	index@(contiguous_reduce2_i16)
        /*0fbc*/ 	.word	0x00000000


	//----- nvinfo : EIATTR_MIN_STACK_SIZE
	.align		4
.L_671:
        /*0fc0*/ 	.byte	0x04, 0x12
        /*0fc2*/ 	.short	(.L_673 - .L_672)
	.align		4
.L_672:
        /*0fc4*/ 	.word	index@(contiguous_reduce_i16)
        /*0fc8*/ 	.word	0x00000000


	//----- nvinfo : EIATTR_MIN_STACK_SIZE
	.align		4
.L_673:
        /*0fcc*/ 	.byte	0x04, 0x12
        /*0fce*/ 	.short	(.L_675 - .L_674)
	.align		4
.L_674:
        /*0fd0*/ 	.word	index@(contiguous_reduce44_i8)
        /*0fd4*/ 	.word	0x00000000


	//----- nvinfo : EIATTR_MIN_STACK_SIZE
	.align		4
.L_675:
        /*0fd8*/ 	.byte	0x04, 0x12
        /*0fda*/ 	.short	(.L_677 - .L_676)
	.align		4
.L_676:
        /*0fdc*/ 	.word	index@(contiguous_reduce4_i8)
        /*0fe0*/ 	.word	0x00000000


	//----- nvinfo : EIATTR_MIN_STACK_SIZE
	.align		4
.L_677:
        /*0fe4*/ 	.byte	0x04, 0x12
        /*0fe6*/ 	.short	(.L_679 - .L_678)
	.align		4
.L_678:
        /*0fe8*/ 	.word	index@(contiguous_reduce33_i8)
        /*0fec*/ 	.word	0x00000000


	//----- nvinfo : EIATTR_MIN_STACK_SIZE
	.align		4
.L_679:
        /*0ff0*/ 	.byte	0x04, 0x12
        /*0ff2*/ 	.short	(.L_681 - .L_680)
	.align		4
.L_680:
        /*0ff4*/ 	.word	index@(contiguous_reduce3_i8)
        /*0ff8*/ 	.word	0x00000000


	//----- nvinfo : EIATTR_MIN_STACK_SIZE
	.align		4
.L_681:
        /*0ffc*/ 	.byte	0x04, 0x12
        /*0ffe*/ 	.short	(.L_683 - .L_682)
	.align		4
.L_682:
        /*1000*/ 	.word	index@(uncontiguous_reduce_i8)
        /*1004*/ 	.word	0x00000000


	//----- nvinfo : EIATTR_MIN_STACK_SIZE
	.align		4
.L_683:
        /*1008*/ 	.byte	0x04, 0x12
        /*100a*/ 	.short	(.L_685 - .L_684)
	.align		4
.L_684:
        /*100c*/ 	.word	index@(contiguous_reduce2_i8)
        /*1010*/ 	.word	0x00000000


	//----- nvinfo : EIATTR_MIN_STACK_SIZE
	.align		4
.L_685:
        /*1014*/ 	.byte	0x04, 0x12
        /*1016*/ 	.short	(.L_687 - .L_686)
	.align		4
.L_686:
        /*1018*/ 	.word	index@(contiguous_reduce_i8)
        /*101c*/ 	.word	0x00000000


	//----- nvinfo : EIATTR_MIN_STACK_SIZE
	.align		4
.L_687:
        /*1020*/ 	.byte	0x04, 0x12
        /*1022*/ 	.short	(.L_689 - .L_688)
	.align		4
.L_688:
        /*1024*/ 	.word	index@(contiguous_reduce44_bool)
        /*1028*/ 	.word	0x00000000


	//----- nvinfo : EIATTR_MIN_STACK_SIZE
	.align		4
.L_689:
        /*102c*/ 	.byte	0x04, 0x12
        /*102e*/ 	.short	(.L_691 - .L_690)
	.align		4
.L_690:
        /*1030*/ 	.word	index@(contiguous_reduce4_bool)
        /*1034*/ 	.word	0x00000000


	//----- nvinfo : EIATTR_MIN_STACK_SIZE
	.align		4
.L_691:
        /*1038*/ 	.byte	0x04, 0x12
        /*103a*/ 	.short	(.L_693 - .L_692)
	.align		4
.L_692:
        /*103c*/ 	.word	index@(contiguous_reduce33_bool)
        /*1040*/ 	.word	0x00000000


	//----- nvinfo : EIATTR_MIN_STACK_SIZE
	.align		4
.L_693:
        /*1044*/ 	.byte	0x04, 0x12
        /*1046*/ 	.short	(.L_695 - .L_694)
	.align		4
.L_694:
        /*1048*/ 	.word	index@(contiguous_reduce3_bool)
        /*104c*/ 	.word	0x00000000


	//----- nvinfo : EIATTR_MIN_STACK_SIZE
	.align		4
.L_695:
        /*1050*/ 	.byte	0x04, 0x12
        /*1052*/ 	.short	(.L_697 - .L_696)
	.align		4
.L_696:
        /*1054*/ 	.word	index@(uncontiguous_reduce_bool)
        /*1058*/ 	.word	0x00000000


	//----- nvinfo : EIATTR_MIN_STACK_SIZE
	.align		4
.L_697:
        /*105c*/ 	.byte	0x04, 0x12
        /*105e*/ 	.short	(.L_699 - .L_698)
	.align		4
.L_698:
        /*1060*/ 	.word	index@(contiguous_reduce2_bool)
        /*1064*/ 	.word	0x00000000


	//----- nvinfo : EIATTR_MIN_STACK_SIZE
	.align		4
.L_699:
        /*1068*/ 	.byte	0x04, 0x12
        /*106a*/ 	.short	(.L_701 - .L_700)
	.align		4
.L_700:
        /*106c*/ 	.word	index@(contiguous_reduce_bool)
        /*1070*/ 	.word	0x00000000
.L_701:


//--------------------- .nv.compat                --------------------------
	.section	.nv.compat,"",@"SHT_CUDA_COMPAT_INFO"
	.align	4
        /*0000*/ 	.byte	0x02, 0x09, 0x00, 0x00, 0x02, 0x02, 0x01, 0x00, 0x02, 0x05, 0x05, 0x00, 0x03, 0x07, 0x01, 0x01
        /*0010*/ 	.byte	0x02, 0x03, 0x00, 0x00, 0x02, 0x06, 0x01, 0x00, 0x04, 0x0b, 0x08, 0x00, 0x01, 0x00, 0x00, 0x00
        /*0020*/ 	.byte	0x00, 0x00, 0x00, 0x00


//--------------------- .nv.info.contiguous_reduce44_bf16 --------------------------
	.section	.nv.info.contiguous_reduce44_bf16,"",@"SHT_CUDA_INFO"
	.sectionflags	@""
	.align	4


	//----- nvinfo : EIATTR_CUDA_API_VERSION
	.align		4
        /*0000*/ 	.byte	0x04, 0x37
        /*0002*/ 	.short	(.L_703 - .L_702)
.L_702:
        /*0004*/ 	.word	0x00000082


	//----- nvinfo : EIATTR_KPARAM_INFO
	.align		4
.L_703:
        /*0008*/ 	.byte	0x04, 0x17
        /*000a*/ 	.short	(.L_705 - .L_704)
.L_704:
        /*000c*/ 	.word	0x00000000
        /*0010*/ 	.short	0x0006
        /*0012*/ 	.short	0x0030
        /*0014*/ 	.byte	0x00, 0xf0, 0x21, 0x00


	//----- nvinfo : EIATTR_KPARAM_INFO
	.align		4
.L_705:
        /*0018*/ 	.byte	0x04, 0x17
        /*001a*/ 	.short	(.L_707 - .L_706)
.L_706:
        /*001c*/ 	.word	0x00000000
        /*0020*/ 	.short	0x0005
        /*0022*/ 	.short	0x0028
        /*0024*/ 	.byte	0x00, 0xf0, 0x21, 0x00


	//----- nvinfo : EIATTR_KPARAM_INFO
	.align		4
.L_707:
        /*0028*/ 	.byte	0x04, 0x17
        /*002a*/ 	.short	(.L_709 - .L_708)
.L_708:
        /*002c*/ 	.word	0x00000000
        /*0030*/ 	.short	0x0004
        /*0032*/ 	.short	0x0020
        /*0034*/ 	.byte	0x00, 0xf0, 0x21, 0x00


	//----- nvinfo : EIATTR_KPARAM_INFO
	.align		4
.L_709:
        /*0038*/ 	.byte	0x04, 0x17
        /*003a*/ 	.short	(.L_711 - .L_710)
.L_710:
        /*003c*/ 	.word	0x00000000
        /*0040*/ 	.short	0x0003
        /*0042*/ 	.short	0x0018
        /*0044*/ 	.byte	0x00, 0xf5, 0x21, 0x00


	//----- nvinfo : EIATTR_KPARAM_INFO
	.align		4
.L_711:
        /*0048*/ 	.byte	0x04, 0x17
        /*004a*/ 	.short	(.L_713 - .L_712)
.L_712:
        /*004c*/ 	.word	0x00000000
        /*0050*/ 	.short	0x0002
        /*0052*/ 	.short	0x0010
        /*0054*/ 	.byte	0x00, 0xf5, 0x21, 0x00


	//----- nvinfo : EIATTR_KPARAM_INFO
	.align		4
.L_713:
        /*0058*/ 	.byte	0x04, 0x17
        /*005a*/ 	.short	(.L_715 - .L_714)
.L_714:
        /*005c*/ 	.word	0x00000000
        /*0060*/ 	.short	0x0001
        /*0062*/ 	.short	0x0008
        /*0064*/ 	.byte	0x00, 0xf5, 0x21, 0x00


	//----- nvinfo : EIATTR_KPARAM_INFO
	.align		4
.L_715:
        /*0068*/ 	.byte	0x04, 0x17
        /*006a*/ 	.short	(.L_717 - .L_716)
.L_716:
        /*006c*/ 	.word	0x00000000
        /*0070*/ 	.short	0x0000
        /*0072*/ 	.short	0x0000
        /*0074*/ 	.byte	0x00, 0xf5, 0x21, 0x00


	//----- nvinfo : EIATTR_SPARSE_MMA_MASK
	.align		4
.L_717:
        /*0078*/ 	.byte	0x03, 0x50
        /*007a*/ 	.short	0x0000


	//----- nvinfo : EIATTR_MAXREG_COUNT
	.align		4
        /*007c*/ 	.byte	0x03, 0x1b
        /*007e*/ 	.short	0x00ff


	//----- nvinfo : EIATTR_NUM_BARRIERS
	.align		4
        /*0080*/ 	.byte	0x02, 0x4c
        /*0082*/ 	.byte	0x01
	.zero		1


	//----- nvinfo : EIATTR_MERCURY_ISA_VERSION
	.align		4
        /*0084*/ 	.byte	0x03, 0x5f
        /*0086*/ 	.short	0x0101


	//----- nvinfo : EIATTR_VRC_CTA_INIT_COUNT
	.align		4
        /*0088*/ 	.byte	0x02, 0x4a
	.zero		1
	.zero		1


	//----- nvinfo : EIATTR_EXIT_INSTR_OFFSETS
	.align		4
        /*008c*/ 	.byte	0x04, 0x1c
        /*008e*/ 	.short	(.L_719 - .L_718)


	//   ....[0]....
.L_718:
        /*0090*/ 	.word	0x00000160


	//   ....[1]....
        /*0094*/ 	.word	0x00000260


	//   ....[2]....
        /*0098*/ 	.word	0x00001810


	//----- nvinfo : EIATTR_CBANK_PARAM_SIZE
	.align		4
.L_719:
        /*009c*/ 	.byte	0x03, 0x19
        /*009e*/ 	.short	0x0038


	//----- nvinfo : EIATTR_PARAM_CBANK
	.align		4
        /*00a0*/ 	.byte	0x04, 0x0a
        /*00a2*/ 	.short	(.L_721 - .L_720)
	.align		4
.L_720:
        /*00a4*/ 	.word	index@(.nv.constant0.contiguous_reduce44_bf16)
        /*00a8*/ 	.short	0x0380
        /*00aa*/ 	.short	0x0038


	//----- nvinfo : EIATTR_SW_WAR
	.align		4
.L_721:
        /*00ac*/ 	.byte	0x04, 0x36
        /*00ae*/ 	.short	(.L_723 - .L_722)
.L_722:
        /*00b0*/ 	.word	0x00000008
.L_723:


//--------------------- .nv.info.contiguous_reduce4_bf16 --------------------------
	.section	.nv.info.contiguous_reduce4_bf16,"",@"SHT_CUDA_INFO"
	.sectionflags	@""
	.align	4


	//----- nvinfo : EIATTR_CUDA_API_VERSION
	.align		4
        /*0000*/ 	.byte	0x04, 0x37
        /*0002*/ 	.short	(.L_725 - .L_724)
.L_724:
        /*0004*/ 	.word	0x00000082


	//----- nvinfo : EIATTR_KPARAM_INFO
	.align		4
.L_725:
        /*0008*/ 	.byte	0x04, 0x17
        /*000a*/ 	.short	(.L_727 - .L_726)
.L_726:
        /*000c*/ 	.word	0x00000000
        /*0010*/ 	.short	0x0007
        /*0012*/ 	.short	0x0038
        /*0014*/ 	.byte	0x00, 0xf0, 0x21, 0x00


	//----- nvinfo : EIATTR_KPARAM_INFO
	.align		4
.L_727:
        /*0018*/ 	.byte	0x04, 0x17
        /*001a*/ 	.short	(.L_729 - .L_728)
.L_728:
        /*001c*/ 	.word	0x00000000
        /*0020*/ 	.short	0x0006
        /*0022*/ 	.short	0x0030
        /*0024*/ 	.byte	0x00, 0xf0, 0x21, 0x00


	//----- nvinfo : EIATTR_KPARAM_INFO
	.align		4
.L_729:
        /*0028*/ 	.byte	0x04, 0x17
        /*002a*/ 	.short	(.L_731 - .L_730)
.L_730:
        /*002c*/ 	.word	0x00000000
        /*0030*/ 	.short	0x0005
        /*0032*/ 	.short	0x0028
        /*0034*/ 	.byte	0x00, 0xf0, 0x21, 0x00


	//----- nvinfo : EIATTR_KPARAM_INFO
	.align		4
.L_731:
        /*0038*/ 	.byte	0x04, 0x17
        /*003a*/ 	.short	(.L_733 - .L_732)
.L_732:
        /*003c*/ 	.word	0x00000000
        /*0040*/ 	.short	0x0004
        /*0042*/ 	.short	0x0020
        /*0044*/ 	.byte	0x00, 0xf5, 0x21, 0x00


	//----- nvinfo : EIATTR_KPARAM_INFO
	.align		4
.L_733:
        /*0048*/ 	.byte	0x04, 0x17
        /*004a*/ 	.short	(.L_735 - .L_734)
.L_734:
        /*004c*/ 	.word	0x00000000
        /*0050*/ 	.short	0x0003
        /*0052*/ 	.short	0x0018
        /*0054*/ 	.byte	0x00, 0xf5, 0x21, 0x00


	//----- nvinfo : EIATTR_KPARAM_INFO
	.align		4
.L_735:
        /*0058*/ 	.byte	0x04, 0x17
        /*005a*/ 	.short	(.L_737 - .L_736)
.L_736:
        /*005c*/ 	.word	0x00000000
        /*0060*/ 	.short	0x0002
        /*0062*/ 	.short	0x0010
        /*0064*/ 	.byte	0x00, 0xf5, 0x21, 0x00


	//----- nvinfo : EIATTR_KPARAM_INFO
	.align		4
.L_737:
        /*0068*/ 	.byte	0x04, 0x17
        /*006a*/ 	.short	(.L_739 - .L_738)
.L_738:
        /*006c*/ 	.word	0x00000000
        /*0070*/ 	.short	0x0001
        /*0072*/ 	.short	0x0008
        /*0074*/ 	.byte	0x00, 0xf5, 0x21, 0x00


	//----- nvinfo : EIATTR_KPARAM_INFO
	.align		4
.L_739:
        /*0078*/ 	.byte	0x04, 0x17
        /*007a*/ 	.short	(.L_741 - .L_740)
.L_740:
        /*007c*/ 	.word	0x00000000
        /*0080*/ 	.short	0x0000
        /*0082*/ 	.short	0x0000
        /*0084*/ 	.byte	0x00, 0xf5, 0x21, 0x00


	//----- nvinfo : EIATTR_SPARSE_MMA_MASK
	.align		4
.L_741:
        /*0088*/ 	.byte	0x03, 0x50
        /*008a*/ 	.short	0x0000


	//----- nvinfo : EIATTR_MAXREG_COUNT
	.align		4
        /*008c*/ 	.byte	0x03, 0x1b
        /*008e*/ 	.short	0x00ff


	//----- nvinfo : EIATTR_NUM_BARRIERS
	.align		4
        /*0090*/ 	.byte	0x02, 0x4c
        /*0092*/ 	.byte	0x01
	.zero		1


	//----- nvinfo : EIATTR_MERCURY_ISA_VERSION
	.align		4
        /*0094*/ 	.byte	0x03, 0x5f
        /*0096*/ 	.short	0x0101


	//----- nvinfo : EIATTR_VRC_CTA_INIT_COUNT
	.align		4
        /*0098*/ 	.byte	0x02, 0x4a
	.zero		1
	.zero		1


	//----- nvinfo : EIATTR_EXIT_INSTR_OFFSETS
	.align		4
        /*009c*/ 	.byte	0x04, 0x1c
        /*009e*/ 	.short	(.L_743 - .L_742)


	//   ....[0]....
.L_742:
        /*00a0*/ 	.word	0x000001c0


	//   ....[1]....
        /*00a4*/ 	.word	0x000031a0


	//   ....[2]....
        /*00a8*/ 	.word	0x00004780


	//----- nvinfo : EIATTR_CRS_STACK_SIZE
	.align		4
.L_743:
        /*00ac*/ 	.byte	0x04, 0x1e
        /*00ae*/ 	.short	(.L_745 - .L_744)
.L_744:
        /*00b0*/ 	.word	0x00000000


	//----- nvinfo : EIATTR_CBANK_PARAM_SIZE
	.align		4
.L_745:
        /*00b4*/ 	.byte	0x03, 0x19
        /*00b6*/ 	.short	0x0040


	//----- nvinfo : EIATTR_PARAM_CBANK
	.align		4
        /*00b8*/ 	.byte	0x04, 0x0a
        /*00ba*/ 	.short	(.L_747 - .L_746)
	.align		4
.L_746:
        /*00bc*/ 	.word	index@(.nv.constant0.contiguous_reduce4_bf16)
        /*00c0*/ 	.short	0x0380
        /*00c2*/ 	.short	0x0040


	//----- nvinfo : EIATTR_SW_WAR
	.align		4
.L_747:
        /*00c4*/ 	.byte	0x04, 0x36
        /*00c6*/ 	.short	(.L_749 - .L_748)
.L_748:
        /*00c8*/ 	.word	0x00000008
.L_749:


//--------------------- .nv.info.contiguous_reduce33_bf16 --------------------------
	.section	.nv.info.contiguous_reduce33_bf16,"",@"SHT_CUDA_INFO"
	.sectionflags	@""
	.align	4


	//----- nvinfo : EIATTR_CUDA_API_VERSION
	.align		4
        /*0000*/ 	.byte	0x04, 0x37
        /*0002*/ 	.short	(.L_751 - .L_750)
.L_750:
        /*0004*/ 	.word	0x00000082


	//----- nvinfo : EIATTR_KPARAM_INFO
	.align		4
.L_751:
        /*0008*/ 	.byte	0x04, 0x17
        /*000a*/ 	.short	(.L_753 - .L_752)
.L_752:
        /*000c*/ 	.word	0x00000000
        /*0010*/ 	.short	0x0005
        /*0012*/ 	.short	0x0028
        /*0014*/ 	.byte	0x00, 0xf0, 0x21, 0x00


	//----- nvinfo : EIATTR_KPARAM_INFO
	.align		4
.L_753:
        /*0018*/ 	.byte	0x04, 0x17
        /*001a*/ 	.short	(.L_755 - .L_754)
.L_754:
        /*001c*/ 	.word	0x00000000
        /*0020*/ 	.short	0x0004
        /*0022*/ 	.short	0x0020
        /*0024*/ 	.byte	0x00, 0xf0, 0x21, 0x00


	//----- nvinfo : EIATTR_KPARAM_INFO
	.align		4
.L_755:
        /*0028*/ 	.byte	0x04, 0x17
        /*002a*/ 	.short	(.L_757 - .L_756)
.L_756:
        /*002c*/ 	.word	0x00000000
        /*0030*/ 	.short	0x0003
        /*0032*/ 	.short	0x0018
        /*0034*/ 	.byte	0x00, 0xf5, 0x21, 0x00


	//----- nvinfo : EIATTR_KPARAM_INFO
	.align		4
.L_757:
        /*0038*/ 	.byte	0x04, 0x17
        /*003a*/ 	.short	(.L_759 - .L_758)
.L_758:
        /*003c*/ 	.word	0x00000000
        /*0040*/ 	.short	0x0002
        /*0042*/ 	.short	0x0010
        /*0044*/ 	.byte	0x00, 0xf5, 0x21, 0x00


	//----- nvinfo : EIATTR_KPARAM_INFO
	.align		4
.L_759:
        /*0048*/ 	.byte	0x04, 0x17
        /*004a*/ 	.short	(.L_761 - .L_760)
.L_760:
        /*004c*/ 	.word	0x00000000
        /*0050*/ 	.short	0x0001
        /*0052*/ 	.short	0x0008
        /*0054*/ 	.byte	0x00, 0xf5, 0x21, 0x00


	//----- nvinfo : EIATTR_KPARAM_INFO
	.align		4
.L_761:
        /*0058*/ 	.byte	0x04, 0x17
        /*005a*/ 	.short	(.L_763 - .L_762)
.L_762:
        /*005c*/ 	.word	0x00000000
        /*0060*/ 	.short	0x0000
        /*0062*/ 	.short	0x0000
        /*0064*/ 	.byte	0x00, 0xf5, 0x21, 0x00


	//----- nvinfo : EIATTR_SPARSE_MMA_MASK
	.align		4
.L_763:
        /*0068*/ 	.byte	0x03, 0x50
        /*006a*/ 	.short	0x0000


	//----- nvinfo : EIATTR_MAXREG_COUNT
	.align		4
        /*006c*/ 	.byte	0x03, 0x1b
        /*006e*/ 	.short	0x00ff


	//----- nvinfo : EIATTR_NUM_BARRIERS
	.align		4
        /*0070*/ 	.byte	0x02, 0x4c
        /*0072*/ 	.byte	0x01
	.zero		1


	//----- nvinfo : EIATTR_MERCURY_ISA_VERSION
	.align		4
        /*0074*/ 	.byte	0x03, 0x5f
        /*0076*/ 	.short	0x0101


	//----- nvinfo : EIATTR_VRC_CTA_INIT_COUNT
	.align		4
        /*0078*/ 	.byte	0x02, 0x4a
	.zero		1
	.zero		1


	//----- nvinfo : EIATTR_EXIT_INSTR_OFFSETS
	.align		4
        /*007c*/ 	.byte	0x04, 0x1c
        /*007e*/ 	.short	(.L_765 - .L_764)


	//   ....[0]....
.L_764:
        /*0080*/ 	.word	0x000005d0


	//   ....[1]....
        /*0084*/ 	.word	0x000008f0


	//   ....[2]....
        /*0088*/ 	.word	0x00000a20


	//----- nvinfo : EIATTR_CRS_STACK_SIZE
	.align		4
.L_765:
        /*008c*/ 	.byte	0x04, 0x1e
        /*008e*/ 	.short	(.L_767 - .L_766)
.L_766:
        /*0090*/ 	.word	0x00000000


	//----- nvinfo : EIATTR_CBANK_PARAM_SIZE
	.align		4
.L_767:
        /*0094*/ 	.byte	0x03, 0x19
        /*0096*/ 	.short	0x0030


	//----- nvinfo : EIATTR_PARAM_CBANK
	.align		4
        /*0098*/ 	.byte	0x04, 0x0a
        /*009a*/ 	.short	(.L_769 - .L_768)
	.align		4
.L_768:
        /*009c*/ 	.word	index@(.nv.constant0.contiguous_reduce33_bf16)
        /*00a0*/ 	.short	0x0380
        /*00a2*/ 	.short	0x0030


	//----- nvinfo : EIATTR_SW_WAR
	.align		4
.L_769:
        /*00a4*/ 	.byte	0x04, 0x36
        /*00a6*/ 	.short	(.L_771 - .L_770)
.L_770:
        /*00a8*/ 	.word	0x00000008
.L_771:


//--------------------- .nv.info.contiguous_reduce3_bf16 --------------------------
	.section	.nv.info.contiguous_reduce3_bf16,"",@"SHT_CUDA_INFO"
	.sectionflags	@""
	.align	4


	//----- nvinfo : EIATTR_CUDA_API_VERSION
	.align		4
        /*0000*/ 	.byte	0x04, 0x37
        /*0002*/ 	.short	(.L_773 - .L_772)
.L_772:
        /*0004*/ 	.word	0x00000082


	//----- nvinfo : EIATTR_KPARAM_INFO
	.align		4
.L_773:
        /*0008*/ 	.byte	0x04, 0x17
        /*000a*/ 	.short	(.L_775 - .L_774)
.L_774:
        /*000c*/ 	.word	0x00000000
        /*0010*/ 	.short	0x0007
        /*0012*/ 	.short	0x0038
        /*0014*/ 	.byte	0x00, 0xf0, 0x21, 0x00


	//----- nvinfo : EIATTR_KPARAM_INFO
	.align		4
.L_775:
        /*0018*/ 	.byte	0x04, 0x17
        /*001a*/ 	.short	(.L_777 - .L_776)
.L_776:
        /*001c*/ 	.word	0x00000000
        /*0020*/ 	.short	0x0006
        /*0022*/ 	.short	0x0030
        /*0024*/ 	.byte	0x00, 0xf0, 0x21, 0x00


	//----- nvinfo : EIATTR_KPARAM_INFO
	.align		4
.L_777:
        /*0028*/ 	.byte	0x04, 0x17
        /*002a*/ 	.short	(.L_779 - .L_778)
.L_778:
        /*002c*/ 	.word	0x00000000
        /*0030*/ 	.short	0x0005
        /*0032*/ 	.short	0x0028
        /*0034*/ 	.byte	0x00, 0xf0, 0x21, 0x00


	//----- nvinfo : EIATTR_KPARAM_INFO
	.align		4
.L_779:
        /*0038*/ 	.byte	0x04, 0x17
        /*003a*/ 	.short	(.L_781 - .L_780)
.L_780:
        /*003c*/ 	.word	0x00000000
        /*0040*/ 	.short	0x0004
        /*0042*/ 	.short	0x0020
        /*0044*/ 	.byte	0x00, 0xf5, 0x21, 0x00


	//----- nvinfo : EIATTR_KPARAM_INFO
	.align		4
.L_781:
        /*0048*/ 	.byte	0x04, 0x17
        /*004a*/ 	.short	(.L_783 - .L_782)
.L_782:
        /*004c*/ 	.word	0x00000000
        /*0050*/ 	.short	0x0003
        /*0052*/ 	.short	0x0018
        /*0054*/ 	.byte	0x00, 0xf5, 0x21, 0x00


	//----- nvinfo : EIATTR_KPARAM_INFO
	.align		4
.L_783:
        /*0058*/ 	.byte	0x04, 0x17
        /*005a*/ 	.short	(.L_785 - .L_784)
.L_784:
        /*005c*/ 	.word	0x00000000
        /*0060*/ 	.short	0x0002
        /*0062*/ 	.short	0x0010
        /*0064*/ 	.byte	0x00, 0xf5, 0x21, 0x00


	//----- nvinfo : EIATTR_KPARAM_INFO
	.align		4
.L_785:
        /*0068*/ 	.byte	0x04, 0x17
        /*006a*/ 	.short	(.L_787 - .L_786)
.L_786:
        /*006c*/ 	.word	0x00000000
        /*0070*/ 	.short	0x0001
        /*0072*/ 	.short	0x0008
        /*0074*/ 	.byte	0x00, 0xf5, 0x21, 0x00


	//----- nvinfo : EIATTR_KPARAM_INFO
	.align		4
.L_787:
        /*0078*/ 	.byte	0x04, 0x17
        /*007a*/ 	.short	(.L_789 - .L_788)
.L_788:
        /*007c*/ 	.word	0x00000000
        /*0080*/ 	.short	0x0000
        /*0082*/ 	.short	0x0000
        /*0084*/ 	.byte	0x00, 0xf5, 0x21, 0x00


	//----- nvinfo : EIATTR_SPARSE_MMA_MASK
	.align		4
.L_789:
        /*0088*/ 	.byte	0x03, 0x50
        /*008a*/ 	.short	0x0000


	//----- nvinfo : EIATTR_MAXREG_COUNT
	.align		4
        /*008c*/ 	.byte	0x03, 0x1b
        /*008e*/ 	.short	0x00ff


	//----- nvinfo : EIATTR_NUM_BARRIERS
	.align		4
        /*0090*/ 	.byte	0x02, 0x4c
        /*0092*/ 	.byte	0x01
	.zero		1


	//----- nvinfo : EIATTR_MERCURY_ISA_VERSION
	.align		4
        /*0094*/ 	.byte	0x03, 0x5f
        /*0096*/ 	.short	0x0101


	//----- nvinfo : EIATTR_VRC_CTA_INIT_COUNT
	.align		4
        /*0098*/ 	.byte	0x02, 0x4a
	.zero		1
	.zero		1


	//----- nvinfo : EIATTR_EXIT_INSTR_OFFSETS
	.align		4
        /*009c*/ 	.byte	0x04, 0x1c
        /*009e*/ 	.short	(.L_791 - .L_790)


	//   ....[0]....
.L_790:
        /*00a0*/ 	.word	0x00006820


	//   ....[1]....
        /*00a4*/ 	.word	0x00006b50


	//   ....[2]....
        /*00a8*/ 	.word	0x00006cc0


	//----- nvinfo : EIATTR_CRS_STACK_SIZE
	.align		4
.L_791:
        /*00ac*/ 	.byte	0x04, 0x1e
        /*00ae*/ 	.short	(.L_793 - .L_792)
.L_792:
        /*00b0*/ 	.word	0x00000000


	//----- nvinfo : EIATTR_CBANK_PARAM_SIZE
	.align		4
.L_793:
        /*00b4*/ 	.byte	0x03, 0x19
        /*00b6*/ 	.short	0x0040


	//----- nvinfo : EIATTR_PARAM_CBANK
	.align		4
        /*00b8*/ 	.byte	0x04, 0x0a
        /*00ba*/ 	.short	(.L_795 - .L_794)
	.align		4
.L_794:
        /*00bc*/ 	.word	index@(.nv.constant0.contiguous_reduce3_bf16)
        /*00c0*/ 	.short	0x0380
        /*00c2*/ 	.short	0x0040


	//----- nvinfo : EIATTR_SW_WAR
	.align		4
.L_795:
        /*00c4*/ 	.byte	0x04, 0x36
        /*00c6*/ 	.short	(.L_797 - .L_796)
.L_796:
        /*00c8*/ 	.word	0x00000008
.L_797:


//--------------------- .nv.info.uncontiguous_reduce_bf16 --------------------------
	.section	.nv.info.uncontiguous_reduce_bf16,"",@"SHT_CUDA_INFO"
	.sectionflags	@""
	.align	4


	//----- nvinfo : EIATTR_CUDA_API_VERSION
	.align		4
        /*0000*/ 	.byte	0x04, 0x37
        /*0002*/ 	.short	(.L_799 - .L_798)
.L_798:
        /*0004*/ 	.word	0x00000082


	//----- nvinfo : EIATTR_KPARAM_INFO
	.align		4
.L_799:
        /*0008*/ 	.byte	0x04, 0x17
        /*000a*/ 	.short	(.L_801 - .L_800)
.L_800:
        /*000c*/ 	.word	0x00000000
        /*0010*/ 	.short	0x0006
        /*0012*/ 	.short	0x0030
        /*0014*/ 	.byte	0x00, 0xf0, 0x21, 0x00


	//----- nvinfo : EIATTR_KPARAM_INFO
	.align		4
.L_801:
        /*0018*/ 	.byte	0x04, 0x17
        /*001a*/ 	.short	(.L_803 - .L_802)
.L_802:
        /*001c*/ 	.word	0x00000000
        /*0020*/ 	.short	0x0005
        /*0022*/ 	.short	0x0028
        /*0024*/ 	.byte	0x00, 0xf0, 0x21, 0x00


	//----- nvinfo : EIATTR_KPARAM_INFO
	.align		4
.L_803:
        /*0028*/ 	.byte	0x04, 0x17
        /*002a*/ 	.short	(.L_805 - .L_804)
.L_804:
        /*002c*/ 	.word	0x00000000
        /*0030*/ 	.short	0x0004
        /*0032*/ 	.short	0x0020
        /*0034*/ 	.byte	0x00, 0xf5, 0x21, 0x00


	//----- nvinfo : EIATTR_KPARAM_INFO
	.align		4
.L_805:
        /*0038*/ 	.byte	0x04, 0x17
        /*003a*/ 	.short	(.L_807 - .L_806)
.L_806:
        /*003c*/ 	.word	0x00000000
        /*0040*/ 	.short	0x0003
        /*0042*/ 	.short	0x0018
        /*0044*/ 	.byte	0x00, 0xf5, 0x21, 0x00


	//----- nvinfo : EIATTR_KPARAM_INFO
	.align		4
.L_807:
        /*0048*/ 	.byte	0x04, 0x17
        /*004a*/ 	.short	(.L_809 - .L_808)
.L_808:
        /*004c*/ 	.word	0x00000000
        /*0050*/ 	.short	0x0002
        /*0052*/ 	.short	0x0010
        /*0054*/ 	.byte	0x00, 0xf5, 0x21, 0x00


	//----- nvinfo : EIATTR_KPARAM_INFO
	.align		4
.L_809:
        /*0058*/ 	.byte	0x04, 0x17
        /*005a*/ 	.short	(.L_811 - .L_810)
.L_810:
        /*005c*/ 	.word	0x00000000
        /*0060*/ 	.short	0x0001
        /*0062*/ 	.short	0x0008
        /*0064*/ 	.byte	0x00, 0xf5, 0x21, 0x00


	//----- nvinfo : EIATTR_KPARAM_INFO
	.align		4
.L_811:
        /*0068*/ 	.byte	0x04, 0x17
        /*006a*/ 	.short	(.L_813 - .L_812)
.L_812:
        /*006c*/ 	.word	0x00000000
        /*0070*/ 	.short	0x0000
        /*0072*/ 	.short	0x0000
        /*0074*/ 	.byte	0x00, 0xf5, 0x21, 0x00


	//----- nvinfo : EIATTR_SPARSE_MMA_MASK
	.align		4
.L_813:
        /*0078*/ 	.byte	0x03, 0x50
        /*007a*/ 	.short	0x0000


	//----- nvinfo : EIATTR_MAXREG_COUNT
	.align		4
        /*007c*/ 	.byte	0x03, 0x1b
        /*007e*/ 	.short	0x00ff


	//----- nvinfo : EIATTR_NUM_BARRIERS
	.align		4
        /*0080*/ 	.byte	0x02, 0x4c
        /*0082*/ 	.byte	0x01
	.zero		1


	//----- nvinfo : EIATTR_MERCURY_ISA_VERSION
	.align		4
        /*0084*/ 	.byte	0x03, 0x5f
        /*0086*/ 	.short	0x0101


	//----- nvinfo : EIATTR_VRC_CTA_INIT_COUNT
	.align		4
        /*0088*/ 	.byte	0x02, 0x4a
	.zero		1
	.zero		1


	//----- nvinfo : EIATTR_EXIT_INSTR_OFFSETS
	.align		4
        /*008c*/ 	.byte	0x04, 0x1c
        /*008e*/ 	.short	(.L_815 - .L_814)


	//   ....[0]....
.L_814:
        /*0090*/ 	.word	0x00006a60


	//   ....[1]....
        /*0094*/ 	.word	0x00006d80


	//   ....[2]....
        /*0098*/ 	.word	0x00006e40


	//----- nvinfo : EIATTR_CRS_STACK_SIZE
	.align		4
.L_815:
        /*009c*/ 	.byte	0x04, 0x1e
        /*009e*/ 	.short	(.L_817 - .L_816)
.L_816:
        /*00a0*/ 	.word	0x00000000


	//----- nvinfo : EIATTR_CBANK_PARAM_SIZE
	.align		4
.L_817:
        /*00a4*/ 	.byte	0x03, 0x19
        /*00a6*/ 	.short	0x0038


	//----- nvinfo : EIATTR_PARAM_CBANK
	.align		4
        /*00a8*/ 	.byte	0x04, 0x0a
        /*00aa*/ 	.short	(.L_819 - .L_818)
	.align		4
.L_818:
        /*00ac*/ 	.word	index@(.nv.constant0.uncontiguous_reduce_bf16)
        /*00b0*/ 	.short	0x0380
        /*00b2*/ 	.short	0x0038


	//----- nvinfo : EIATTR_SW_WAR
	.align		4
.L_819:
        /*00b4*/ 	.byte	0x04, 0x36
        /*00b6*/ 	.short	(.L_821 - .L_820)
.L_820:
        /*00b8*/ 	.word	0x00000008
.L_821:


//--------------------- .nv.info.contiguous_reduce2_bf16 --------------------------
	.section	.nv.info.contiguous_reduce2_bf16,"",@"SHT_CUDA_INFO"
	.sectionflags	@""
	.align	4


	//----- nvinfo : EIATTR_CUDA_API_VERSION
	.align		4
        /*0000*/ 	.byte	0x04, 0x37
        /*0002*/ 	.short	(.L_823 - .L_822)
.L_822:
        /*0004*/ 	.word	0x00000082


	//----- nvinfo : EIATTR_KPARAM_INFO
	.align		4
.L_823:
        /*0008*/ 	.byte	0x04, 0x17
        /*000a*/ 	.short	(.L_825 - .L_824)
.L_824:
        /*000c*/ 	.word	0x00000000
        /*0010*/ 	.short	0x0004
        /*0012*/ 	.short	0x0020
        /*0014*/ 	.byte	0x00, 0xf0, 0x21, 0x00


	//----- nvinfo : EIATTR_KPARAM_INFO
	.align		4
.L_825:
        /*0018*/ 	.byte	0x04, 0x17
        /*001a*/ 	.short	(.L_827 - .L_826)
.L_826:
        /*001c*/ 	.word	0x00000000
        /*0020*/ 	.short	0x0003
        /*0022*/ 	.short	0x0018
        /*0024*/ 	.byte	0x00, 0xf5, 0x21, 0x00


	//----- nvinfo : EIATTR_KPARAM_INFO
	.align		4
.L_827:
        /*0028*/ 	.byte	0x04, 0x17
        /*002a*/ 	.short	(.L_829 - .L_828)
.L_828:
        /*002c*/ 	.word	0x00000000
        /*0030*/ 	.short	0x0002
        /*0032*/ 	.short	0x0010
        /*0034*/ 	.byte	0x00, 0xf5, 0x21, 0x00


	//----- nvinfo : EIATTR_KPARAM_INFO
	.align		4
.L_829:
        /*0038*/ 	.byte	0x04, 0x17
        /*003a*/ 	.short	(.L_831 - .L_830)
.L_830:
        /*003c*/ 	.word	0x00000000
        /*0040*/ 	.short	0x0001
        /*0042*/ 	.short	0x0008
        /*0044*/ 	.byte	0x00, 0xf5, 0x21, 0x00


	//----- nvinfo : EIATTR_KPARAM_INFO
	.align		4
.L_831:
        /*0048*/ 	.byte	0x04, 0x17
        /*004a*/ 	.short	(.L_833 - .L_832)
.L_832:
        /*004c*/ 	.word	0x00000000
        /*0050*/ 	.short	0x0000
        /*0052*/ 	.short	0x0000
        /*0054*/ 	.byte	0x00, 0xf5, 0x21, 0x00


	//----- nvinfo : EIATTR_SPARSE_MMA_MASK
	.align		4
.L_833:
        /*0058*/ 	.byte	0x03, 0x50
        /*005a*/ 	.short	0x0000


	//----- nvinfo : EIATTR_MAXREG_COUNT
	.align		4
        /*005c*/ 	.byte	0x03, 0x1b
        /*005e*/ 	.short	0x00ff


	//----- nvinfo : EIATTR_NUM_BARRIERS
	.align		4
        /*0060*/ 	.byte	0x02, 0x4c
        /*0062*/ 	.byte	0x01
	.zero		1


	//----- nvinfo : EIATTR_MERCURY_ISA_VERSION
	.align		4
        /*0064*/ 	.byte	0x03, 0x5f
        /*0066*/ 	.short	0x0101


	//----- nvinfo : EIATTR_VRC_CTA_INIT_COUNT
	.align		4
        /*0068*/ 	.byte	0x02, 0x4a
	.zero		1
	.zero		1


	//----- nvinfo : EIATTR_EXIT_INSTR_OFFSETS
	.align		4
        /*006c*/ 	.byte	0x04, 0x1c
        /*006e*/ 	.short	(.L_835 - .L_834)


	//   ....[0]....
.L_834:
        /*0070*/ 	.word	0x00000510


	//   ....[1]....
        /*0074*/ 	.word	0x00000830


	//   ....[2]....
        /*0078*/ 	.word	0x000008f0


	//----- nvinfo : EIATTR_CRS_STACK_SIZE
	.align		4
.L_835:
        /*007c*/ 	.byte	0x04, 0x1e
        /*007e*/ 	.short	(.L_837 - .L_836)
.L_836:
        /*0080*/ 	.word	0x00000000


	//----- nvinfo : EIATTR_CBANK_PARAM_SIZE
	.align		4
.L_837:
        /*0084*/ 	.byte	0x03, 0x19
        /*0086*/ 	.short	0x0028


	//----- nvinfo : EIATTR_PARAM_CBANK
	.align		4
        /*0088*/ 	.byte	0x04, 0x0a
        /*008a*/ 	.short	(.L_839 - .L_838)
	.align		4
.L_838:
        /*008c*/ 	.word	index@(.nv.constant0.contiguous_reduce2_bf16)
        /*0090*/ 	.short	0x0380
        /*0092*/ 	.short	0x0028


	//----- nvinfo : EIATTR_SW_WAR
	.align		4
.L_839:
        /*0094*/ 	.byte	0x04, 0x36
        /*0096*/ 	.short	(.L_841 - .L_840)
.L_840:
        /*0098*/ 	.word	0x00000008
.L_841:


//--------------------- .nv.info.contiguous_reduce_bf16 --------------------------
	.section	.nv.info.contiguous_reduce_bf16,"",@"SHT_CUDA_INFO"
	.sectionflags	@""
	.align	4


	//----- nvinfo : EIATTR_CUDA_API_VERSION
	.align		4
        /*0000*/ 	.byte	0x04, 0x37
        /*0002*/ 	.short	(.L_843 - .L_842)
.L_842:
        /*0004*/ 	.word	0x00000082


	//----- nvinfo : EIATTR_KPARAM_INFO
	.align		4
.L_843:
        /*0008*/ 	.byte	0x04, 0x17
        /*000a*/ 	.short	(.L_845 - .L_844)
.L_844:
        /*000c*/ 	.word	0x00000000
        /*0010*/ 	.short	0x0003
        /*0012*/ 	.short	0x0018
        /*0014*/ 	.byte	0x00, 0xf0, 0x21, 0x00


	//----- nvinfo : EIATTR_KPARAM_INFO
	.align		4
.L_845:
        /*0018*/ 	.byte	0x04, 0x17
        /*001a*/ 	.short	(.L_847 - .L_846)
.L_846:
        /*001c*/ 	.word	0x00000000
        /*0020*/ 	.short	0x0002
        /*0022*/ 	.short	0x0010
        /*0024*/ 	.byte	0x00, 0xf5, 0x21, 0x00


	//----- nvinfo : EIATTR_KPARAM_INFO
	.align		4
.L_847:
        /*0028*/ 	.byte	0x04, 0x17
        /*002a*/ 	.short	(.L_849 - .L_848)
.L_848:
        /*002c*/ 	.word	0x00000000
        /*0030*/ 	.short	0x0001
        /*0032*/ 	.short	0x0008
        /*0034*/ 	.byte	0x00, 0xf5, 0x21, 0x00


	//----- nvinfo : EIATTR_KPARAM_INFO
	.align		4
.L_849:
        /*0038*/ 	.byte	0x04, 0x17
        /*003a*/ 	.short	(.L_851 - .L_850)
.L_850:
        /*003c*/ 	.word	0x00000000
        /*0040*/ 	.short	0x0000
        /*0042*/ 	.short	0x0000
        /*0044*/ 	.byte	0x00, 0xf5, 0x21, 0x00


	//----- nvinfo : EIATTR_SPARSE_MMA_MASK
	.align		4
.L_851:
        /*0048*/ 	.byte	0x03, 0x50
        /*004a*/ 	.short	0x0000


	//----- nvinfo : EIATTR_MAXREG_COUNT
	.align		4
        /*004c*/ 	.byte	0x03, 0x1b
        /*004e*/ 	.short	0x00ff


	//----- nvinfo : EIATTR_NUM_BARRIERS
	.align		4
        /*0050*/ 	.byte	0x02, 0x4c
        /*0052*/ 	.byte	0x01
	.zero		1


	//----- nvinfo : EIATTR_MERCURY_ISA_VERSION
	.align		4
        /*0054*/ 	.byte	0x03, 0x5f
        /*0056*/ 	.short	0x0101


	//----- nvinfo : EIATTR_VRC_CTA_INIT_COUNT
	.align		4
        /*0058*/ 	.byte	0x02, 0x4a
	.zero		1
	.zero		1


	//----- nvinfo : EIATTR_EXIT_INSTR_OFFSETS
	.align		4
        /*005c*/ 	.byte	0x04, 0x1c
        /*005e*/ 	.short	(.L_853 - .L_852)


	//   ....[0]....
.L_852:
        /*0060*/ 	.word	0x00000450


	//   ....[1]....
        /*0064*/ 	.word	0x00000770


	//   ....[2]....
        /*0068*/ 	.word	0x00000830


	//----- nvinfo : EIATTR_CRS_STACK_SIZE
	.align		4
.L_853:
        /*006c*/ 	.byte	0x04, 0x1e
        /*006e*/ 	.short	(.L_855 - .L_854)
.L_854:
        /*0070*/ 	.word	0x00000000


	//----- nvinfo : EIATTR_CBANK_PARAM_SIZE
	.align		4
.L_855:
        /*0074*/ 	.byte	0x03, 0x19
        /*0076*/ 	.short	0x0020


	//----- nvinfo : EIATTR_PARAM_CBANK
	.align		4
        /*0078*/ 	.byte	0x04, 0x0a
        /*007a*/ 	.short	(.L_857 - .L_856)
	.align		4
.L_856:
        /*007c*/ 	.word	index@(.nv.constant0.contiguous_reduce_bf16)
        /*0080*/ 	.short	0x0380
        /*0082*/ 	.short	0x0020


	//----- nvinfo : EIATTR_SW_WAR
	.align		4
.L_857:
        /*0084*/ 	.byte	0x04, 0x36
        /*0086*/ 	.short	(.L_859 - .L_858)
.L_858:
        /*0088*/ 	.word	0x00000008
.L_859:


//--------------------- .nv.info.contiguous_reduce44_f16 --------------------------
	.section	.nv.info.contiguous_reduce44_f16,"",@"SHT_CUDA_INFO"
	.sectionflags	@""
	.align	4


	//----- nvinfo : EIATTR_CUDA_API_VERSION
	.align		4
        /*0000*/ 	.byte	0x04, 0x37
        /*0002*/ 	.short	(.L_861 - .L_860)
.L_860:
        /*0004*/ 	.word	0x00000082


	//----- nvinfo : EIATTR_KPARAM_INFO
	.align		4
.L_861:
        /*0008*/ 	.byte	0x04, 0x17
        /*000a*/ 	.short	(.L_863 - .L_862)
.L_862:
        /*000c*/ 	.word	0x00000000
        /*0010*/ 	.short	0x0006
        /*0012*/ 	.short	0x0030
        /*0014*/ 	.byte	0x00, 0xf0, 0x21, 0x00


	//----- nvinfo : EIATTR_KPARAM_INFO
	.align		4
.L_863:
        /*0018*/ 	.byte	0x04, 0x17
        /*001a*/ 	.short	(.L_865 - .L_864)
.L_864:
        /*001c*/ 	.word	0x00000000
        /*0020*/ 	.short	0x0005
        /*0022*/ 	.short	0x0028
        /*0024*/ 	.byte	0x00, 0xf0, 0x21, 0x00


	//----- nvinfo : EIATTR_KPARAM_INFO
	.align		4
.L_865:
        /*0028*/ 	.byte	0x04, 0x17
        /*002a*/ 	.short	(.L_867 - .L_866)
.L_866:
        /*002c*/ 	.word	0x00000000
        /*0030*/ 	.short	0x0004
        /*0032*/ 	.short	0x0020
        /*0034*/ 	.byte	0x00, 0xf0, 0x21, 0x00


	//----- nvinfo : EIATTR_KPARAM_INFO
	.align		4
.L_867:
        /*0038*/ 	.byte	0x04, 0x17
        /*003a*/ 	.short	(.L_869 - .L_868)
.L_868:
        /*003c*/ 	.word	0x00000000
        /*0040*/ 	.short	0x0003
        /*0042*/ 	.short	0x0018
        /*0044*/ 	.byte	0x00, 0xf5, 0x21, 0x00


	//----- nvinfo : EIATTR_KPARAM_INFO
	.align		4
.L_869:
        /*0048*/ 	.byte	0x04, 0x17
        /*004a*/ 	.short	(.L_871 - .L_870)
.L_870:
        /*004c*/ 	.word	0x00000000
        /*0050*/ 	.short	0x0002
        /*0052*/ 	.short	0x0010
        /*0054*/ 	.byte	0x00, 0xf5, 0x21, 0x00


	//----- nvinfo : EIATTR_KPARAM_INFO
	.align		4
.L_871:
        /*0058*/ 	.byte	0x04, 0x17
        /*005a*/ 	.short	(.L_873 - .L_872)
.L_872:
        /*005c*/ 	.word	0x00000000
        /*0060*/ 	.short	0x0001
        /*0062*/ 	.short	0x0008
        /*0064*/ 	.byte	0x00, 0xf5, 0x21, 0x00


	//----- nvinfo : EIATTR_KPARAM_INFO
	.align		4
.L_873:
        /*0068*/ 	.byte	0x04, 0x17
        /*006a*/ 	.short	(.L_875 - .L_874)
.L_874:
        /*006c*/ 	.word	0x00000000
        /*0070*/ 	.short	0x0000
        /*0072*/ 	.short	0x0000
        /*0074*/ 	.byte	0x00, 0xf5, 0x21, 0x00


	//----- nvinfo : EIATTR_SPARSE_MMA_MASK
	.align		4
.L_875:
        /*0078*/ 	.byte	0x03, 0x50
        /*007a*/ 	.short	0x0000


	//----- nvinfo : EIATTR_MAXREG_COUNT
	.align		4
        /*007c*/ 	.byte	0x03, 0x1b
        /*007e*/ 	.short	0x00ff


	//----- nvinfo : EIATTR_NUM_BARRIERS
	.align		4
        /*0080*/ 	.byte	0x02, 0x4c
        /*0082*/ 	.byte	0x01
	.zero		1


	//----- nvinfo : EIATTR_MERCURY_ISA_VERSION
	.align		4
        /*0084*/ 	.byte	0x03, 0x5f
        /*0086*/ 	.short	0x0101


	//----- nvinfo : EIATTR_VRC_CTA_INIT_COUNT
	.align		4
        /*0088*/ 	.byte	0x02, 0x4a
	.zero		1
	.zero		1


	//----- nvinfo : EIATTR_EXIT_INSTR_OFFSETS
	.align		4
        /*008c*/ 	.byte	0x04, 0x1c
        /*008e*/ 	.short	(.L_877 - .L_876)


	//   ....[0]....
.L_876:
        /*0090*/ 	.word	0x00000160


	//   ....[1]....
        /*0094*/ 	.word	0x00000260


	//   ....[2]....
        /*0098*/ 	.word	0x00001810


	//----- nvinfo : EIATTR_CBANK_PARAM_SIZE
	.align		4
.L_877:
        /*009c*/ 	.byte	0x03, 0x19
        /*009e*/ 	.short	0x0038


	//----- nvinfo : EIATTR_PARAM_CBANK
	.align		4
        /*00a0*/ 	.byte	0x04, 0x0a
        /*00a2*/ 	.short	(.L_879 - .L_878)
	.align		4
.L_878:
        /*00a4*/ 	.word	index@(.nv.constant0.contiguous_reduce44_f16)
        /*00a8*/ 	.short	0x0380
        /*00aa*/ 	.short	0x0038


	//----- nvinfo : EIATTR_SW_WAR
	.align		4
.L_879:
        /*00ac*/ 	.byte	0x04, 0x36
        /*00ae*/ 	.short	(.L_881 - .L_880)
.L_880:
        /*00b0*/ 	.word	0x00000008
.L_881:


//--------------------- .nv.info.contiguous_reduce4_f16 --------------------------
	.section	.nv.info.contiguous_reduce4_f16,"",@"SHT_CUDA_INFO"
	.sectionflags	@""
	.align	4


	//----- nvinfo : EIATTR_CUDA_API_VERSION
	.align		4
        /*0000*/ 	.byte	0x04, 0x37
        /*0002*/ 	.short	(.L_883 - .L_882)
.L_882:
        /*0004*/ 	.word	0x00000082


	//----- nvinfo : EIATTR_KPARAM_INFO
	.align		4
.L_883:
        /*0008*/ 	.byte	0x04, 0x17
        /*000a*/ 	.short	(.L_885 - .L_884)
.L_884:
        /*000c*/ 	.word	0x00000000
        /*0010*/ 	.short	0x0007
        /*0012*/ 	.short	0x0038
        /*0014*/ 	.byte	0x00, 0xf0, 0x21, 0x00


	//----- nvinfo : EIATTR_KPARAM_INFO
	.align		4
.L_885:
        /*0018*/ 	.byte	0x04, 0x17
        /*001a*/ 	.short	(.L_887 - .L_886)
.L_886:
        /*001c*/ 	.word	0x00000000
        /*0020*/ 	.short	0x0006
        /*0022*/ 	.short	0x0030
        /*0024*/ 	.byte	0x00, 0xf0, 0x21, 0x00


	//----- nvinfo : EIATTR_KPARAM_INFO
	.align		4
.L_887:
        /*0028*/ 	.byte	0x04, 0x17
        /*002a*/ 	.short	(.L_889 - .L_888)
.L_888:
        /*002c*/ 	.word	0x00000000
        /*0030*/ 	.short	0x0005
        /*0032*/ 	.short	0x0028
        /*0034*/ 	.byte	0x00, 0xf0, 0x21, 0x00


	//----- nvinfo : EIATTR_KPARAM_INFO
	.align		4
.L_889:
        /*0038*/ 	.byte	0x04, 0x17
        /*003a*/ 	.short	(.L_891 - .L_890)
.L_890:
        /*003c*/ 	.word	0x00000000
        /*0040*/ 	.short	0x0004
        /*0042*/ 	.short	0x0020
        /*0044*/ 	.byte	0x00, 0xf5, 0x21, 0x00


	//----- nvinfo : EIATTR_KPARAM_INFO
	.align		4
.L_891:
        /*0048*/ 	.byte	0x04, 0x17
        /*004a*/ 	.short	(.L_893 - .L_892)
.L_892:
        /*004c*/ 	.word	0x00000000
        /*0050*/ 	.short	0x0003
        /*0052*/ 	.short	0x0018
        /*0054*/ 	.byte	0x00, 0xf5, 0x21, 0x00


	//----- nvinfo : EIATTR_KPARAM_INFO
	.align		4
.L_893:
        /*0058*/ 	.byte	0x04, 0x17
        /*005a*/ 	.short	(.L_895 - .L_894)
.L_894:
        /*005c*/ 	.word	0x00000000
        /*0060*/ 	.short	0x0002
        /*0062*/ 	.short	0x0010
        /*0064*/ 	.byte	0x00, 0xf5, 0x21, 0x00


	//----- nvinfo : EIATTR_KPARAM_INFO
	.align		4
.L_895:
        /*0068*/ 	.byte	0x04, 0x17
        /*006a*/ 	.short	(.L_897 - .L_896)
.L_896:
        /*006c*/ 	.word	0x00000000
        /*0070*/ 	.short	0x0001
        /*0072*/ 	.short	0x0008
        /*0074*/ 	.byte	0x00, 0xf5, 0x21, 0x00


	//----- nvinfo : EIATTR_KPARAM_INFO
	.align		4
.L_897:
        /*0078*/ 	.byte	0x04, 0x17
        /*007a*/ 	.short	(.L_899 - .L_898)
.L_898:
        /*007c*/ 	.word	0x00000000
        /*0080*/ 	.short	0x0000
        /*0082*/ 	.short	0x0000
        /*0084*/ 	.byte	0x00, 0xf5, 0x21, 0x00


	//----- nvinfo : EIATTR_SPARSE_MMA_MASK
	.align		4
.L_899:
        /*0088*/ 	.byte	0x03, 0x50
        /*008a*/ 	.short	0x0000


	//----- nvinfo : EIATTR_MAXREG_COUNT
	.align		4
        /*008c*/ 	.byte	0x03, 0x1b
        /*008e*/ 	.short	0x00ff


	//----- nvinfo : EIATTR_NUM_BARRIERS
	.align		4
        /*0090*/ 	.byte	0x02, 0x4c
        /*0092*/ 	.byte	0x01
	.zero		1


	//----- nvinfo : EIATTR_MERCURY_ISA_VERSION
	.align		4
        /*0094*/ 	.byte	0x03, 0x5f
        /*0096*/ 	.short	0x0101


	//----- nvinfo : EIATTR_VRC_CTA_INIT_COUNT
	.align		4
        /*0098*/ 	.byte	0x02, 0x4a
	.zero		1
	.zero		1


	//----- nvinfo : EIATTR_EXIT_INSTR_OFFSETS
	.align		4
        /*009c*/ 	.byte	0x04, 0x1c
        /*009e*/ 	.short	(.L_901 - .L_900)


	//   ....[0]....
.L_900:
        /*00a0*/ 	.word	0x000001c0


	//   ....[1]....
        /*00a4*/ 	.word	0x000031a0


	//   ....[2]....
        /*00a8*/ 	.word	0x00004780


	//----- nvinfo : EIATTR_CRS_STACK_SIZE
	.align		4
.L_901:
        /*00ac*/ 	.byte	0x04, 0x1e
        /*00ae*/ 	.short	(.L_903 - .L_902)
.L_902:
        /*00b0*/ 	.word	0x00000000


	//----- nvinfo : EIATTR_CBANK_PARAM_SIZE
	.align		4
.L_903:
        /*00b4*/ 	.byte	0x03, 0x19
        /*00b6*/ 	.short	0x0040


	//----- nvinfo : EIATTR_PARAM_CBANK
	.align		4
        /*00b8*/ 	.byte	0x04, 0x0a
        /*00ba*/ 	.short	(.L_905 - .L_904)
	.align		4
.L_904:
        /*00bc*/ 	.word	index@(.nv.constant0.contiguous_reduce4_f16)
        /*00c0*/ 	.short	0x0380
        /*00c2*/ 	.short	0x0040


	//----- nvinfo : EIATTR_SW_WAR
	.align		4
.L_905:
        /*00c4*/ 	.byte	0x04, 0x36
        /*00c6*/ 	.short	(.L_907 - .L_906)
.L_906:
        /*00c8*/ 	.word	0x00000008
.L_907:


//--------------------- .nv.info.contiguous_reduce33_f16 --------------------------
	.section	.nv.info.contiguous_reduce33_f16,"",@"SHT_CUDA_INFO"
	.sectionflags	@""
	.align	4


	//----- nvinfo : EIATTR_CUDA_API_VERSION
	.align		4
        /*0000*/ 	.byte	0x04, 0x37
        /*0002*/ 	.short	(.L_909 - .L_908)
.L_908:
        /*0004*/ 	.word	0x00000082


	//----- nvinfo : EIATTR_KPARAM_INFO
	.align		4
.L_909:
        /*0008*/ 	.byte	0x04, 0x17
        /*000a*/ 	.short	(.L_911 - .L_910)
.L_910:
        /*000c*/ 	.word	0x00000000
        /*0010*/ 	.short	0x0005
        /*0012*/ 	.short	0x0028
        /*0014*/ 	.byte	0x00, 0xf0, 0x21, 0x00


	//----- nvinfo : EIATTR_KPARAM_INFO
	.align		4
.L_911:
        /*0018*/ 	.byte	0x04, 0x17
        /*001a*/ 	.short	(.L_913 - .L_912)
.L_912:
        /*001c*/ 	.word	0x00000000
        /*0020*/ 	.short	0x0004
        /*0022*/ 	.short	0x0020
        /*0024*/ 	.byte	0x00, 0xf0, 0x21, 0x00


	//----- nvinfo : EIATTR_KPARAM_INFO
	.align		4
.L_913:
        /*0028*/ 	.byte	0x04, 0x17
        /*002a*/ 	.short	(.L_915 - .L_914)
.L_914:
        /*002c*/ 	.word	0x00000000
        /*0030*/ 	.short	0x0003
        /*0032*/ 	.short	0x0018
        /*0034*/ 	.byte	0x00, 0xf5, 0x21, 0x00


	//----- nvinfo : EIATTR_KPARAM_INFO
	.align		4
.L_915:
        /*0038*/ 	.byte	0x04, 0x17
        /*003a*/ 	.short	(.L_917 - .L_916)
.L_916:
        /*003c*/ 	.word	0x00000000
        /*0040*/ 	.short	0x0002
        /*0042*/ 	.short	0x0010
        /*0044*/ 	.byte	0x00, 0xf5, 0x21, 0x00


	//----- nvinfo : EIATTR_KPARAM_INFO
	.align		4
.L_917:
        /*0048*/ 	.byte	0x04, 0x17
        /*004a*/ 	.short	(.L_919 - .L_918)
.L_918:
        /*004c*/ 	.word	0x00000000
        /*0050*/ 	.short	0x0001
        /*0052*/ 	.short	0x0008
        /*0054*/ 	.byte	0x00, 0xf5, 0x21, 0x00


	//----- nvinfo : EIATTR_KPARAM_INFO
	.align		4
.L_919:
        /*0058*/ 	.byte	0x04, 0x17
        /*005a*/ 	.short	(.L_921 - .L_920)
.L_920:
        /*005c*/ 	.word	0x00000000
        /*0060*/ 	.short	0x0000
        /*0062*/ 	.short	0x0000
        /*0064*/ 	.byte	0x00, 0xf5, 0x21, 0x00


	//----- nvinfo : EIATTR_SPARSE_MMA_MASK
	.align		4
.L_921:
        /*0068*/ 	.byte	0x03, 0x50
        /*006a*/ 	.short	0x0000


	//----- nvinfo : EIATTR_MAXREG_COUNT
	.align		4
        /*006c*/ 	.byte	0x03, 0x1b
        /*006e*/ 	.short	0x00ff


	//----- nvinfo : EIATTR_NUM_BARRIERS
	.align		4
        /*0070*/ 	.byte	0x02, 0x4c
        /*0072*/ 	.byte	0x01
	.zero		1


	//----- nvinfo : EIATTR_MERCURY_ISA_VERSION
	.align		4
        /*0074*/ 	.byte	0x03, 0x5f
        /*0076*/ 	.short	0x0101


	//----- nvinfo : EIATTR_VRC_CTA_INIT_COUNT
	.align		4
        /*0078*/ 	.byte	0x02, 0x4a
	.zero		1
	.zero		1


	//----- nvinfo : EIATTR_EXIT_INSTR_OFFSETS
	.align		4
        /*007c*/ 	.byte	0x04, 0x1c
        /*007e*/ 	.short	(.L_923 - .L_922)


	//   ....[0]....
.L_922:
        /*0080*/ 	.word	0x000005d0


	//   ....[1]....
        /*0084*/ 	.word	0x000008f0


	//   ....[2]....
        /*0088*/ 	.word	0x00000a20


	//----- nvinfo : EIATTR_CRS_STACK_SIZE
	.align		4
.L_923:
        /*008c*/ 	.byte	0x04, 0x1e
        /*008e*/ 	.short	(.L_925 - .L_924)
.L_924:
        /*0090*/ 	.word	0x00000000


	//----- nvinfo : EIATTR_CBANK_PARAM_SIZE
	.align		4
.L_925:
        /*0094*/ 	.byte	0x03, 0x19
        /*0096*/ 	.short	0x0030


	//----- nvinfo : EIATTR_PARAM_CBANK
	.align		4
        /*0098*/ 	.byte	0x04, 0x0a
        /*009a*/ 	.short	(.L_927 - .L_926)
	.align		4
.L_926:
        /*009c*/ 	.word	index@(.nv.constant0.contiguous_reduce33_f16)
        /*00a0*/ 	.short	0x0380
        /*00a2*/ 	.short	0x0030


	//----- nvinfo : EIATTR_SW_WAR
	.align		4
.L_927:
        /*00a4*/ 	.byte	0x04, 0x36
        /*00a6*/ 	.short	(.L_929 - .L_928)
.L_928:
        /*00a8*/ 	.word	0x00000008
.L_929:


//--------------------- .nv.info.contiguous_reduce3_f16 --------------------------
	.section	.nv.info.contiguous_reduce3_f16,"",@"SHT_CUDA_INFO"
	.sectionflags	@""
	.align	4


	//----- nvinfo : EIATTR_CUDA_API_VERSION
	.align		4
        /*0000*/ 	.byte	0x04, 0x37
        /*0002*/ 	.short	(.L_931 - .L_930)
.L_930:
        /*0004*/ 	.word	0x00000082


	//----- nvinfo : EIATTR_KPARAM_INFO
	.align		4
.L_931:
        /*0008*/ 	.byte	0x04, 0x17
        /*000a*/ 	.short	(.L_933 - .L_932)
.L_932:
        /*000c*/ 	.word	0x00000000
        /*0010*/ 	.short	0x0007
        /*0012*/ 	.short	0x0038
        /*0014*/ 	.byte	0x00, 0xf0, 0x21, 0x00


	//----- nvinfo : EIATTR_KPARAM_INFO
	.align		4
.L_933:
        /*0018*/ 	.byte	0x04, 0x17
        /*001a*/ 	.short	(.L_935 - .L_934)
.L_934:
        /*001c*/ 	.word	0x00000000
        /*0020*/ 	.short	0x0006
        /*0022*/ 	.short	0x0030
        /*0024*/ 	.byte	0x00, 0xf0, 0x21, 0x00


	//----- nvinfo : EIATTR_KPARAM_INFO
	.align		4
.L_935:
        /*0028*/ 	.byte	0x04, 0x17
        /*002a*/ 	.short	(.L_937 - .L_936)
.L_936:
        /*002c*/ 	.word	0x00000000
        /*0030*/ 	.short	0x0005
        /*0032*/ 	.short	0x0028
        /*0034*/ 	.byte	0x00, 0xf0, 0x21, 0x00


	//----- nvinfo : EIATTR_KPARAM_INFO
	.align		4
.L_937:
        /*0038*/ 	.byte	0x04, 0x17
        /*003a*/ 	.short	(.L_939 - .L_938)
.L_938:
        /*003c*/ 	.word	0x00000000
        /*0040*/ 	.short	0x0004
        /*0042*/ 	.short	0x0020
        /*0044*/ 	.byte	0x00, 0xf5, 0x21, 0x00


	//----- nvinfo : EIATTR_KPARAM_INFO
	.align		4
.L_939:
        /*0048*/ 	.byte	0x04, 0x17
        /*004a*/ 	.short	(.L_941 - .L_940)
.L_940:
        /*004c*/ 	.word	0x00000000
        /*0050*/ 	.short	0x0003
        /*0052*/ 	.short	0x0018
        /*0054*/ 	.byte	0x00, 0xf5, 0x21, 0x00


	//----- nvinfo : EIATTR_KPARAM_INFO
	.align		4
.L_941:
        /*0058*/ 	.byte	0x04, 0x17
        /*005a*/ 	.short	(.L_943 - .L_942)
.L_942:
        /*005c*/ 	.word	0x00000000
        /*0060*/ 	.short	0x0002
        /*0062*/ 	.short	0x0010
        /*0064*/ 	.byte	0x00, 0xf5, 0x21, 0x00


	//----- nvinfo : EIATTR_KPARAM_INFO
	.align		4
.L_943:
        /*0068*/ 	.byte	0x04, 0x17
        /*006a*/ 	.short	(.L_945 - .L_944)
.L_944:
        /*006c*/ 	.word	0x00000000
        /*0070*/ 	.short	0x0001
        /*0072*/ 	.short	0x0008
        /*0074*/ 	.byte	0x00, 0xf5, 0x21, 0x00


	//----- nvinfo : EIATTR_KPARAM_INFO
	.align		4
.L_945:
        /*0078*/ 	.byte	0x04, 0x17
        /*007a*/ 	.short	(.L_947 - .L_946)
.L_946:
        /*007c*/ 	.word	0x00000000
        /*0080*/ 	.short	0x0000
        /*0082*/ 	.short	0x0000
        /*0084*/ 	.byte	0x00, 0xf5, 0x21, 0x00


	//----- nvinfo : EIATTR_SPARSE_MMA_MASK
	.align		4
.L_947:
        /*0088*/ 	.byte	0x03, 0x50
        /*008a*/ 	.short	0x0000


	//----- nvinfo : EIATTR_MAXREG_COUNT
	.align		4
        /*008c*/ 	.byte	0x03, 0x1b
        /*008e*/ 	.short	0x00ff


	//----- nvinfo : EIATTR_NUM_BARRIERS
	.align		4
        /*0090*/ 	.byte	0x02, 0x4c
        /*0092*/ 	.byte	0x01
	.zero		1


	//----- nvinfo : EIATTR_MERCURY_ISA_VERSION
	.align		4
        /*0094*/ 	.byte	0x03, 0x5f
        /*0096*/ 	.short	0x0101


	//----- nvinfo : EIATTR_VRC_CTA_INIT_COUNT
	.align		4
        /*0098*/ 	.byte	0x02, 0x4a
	.zero		1
	.zero		1


	//----- nvinfo : EIATTR_EXIT_INSTR_OFFSETS
	.align		4
        /*009c*/ 	.byte	0x04, 0x1c
        /*009e*/ 	.short	(.L_949 - .L_948)


	//   ....[0]....
.L_948:
        /*00a0*/ 	.word	0x00006820


	//   ....[1]....
        /*00a4*/ 	.word	0x00006b50


	//   ....[2]....
        /*00a8*/ 	.word	0x00006cc0


	//----- nvinfo : EIATTR_CRS_STACK_SIZE
	.align		4
.L_949:
        /*00ac*/ 	.byte	0x04, 0x1e
        /*00ae*/ 	.short	(.L_951 - .L_950)
.L_950:
        /*00b0*/ 	.word	0x00000000


	//----- nvinfo : EIATTR_CBANK_PARAM_SIZE
	.align		4
.L_951:
        /*00b4*/ 	.byte	0x03, 0x19
        /*00b6*/ 	.short	0x0040


	//----- nvinfo : EIATTR_PARAM_CBANK
	.align		4
        /*00b8*/ 	.byte	0x04, 0x0a
        /*00ba*/ 	.short	(.L_953 - .L_952)
	.align		4
.L_952:
        /*00bc*/ 	.word	index@(.nv.constant0.contiguous_reduce3_f16)
        /*00c0*/ 	.short	0x0380
        /*00c2*/ 	.short	0x0040


	//----- nvinfo : EIATTR_SW_WAR
	.align		4
.L_953:
        /*00c4*/ 	.byte	0x04, 0x36
        /*00c6*/ 	.short	(.L_955 - .L_954)
.L_954:
        /*00c8*/ 	.word	0x00000008
.L_955:


//--------------------- .nv.info.uncontiguous_reduce_f16 --------------------------
	.section	.nv.info.uncontiguous_reduce_f16,"",@"SHT_CUDA_INFO"
	.sectionflags	@""
	.align	4


	//----- nvinfo : EIATTR_CUDA_API_VERSION
	.align		4
        /*0000*/ 	.byte	0x04, 0x37
        /*0002*/ 	.short	(.L_957 - .L_956)
.L_956:
        /*0004*/ 	.word	0x00000082


	//----- nvinfo : EIATTR_KPARAM_INFO
	.align		4
.L_957:
        /*0008*/ 	.byte	0x04, 0x17
        /*000a*/ 	.short	(.L_959 - .L_958)
.L_958:
        /*000c*/ 	.word	0x00000000
        /*0010*/ 	.short	0x0006
        /*0012*/ 	.short	0x0030
        /*0014*/ 	.byte	0x00, 0xf0, 0x21, 0x00


	//----- nvinfo : EIATTR_KPARAM_INFO
	.align		4
.L_959:
        /*0018*/ 	.byte	0x04, 0x17
        /*001a*/ 	.short	(.L_961 - .L_960)
.L_960:
        /*001c*/ 	.word	0x00000000
        /*0020*/ 	.short	0x0005
        /*0022*/ 	.short	0x0028
        /*0024*/ 	.byte	0x00, 0xf0, 0x21, 0x00


	//----- nvinfo : EIATTR_KPARAM_INFO
	.align		4
.L_961:
        /*0028*/ 	.byte	0x04, 0x17
        /*002a*/ 	.short	(.L_963 - .L_962)
.L_962:
        /*002c*/ 	.word	0x00000000
        /*0030*/ 	.short	0x0004
        /*0032*/ 	.short	0x0020
        /*0034*/ 	.byte	0x00, 0xf5, 0x21, 0x00


	//----- nvinfo : EIATTR_KPARAM_INFO
	.align		4
.L_963:
        /*0038*/ 	.byte	0x04, 0x17
        /*003a*/ 	.short	(.L_965 - .L_964)
.L_964:
        /*003c*/ 	.word	0x00000000
        /*0040*/ 	.short	0x0003
        /*0042*/ 	.short	0x0018
        /*0044*/ 	.byte	0x00, 0xf5, 0x21, 0x00


	//----- nvinfo : EIATTR_KPARAM_INFO
	.align		4
.L_965:
        /*0048*/ 	.byte	0x04, 0x17
        /*004a*/ 	.short	(.L_967 - .L_966)
.L_966:
        /*004c*/ 	.word	0x00000000
        /*0050*/ 	.short	0x0002
        /*0052*/ 	.short	0x0010
        /*0054*/ 	.byte	0x00, 0xf5, 0x21, 0x00


	//----- nvinfo : EIATTR_KPARAM_INFO
	.align		4
.L_967:
        /*0058*/ 	.byte	0x04, 0x17
        /*005a*/ 	.short	(.L_969 - .L_968)
.L_968:
        /*005c*/ 	.word	0x00000000
        /*0060*/ 	.short	0x0001
        /*0062*/ 	.short	0x0008
        /*0064*/ 	.byte	0x00, 0xf5, 0x21, 0x00


	//----- nvinfo : EIATTR_KPARAM_INFO
	.align		4
.L_969:
        /*0068*/ 	.byte	0x04, 0x17
        /*006a*/ 	.short	(.L_971 - .L_970)
.L_970:
        /*006c*/ 	.word	0x00000000
        /*0070*/ 	.short	0x0000
        /*0072*/ 	.short	0x0000
        /*0074*/ 	.byte	0x00, 0xf5, 0x21, 0x00


	//----- nvinfo : EIATTR_SPARSE_MMA_MASK
	.align		4
.L_971:
        /*0078*/ 	.byte	0x03, 0x50
        /*007a*/ 	.short	0x0000


	//----- nvinfo : EIATTR_MAXREG_COUNT
	.align		4
        /*007c*/ 	.byte	0x03, 0x1b
        /*007e*/ 	.short	0x00ff


	//----- nvinfo : EIATTR_NUM_BARRIERS
	.align		4
        /*0080*/ 	.byte	0x02, 0x4c
        /*0082*/ 	.byte	0x01
	.zero		1


	//----- nvinfo : EIATTR_MERCURY_ISA_VERSION
	.align		4
        /*0084*/ 	.byte	0x03, 0x5f
        /*0086*/ 	.short	0x0101


	//----- nvinfo : EIATTR_VRC_CTA_INIT_COUNT
	.align		4
        /*0088*/ 	.byte	0x02, 0x4a
	.zero		1
	.zero		1


	//----- nvinfo : EIATTR_EXIT_INSTR_OFFSETS
	.align		4
        /*008c*/ 	.byte	0x04, 0x1c
        /*008e*/ 	.short	(.L_973 - .L_972)


	//   ....[0]....
.L_972:
        /*0090*/ 	.word	0x00006a60


	//   ....[1]....
        /*0094*/ 	.word	0x00006d80


	//   ....[2]....
        /*0098*/ 	.word	0x00006e40


	//----- nvinfo : EIATTR_CRS_STACK_SIZE
	.align		4
.L_973:
        /*009c*/ 	.byte	0x04, 0x1e
        /*009e*/ 	.short	(.L_975 - .L_974)
.L_974:
        /*00a0*/ 	.word	0x00000000


	//----- nvinfo : EIATTR_CBANK_PARAM_SIZE
	.align		4
.L_975:
        /*00a4*/ 	.byte	0x03, 0x19
        /*00a6*/ 	.short	0x0038


	//----- nvinfo : EIATTR_PARAM_CBANK
	.align		4
        /*00a8*/ 	.byte	0x04, 0x0a
        /*00aa*/ 	.short	(.L_977 - .L_976)
	.align		4
.L_976:
        /*00ac*/ 	.word	index@(.nv.constant0.uncontiguous_reduce_f16)
        /*00b0*/ 	.short	0x0380
        /*00b2*/ 	.short	0x0038


	//----- nvinfo : EIATTR_SW_WAR
	.align		4
.L_977:
        /*00b4*/ 	.byte	0x04, 0x36
        /*00b6*/ 	.short	(.L_979 - .L_978)
.L_978:
        /*00b8*/ 	.word	0x00000008
.L_979:


//--------------------- .nv.info.contiguous_reduce2_f16 --------------------------
	.section	.nv.info.contiguous_reduce2_f16,"",@"SHT_CUDA_INFO"
	.sectionflags	@""
	.align	4


	//----- nvinfo : EIATTR_CUDA_API_VERSION
	.align		4
        /*0000*/ 	.byte	0x04, 0x37
        /*0002*/ 	.short	(.L_981 - .L_980)
.L_980:
        /*0004*/ 	.word	0x00000082


	//----- nvinfo : EIATTR_KPARAM_INFO
	.align		4
.L_981:
        /*0008*/ 	.byte	0x04, 0x17
        /*000a*/ 	.short	(.L_983 - .L_982)
.L_982:
        /*000c*/ 	.word	0x00000000
        /*0010*/ 	.short	0x0004
        /*0012*/ 	.short	0x0020
        /*0014*/ 	.byte	0x00, 0xf0, 0x21, 0x00


	//----- nvinfo : EIATTR_KPARAM_INFO
	.align		4
.L_983:
        /*0018*/ 	.byte	0x04, 0x17
        /*001a*/ 	.short	(.L_985 - .L_984)
.L_984:
        /*001c*/ 	.word	0x00000000
        /*0020*/ 	.short	0x0003
        /*0022*/ 	.short	0x0018
        /*0024*/ 	.byte	0x00, 0xf5, 0x21, 0x00


	//----- nvinfo : EIATTR_KPARAM_INFO
	.align		4
.L_985:
        /*0028*/ 	.byte	0x04, 0x17
        /*002a*/ 	.short	(.L_987 - .L_986)
.L_986:
        /*002c*/ 	.word	0x00000000
        /*0030*/ 	.short	0x0002
        /*0032*/ 	.short	0x0010
        /*0034*/ 	.byte	0x00, 0xf5, 0x21, 0x00


	//----- nvinfo : EIATTR_KPARAM_INFO
	.align		4
.L_987:
        /*0038*/ 	.byte	0x04, 0x17
        /*003a*/ 	.short	(.L_989 - .L_988)
.L_988:
        /*003c*/ 	.word	0x00000000
        /*0040*/ 	.short	0x0001
        /*0042*/ 	.short	0x0008
        /*0044*/ 	.byte	0x00, 0xf5, 0x21, 0x00


	//----- nvinfo : EIATTR_KPARAM_INFO
	.align		4
.L_989:
        /*0048*/ 	.byte	0x04, 0x17
        /*004a*/ 	.short	(.L_991 - .L_990)
.L_990:
        /*004c*/ 	.word	0x00000000
        /*0050*/ 	.short	0x0000
        /*0052*/ 	.short	0x0000
        /*0054*/ 	.byte	0x00, 0xf5, 0x21, 0x00


	//----- nvinfo : EIATTR_SPARSE_MMA_MASK
	.align		4
.L_991:
        /*0058*/ 	.byte	0x03, 0x50
        /*005a*/ 	.short	0x0000


	//----- nvinfo : EIATTR_MAXREG_COUNT
	.align		4
        /*005c*/ 	.byte	0x03, 0x1b
        /*005e*/ 	.short	0x00ff


	//----- nvinfo : EIATTR_NUM_BARRIERS
	.align		4
        /*0060*/ 	.byte	0x02, 0x4c
        /*0062*/ 	.byte	0x01
	.zero		1


	//----- nvinfo : EIATTR_MERCURY_ISA_VERSION
	.align		4
        /*0064*/ 	.byte	0x03, 0x5f
        /*0066*/ 	.short	0x0101


	//----- nvinfo : EIATTR_VRC_CTA_INIT_COUNT
	.align		4
        /*0068*/ 	.byte	0x02, 0x4a
	.zero		1
	.zero		1


	//----- nvinfo : EIATTR_EXIT_INSTR_OFFSETS
	.align		4
        /*006c*/ 	.byte	0x04, 0x1c
        /*006e*/ 	.short	(.L_993 - .L_992)


	//   ....[0]....
.L_992:
        /*0070*/ 	.word	0x00000510


	//   ....[1]....
        /*0074*/ 	.word	0x00000830


	//   ....[2]....
        /*0078*/ 	.word	0x000008f0


	//----- nvinfo : EIATTR_CRS_STACK_SIZE
	.align		4
.L_993:
        /*007c*/ 	.byte	0x04, 0x1e
        /*007e*/ 	.short	(.L_995 - .L_994)
.L_994:
        /*0080*/ 	.word	0x00000000


	//----- nvinfo : EIATTR_CBANK_PARAM_SIZE
	.align		4
.L_995:
        /*0084*/ 	.byte	0x03, 0x19
        /*0086*/ 	.short	0x0028


	//----- nvinfo : EIATTR_PARAM_CBANK
	.align		4
        /*0088*/ 	.byte	0x04, 0x0a
        /*008a*/ 	.short	(.L_997 - .L_996)
	.align		4
.L_996:
        /*008c*/ 	.word	index@(.nv.constant0.contiguous_reduce2_f16)
        /*0090*/ 	.short	0x0380
        /*0092*/ 	.short	0x0028


	//----- nvinfo : EIATTR_SW_WAR
	.align		4
.L_997:
        /*0094*/ 	.byte	0x04, 0x36
        /*0096*/ 	.short	(.L_999 - .L_998)
.L_998:
        /*0098*/ 	.word	0x00000008
.L_999:


//--------------------- .nv.info.contiguous_reduce_f16 --------------------------
	.section	.nv.info.contiguous_reduce_f16,"",@"SHT_CUDA_INFO"
	.sectionflags	@""
	.align	4


	//----- nvinfo : EIATTR_CUDA_API_VERSION
	.align		4
        /*0000*/ 	.byte	0x04, 0x37
        /*0002*/ 	.short	(.L_1001 - .L_1000)
.L_1000:
        /*0004*/ 	.word	0x00000082


	//----- nvinfo : EIATTR_KPARAM_INFO
	.align		4
.L_1001:
        /*0008*/ 	.byte	0x04, 0x17
        /*000a*/ 	.short	(.L_1003 - .L_1002)
.L_1002:
        /*000c*/ 	.word	0x00000000
        /*0010*/ 	.short	0x0003
        /*0012*/ 	.short	0x0018
        /*0014*/ 	.byte	0x00, 0xf0, 0x21, 0x00


	//----- nvinfo : EIATTR_KPARAM_INFO
	.align		4
.L_1003:
        /*0018*/ 	.byte	0x04, 0x17
        /*001a*/ 	.short	(.L_1005 - .L_1004)
.L_1004:
        /*001c*/ 	.word	0x00000000
        /*0020*/ 	.short	0x0002
        /*0022*/ 	.short	0x0010
        /*0024*/ 	.byte	0x00, 0xf5, 0x21, 0x00


	//----- nvinfo : EIATTR_KPARAM_INFO
	.align		4
.L_1005:
        /*0028*/ 	.byte	0x04, 0x17
        /*002a*/ 	.short	(.L_1007 - .L_1006)
.L_1006:
        /*002c*/ 	.word	0x00000000
        /*0030*/ 	.short	0x0001
        /*0032*/ 	.short	0x0008
        /*0034*/ 	.byte	0x00, 0xf5, 0x21, 0x00


	//----- nvinfo : EIATTR_KPARAM_INFO
	.align		4
.L_1007:
        /*0038*/ 	.byte	0x04, 0x17
        /*003a*/ 	.short	(.L_1009 - .L_1008)
.L_1008:
        /*003c*/ 	.word	0x00000000
        /*0040*/ 	.short	0x0000
        /*0042*/ 	.short	0x0000
        /*0044*/ 	.byte	0x00, 0xf5, 0x21, 0x00


	//----- nvinfo : EIATTR_SPARSE_MMA_MASK
	.align		4
.L_1009:
        /*0048*/ 	.byte	0x03, 0x50
        /*004a*/ 	.short	0x0000


	//----- nvinfo : EIATTR_MAXREG_COUNT
	.align		4
        /*004c*/ 	.byte	0x03, 0x1b
        /*004e*/ 	.short	0x00ff


	//----- nvinfo : EIATTR_NUM_BARRIERS
	.align		4
        /*0050*/ 	.byte	0x02, 0x4c
        /*0052*/ 	.byte	0x01
	.zero		1


	//----- nvinfo : EIATTR_MERCURY_ISA_VERSION
	.align		4
        /*0054*/ 	.byte	0x03, 0x5f
        /*0056*/ 	.short	0x0101


	//----- nvinfo : EIATTR_VRC_CTA_INIT_COUNT
	.align		4
        /*0058*/ 	.byte	0x02, 0x4a
	.zero		1
	.zero		1


	//----- nvinfo : EIATTR_EXIT_INSTR_OFFSETS
	.align		4
        /*005c*/ 	.byte	0x04, 0x1c
        /*005e*/ 	.short	(.L_1011 - .L_1010)


	//   ....[0]....
.L_1010:
        /*0060*/ 	.word	0x00000450


	//   ....[1]....
        /*0064*/ 	.word	0x00000770


	//   ....[2]....
        /*0068*/ 	.word	0x00000830


	//----- nvinfo : EIATTR_CRS_STACK_SIZE
	.align		4
.L_1011:
        /*006c*/ 	.byte	0x04, 0x1e
        /*006e*/ 	.short	(.L_1013 - .L_1012)
.L_1012:
        /*0070*/ 	.word	0x00000000


	//----- nvinfo : EIATTR_CBANK_PARAM_SIZE
	.align		4
.L_1013:
        /*0074*/ 	.byte	0x03, 0x19
        /*0076*/ 	.short	0x0020


	//----- nvinfo : EIATTR_PARAM_CBANK
	.align		4
        /*0078*/ 	.byte	0x04, 0x0a
        /*007a*/ 	.short	(.L_1015 - .L_1014)
	.align		4
.L_1014:
        /*007c*/ 	.word	index@(.nv.constant0.contiguous_reduce_f16)
        /*0080*/ 	.short	0x0380
        /*0082*/ 	.short	0x0020


	//----- nvinfo : EIATTR_SW_WAR
	.align		4
.L_1015:
        /*0084*/ 	.byte	0x04, 0x36
        /*0086*/ 	.short	(.L_1017 - .L_1016)
.L_1016:
        /*0088*/ 	.word	0x00000008
.L_1017:


//--------------------- .nv.info.contiguous_reduce44_f64 --------------------------
	.section	.nv.info.contiguous_reduce44_f64,"",@"SHT_CUDA_INFO"
	.sectionflags	@""
	.align	4


	//----- nvinfo : EIATTR_CUDA_API_VERSION
	.align		4
        /*0000*/ 	.byte	0x04, 0x37
        /*0002*/ 	.short	(.L_1019 - .L_1018)
.L_1018:
        /*0004*/ 	.word	0x00000082


	//----- nvinfo : EIATTR_KPARAM_INFO
	.align		4
.L_1019:
        /*0008*/ 	.byte	0x04, 0x17
        /*000a*/ 	.short	(.L_1021 - .L_1020)
.L_1020:
        /*000c*/ 	.word	0x00000000
        /*0010*/ 	.short	0x0006
        /*0012*/ 	.short	0x0030
        /*0014*/ 	.byte	0x00, 0xf0, 0x21, 0x00


	//----- nvinfo : EIATTR_KPARAM_INFO
	.align		4
.L_1021:
        /*0018*/ 	.byte	0x04, 0x17
        /*001a*/ 	.short	(.L_1023 - .L_1022)
.L_1022:
        /*001c*/ 	.word	0x00000000
        /*0020*/ 	.short	0x0005
        /*0022*/ 	.short	0x0028
        /*0024*/ 	.byte	0x00, 0xf0, 0x21, 0x00


	//----- nvinfo : EIATTR_KPARAM_INFO
	.align		4
.L_1023:
        /*0028*/ 	.byte	0x04, 0x17
        /*002a*/ 	.short	(.L_1025 - .L_1024)
.L_1024:
        /*002c*/ 	.word	0x00000000
        /*0030*/ 	.short	0x0004
        /*0032*/ 	.short	0x0020
        /*0034*/ 	.byte	0x00, 0xf0, 0x21, 0x00


	//----- nvinfo : EIATTR_KPARAM_INFO
	.align		4
.L_1025:
        /*0038*/ 	.byte	0x04, 0x17
        /*003a*/ 	.short	(.L_1027 - .L_1026)
.L_1026:
        /*003c*/ 	.word	0x00000000
        /*0040*/ 	.short	0x0003
        /*0042*/ 	.short	0x0018
        /*0044*/ 	.byte	0x00, 0xf5, 0x21, 0x00


	//----- nvinfo : EIATTR_KPARAM_INFO
	.align		4
.L_1027:
        /*0048*/ 	.byte	0x04, 0x17
        /*004a*/ 	.short	(.L_1029 - .L_1028)
.L_1028:
        /*004c*/ 	.word	0x00000000
        /*0050*/ 	.short	0x0002
        /*0052*/ 	.short	0x0010
        /*0054*/ 	.byte	0x00, 0xf5, 0x21, 0x00


	//----- nvinfo : EIATTR_KPARAM_INFO
	.align		4
.L_1029:
        /*0058*/ 	.byte	0x04, 0x17
        /*005a*/ 	.short	(.L_1031 - .L_1030)
.L_1030:
        /*005c*/ 	.word	0x00000000
        /*0060*/ 	.short	0x0001
        /*0062*/ 	.short	0x0008
        /*0064*/ 	.byte	0x00, 0xf5, 0x21, 0x00


	//----- nvinfo : EIATTR_KPARAM_INFO
	.align		4
.L_1031:
        /*0068*/ 	.byte	0x04, 0x17
        /*006a*/ 	.short	(.L_1033 - .L_1032)
.L_1032:
        /*006c*/ 	.word	0x00000000
        /*0070*/ 	.short	0x0000
        /*0072*/ 	.short	0x0000
        /*0074*/ 	.byte	0x00, 0xf5, 0x21, 0x00


	//----- nvinfo : EIATTR_SPARSE_MMA_MASK
	.align		4
.L_1033:
        /*0078*/ 	.byte	0x03, 0x50
        /*007a*/ 	.short	0x0000


	//----- nvinfo : EIATTR_MAXREG_COUNT
	.align		4
        /*007c*/ 	.byte	0x03, 0x1b
        /*007e*/ 	.short	0x00ff


	//----- nvinfo : EIATTR_NUM_BARRIERS
	.align		4
        /*0080*/ 	.byte	0x02, 0x4c
        /*0082*/ 	.byte	0x01
	.zero		1


	//----- nvinfo : EIATTR_MERCURY_ISA_VERSION
	.align		4
        /*0084*/ 	.byte	0x03, 0x5f
        /*0086*/ 	.short	0x0101


	//----- nvinfo : EIATTR_VRC_CTA_INIT_COUNT
	.align		4
        /*0088*/ 	.byte	0x02, 0x4a
	.zero		1
	.zero		1


	//----- nvinfo : EIATTR_EXIT_INSTR_OFFSETS
	.align		4
        /*008c*/ 	.byte	0x04, 0x1c
        /*008e*/ 	.short	(.L_1035 - .L_1034)


	//   ....[0]....
.L_1034:
        /*0090*/ 	.word	0x00000170


	//   ....[1]....
        /*0094*/ 	.word	0x00000270


	//   ....[2]....
        /*0098*/ 	.word	0x00002540


	//----- nvinfo : EIATTR_CBANK_PARAM_SIZE
	.align		4
.L_1035:
        /*009c*/ 	.byte	0x03, 0x19
        /*009e*/ 	.short	0x0038


	//----- nvinfo : EIATTR_PARAM_CBANK
	.align		4
        /*00a0*/ 	.byte	0x04, 0x0a
        /*00a2*/ 	.short	(.L_1037 - .L_1036)
	.align		4
.L_1036:
        /*00a4*/ 	.word	index@(.nv.constant0.contiguous_reduce44_f64)
        /*00a8*/ 	.short	0x0380
        /*00aa*/ 	.short	0x0038


	//----- nvinfo : EIATTR_SW_WAR
	.align		4
.L_1037:
        /*00ac*/ 	.byte	0x04, 0x36
        /*00ae*/ 	.short	(.L_1039 - .L_1038)
.L_1038:
        /*00b0*/ 	.word	0x00000008
.L_1039:


//--------------------- .nv.info.contiguous_reduce4_f64 --------------------------
	.section	.nv.info.contiguous_reduce4_f64,"",@"SHT_CUDA_INFO"
	.sectionflags	@""
	.align	4


	//----- nvinfo : EIATTR_CUDA_API_VERSION
	.align		4
        /*0000*/ 	.byte	0x04, 0x37
        /*0002*/ 	.short	(.L_1041 - .L_1040)
.L_1040:
        /*0004*/ 	.word	0x00000082


	//----- nvinfo : EIATTR_KPARAM_INFO
	.align		4
.L_1041:
        /*0008*/ 	.byte	0x04, 0x17
        /*000a*/ 	.short	(.L_1043 - .L_1042)
.L_1042:
        /*000c*/ 	.word	0x00000000
        /*0010*/ 	.short	0x0007
        /*0012*/ 	.short	0x0038
        /*0014*/ 	.byte	0x00, 0xf0, 0x21, 0x00


	//----- nvinfo : EIATTR_KPARAM_INFO
	.align		4
.L_1043:
        /*0018*/ 	.byte	0x04, 0x17
        /*001a*/ 	.short	(.L_1045 - .L_1044)
.L_1044:
        /*001c*/ 	.word	0x00000000
        /*0020*/ 	.short	0x0006
        /*0022*/ 	.short	0x0030
        /*0024*/ 	.byte	0x00, 0xf0, 0x21, 0x00


	//----- nvinfo : EIATTR_KPARAM_INFO
	.align		4
.L_1045:
        /*0028*/ 	.byte	0x04, 0x17
        /*002a*/ 	.short	(.L_1047 - .L_1046)
.L_1046:
        /*002c*/ 	.word	0x00000000
        /*0030*/ 	.short	0x0005
        /*0032*/ 	.short	0x0028
        /*0034*/ 	.byte	0x00, 0xf0, 0x21, 0x00


	//----- nvinfo : EIATTR_KPARAM_INFO
	.align		4
.L_1047:
        /*0038*/ 	.byte	0x04, 0x17
        /*003a*/ 	.short	(.L_1049 - .L_1048)
.L_1048:
        /*003c*/ 	.word	0x00000000
        /*0040*/ 	.short	0x0004
        /*0042*/ 	.short	0x0020
        /*0044*/ 	.byte	0x00, 0xf5, 0x21, 0x00


	//----- nvinfo : EIATTR_KPARAM_INFO
	.align		4
.L_1049:
        /*0048*/ 	.byte	0x04, 0x17
        /*004a*/ 	.short	(.L_1051 - .L_1050)
.L_1050:
        /*004c*/ 	.word	0x00000000
        /*0050*/ 	.short	0x0003
        /*0052*/ 	.short	0x0018
        /*0054*/ 	.byte	0x00, 0xf5, 0x21, 0x00


	//----- nvinfo : EIATTR_KPARAM_INFO
	.align		4
.L_1051:
        /*0058*/ 	.byte	0x04, 0x17
        /*005a*/ 	.short	(.L_1053 - .L_1052)
.L_1052:
        /*005c*/ 	.word	0x00000000
        /*0060*/ 	.short	0x0002
        /*0062*/ 	.short	0x0010
        /*0064*/ 	.byte	0x00, 0xf5, 0x21, 0x00


	//----- nvinfo : EIATTR_KPARAM_INFO
	.align		4
.L_1053:
        /*0068*/ 	.byte	0x04, 0x17
        /*006a*/ 	.short	(.L_1055 - .L_1054)
.L_1054:
        /*006c*/ 	.word	0x00000000
        /*0070*/ 	.short	0x0001
        /*0072*/ 	.short	0x0008
        /*0074*/ 	.byte	0x00, 0xf5, 0x21, 0x00


	//----- nvinfo : EIATTR_KPARAM_INFO
	.align		4
.L_1055:
        /*0078*/ 	.byte	0x04, 0x17
        /*007a*/ 	.short	(.L_1057 - .L_1056)
.L_1056:
        /*007c*/ 	.word	0x00000000
        /*0080*/ 	.short	0x0000
        /*0082*/ 	.short	0x0000
        /*0084*/ 	.byte	0x00, 0xf5, 0x21, 0x00


	//----- nvinfo : EIATTR_SPARSE_MMA_MASK
	.align		4
.L_1057:
        /*0088*/ 	.byte	0x03, 0x50
        /*008a*/ 	.short	0x0000


	//----- nvinfo : EIATTR_MAXREG_COUNT
	.align		4
        /*008c*/ 	.byte	0x03, 0x1b
        /*008e*/ 	.short	0x00ff


	//----- nvinfo : EIATTR_NUM_BARRIERS
	.align		4
        /*0090*/ 	.byte	0x02, 0x4c
        /*0092*/ 	.byte	0x01
	.zero		1


	//----- nvinfo : EIATTR_MERCURY_ISA_VERSION
	.align		4
        /*0094*/ 	.byte	0x03, 0x5f
        /*0096*/ 	.short	0x0101


	//----- nvinfo : EIATTR_VRC_CTA_INIT_COUNT
	.align		4
        /*0098*/ 	.byte	0x02, 0x4a
	.zero		1
	.zero		1


	//----- nvinfo : EIATTR_EXIT_INSTR_OFFSETS
	.align		4
        /*009c*/ 	.byte	0x04, 0x1c
        /*009e*/ 	.short	(.L_1059 - .L_1058)


	//   ....[0]....
.L_1058:
        /*00a0*/ 	.word	0x000001d0


	//   ....[1]....
        /*00a4*/ 	.word	0x000031b0


	//   ....[2]....
        /*00a8*/ 	.word	0x00005480


	//----- nvinfo : EIATTR_CRS_STACK_SIZE
	.align		4
.L_1059:
        /*00ac*/ 	.byte	0x04, 0x1e
        /*00ae*/ 	.short	(.L_1061 - .L_1060)
.L_1060:
        /*00b0*/ 	.word	0x00000000


	//----- nvinfo : EIATTR_CBANK_PARAM_SIZE
	.align		4
.L_1061:
        /*00b4*/ 	.byte	0x03, 0x19
        /*00b6*/ 	.short	0x0040


	//----- nvinfo : EIATTR_PARAM_CBANK
	.align		4
        /*00b8*/ 	.byte	0x04, 0x0a
        /*00ba*/ 	.short	(.L_1063 - .L_1062)
	.align		4
.L_1062:
        /*00bc*/ 	.word	index@(.nv.constant0.contiguous_reduce4_f64)
        /*00c0*/ 	.short	0x0380
        /*00c2*/ 	.short	0x0040


	//----- nvinfo : EIATTR_SW_WAR
	.align		4
.L_1063:
        /*00c4*/ 	.byte	0x04, 0x36
        /*00c6*/ 	.short	(.L_1065 - .L_1064)
.L_1064:
        /*00c8*/ 	.word	0x00000008
.L_1065:


//--------------------- .nv.info.contiguous_reduce33_f64 --------------------------
	.section	.nv.info.contiguous_reduce33_f64,"",@"SHT_CUDA_INFO"
	.sectionflags	@""
	.align	4


	//----- nvinfo : EIATTR_CUDA_API_VERSION
	.align		4
        /*0000*/ 	.byte	0x04, 0x37
        /*0002*/ 	.short	(.L_1067 - .L_1066)
.L_1066:
        /*0004*/ 	.word	0x00000082


	//----- nvinfo : EIATTR_KPARAM_INFO
	.align		4
.L_1067:
        /*0008*/ 	.byte	0x04, 0x17
        /*000a*/ 	.short	(.L_1069 - .L_1068)
.L_1068:
        /*000c*/ 	.word	0x00000000
        /*0010*/ 	.short	0x0005
        /*0012*/ 	.short	0x0028
        /*0014*/ 	.byte	0x00, 0xf0, 0x21, 0x00


	//----- nvinfo : EIATTR_KPARAM_INFO
	.align		4
.L_1069:
        /*0018*/ 	.byte	0x04, 0x17
        /*001a*/ 	.short	(.L_1071 - .L_1070)
.L_1070:
        /*001c*/ 	.word	0x00000000
        /*0020*/ 	.short	0x0004
        /*0022*/ 	.short	0x0020
        /*0024*/ 	.byte	0x00, 0xf0, 0x21, 0x00


	//----- nvinfo : EIATTR_KPARAM_INFO
	.align		4
.L_1071:
        /*0028*/ 	.byte	0x04, 0x17
        /*002a*/ 	.short	(.L_1073 - .L_1072)
.L_1072:
        /*002c*/ 	.word	0x00000000
        /*0030*/ 	.short	0x0003
        /*0032*/ 	.short	0x0018
        /*0034*/ 	.byte	0x00, 0xf5, 0x21, 0x00


	//----- nvinfo : EIATTR_KPARAM_INFO
	.align		4
.L_1073:
        /*0038*/ 	.byte	0x04, 0x17
        /*003a*/ 	.short	(.L_1075 - .L_1074)
.L_1074:
        /*003c*/ 	.word	0x00000000
        /*0040*/ 	.short	0x0002
        /*0042*/ 	.short	0x0010
        /*0044*/ 	.byte	0x00, 0xf5, 0x21, 0x00


	//----- nvinfo : EIATTR_KPARAM_INFO
	.align		4
.L_1075:
        /*0048*/ 	.byte	0x04, 0x17
        /*004a*/ 	.short	(.L_1077 - .L_1076)
.L_1076:
        /*004c*/ 	.word	0x00000000
        /*0050*/ 	.short	0x0001
        /*0052*/ 	.short	0x0008
        /*0054*/ 	.byte	0x00, 0xf5, 0x21, 0x00


	//----- nvinfo : EIATTR_KPARAM_INFO
	.align		4
.L_1077:
        /*0058*/ 	.byte	0x04, 0x17
        /*005a*/ 	.short	(.L_1079 - .L_1078)
.L_1078:
        /*005c*/ 	.word	0x00000000
        /*0060*/ 	.short	0x0000
        /*0062*/ 	.short	0x0000
        /*0064*/ 	.byte	0x00, 0xf5, 0x21, 0x00


	//----- nvinfo : EIATTR_SPARSE_MMA_MASK
	.align		4
.L_1079:
        /*0068*/ 	.byte	0x03, 0x50
        /*006a*/ 	.short	0x0000


	//----- nvinfo : EIATTR_MAXREG_COUNT
	.align		4
        /*006c*/ 	.byte	0x03, 0x1b
        /*006e*/ 	.short	0x00ff


	//----- nvinfo : EIATTR_NUM_BARRIERS
	.align		4
        /*0070*/ 	.byte	0x02, 0x4c
        /*0072*/ 	.byte	0x01
	.zero		1


	//----- nvinfo : EIATTR_MERCURY_ISA_VERSION
	.align		4
        /*0074*/ 	.byte	0x03, 0x5f
        /*0076*/ 	.short	0x0101


	//----- nvinfo : EIATTR_VRC_CTA_INIT_COUNT
	.align		4
        /*0078*/ 	.byte	0x02, 0x4a
	.zero		1
	.zero		1


	//----- nvinfo : EIATTR_EXIT_INSTR_OFFSETS
	.align		4
        /*007c*/ 	.byte	0x04, 0x1c
        /*007e*/ 	.short	(.L_1081 - .L_1080)


	//   ....[0]....
.L_1080:
        /*0080*/ 	.word	0x00000730


	//   ....[1]....
        /*0084*/ 	.word	0x00000cf0


	//   ....[2]....
        /*0088*/ 	.word	0x00000e30


	//----- nvinfo : EIATTR_CRS_STACK_SIZE
	.align		4
.L_1081:
        /*008c*/ 	.byte	0x04, 0x1e
        /*008e*/ 	.short	(.L_1083 - .L_1082)
.L_1082:
        /*0090*/ 	.word	0x00000000


	//----- nvinfo : EIATTR_CBANK_PARAM_SIZE
	.align		4
.L_1083:
        /*0094*/ 	.byte	0x03, 0x19
        /*0096*/ 	.short	0x0030


	//----- nvinfo : EIATTR_PARAM_CBANK
	.align		4
        /*0098*/ 	.byte	0x04, 0x0a
        /*009a*/ 	.short	(.L_1085 - .L_1084)
	.align		4
.L_1084:
        /*009c*/ 	.word	index@(.nv.constant0.contiguous_reduce33_f64)
        /*00a0*/ 	.short	0x0380
        /*00a2*/ 	.short	0x0030


	//----- nvinfo : EIATTR_SW_WAR
	.align		4
.L_1085:
        /*00a4*/ 	.byte	0x04, 0x36
        /*00a6*/ 	.short	(.L_1087 - .L_1086)
.L_1086:
        /*00a8*/ 	.word	0x00000008
.L_1087:


//--------------------- .nv.info.contiguous_reduce3_f64 --------------------------
	.section	.nv.info.contiguous_reduce3_f64,"",@"SHT_CUDA_INFO"
	.sectionflags	@""
	.align	4


	//----- nvinfo : EIATTR_CUDA_API_VERSION
	.align		4
        /*0000*/ 	.byte	0x04, 0x37
        /*0002*/ 	.short	(.L_1089 - .L_1088)
.L_1088:
        /*0004*/ 	.word	0x00000082


	//----- nvinfo : EIATTR_KPARAM_INFO
	.align		4
.L_1089:
        /*0008*/ 	.byte	0x04, 0x17
        /*000a*/ 	.short	(.L_1091 - .L_1090)
.L_1090:
        /*000c*/ 	.word	0x00000000
        /*0010*/ 	.short	0x0007
        /*0012*/ 	.short	0x0038
        /*0014*/ 	.byte	0x00, 0xf0, 0x21, 0x00


	//----- nvinfo : EIATTR_KPARAM_INFO
	.align		4
.L_1091:
        /*0018*/ 	.byte	0x04, 0x17
        /*001a*/ 	.short	(.L_1093 - .L_1092)
.L_1092:
        /*001c*/ 	.word	0x00000000
        /*0020*/ 	.short	0x0006
        /*0022*/ 	.short	0x0030
        /*0024*/ 	.byte	0x00, 0xf0, 0x21, 0x00


	//----- nvinfo : EIATTR_KPARAM_INFO
	.align		4
.L_1093:
        /*0028*/ 	.byte	0x04, 0x17
        /*002a*/ 	.short	(.L_1095 - .L_1094)
.L_1094:
        /*002c*/ 	.word	0x00000000
        /*0030*/ 	.short	0x0005
        /*0032*/ 	.short	0x0028
        /*0034*/ 	.byte	0x00, 0xf0, 0x21, 0x00


	//----- nvinfo : EIATTR_KPARAM_INFO
	.align		4
.L_1095:
        /*0038*/ 	.byte	0x04, 0x17
        /*003a*/ 	.short	(.L_1097 - .L_1096)
.L_1096:
        /*003c*/ 	.word	0x00000000
        /*0040*/ 	.short	0x0004
        /*0042*/ 	.short	0x0020
        /*0044*/ 	.byte	0x00, 0xf5, 0x21, 0x00


	//----- nvinfo : EIATTR_KPARAM_INFO
	.align		4
.L_1097:
        /*0048*/ 	.byte	0x04, 0x17
        /*004a*/ 	.short	(.L_1099 - .L_1098)
.L_1098:
        /*004c*/ 	.word	0x00000000
        /*0050*/ 	.short	0x0003
        /*0052*/ 	.short	0x0018
        /*0054*/ 	.byte	0x00, 0xf5, 0x21, 0x00


	//----- nvinfo : EIATTR_KPARAM_INFO
	.align		4
.L_1099:
        /*0058*/ 	.byte	0x04, 0x17
        /*005a*/ 	.short	(.L_1101 - .L_1100)
.L_1100:
        /*005c*/ 	.word	0x00000000
        /*0060*/ 	.short	0x0002
        /*0062*/ 	.short	0x0010
        /*0064*/ 	.byte	0x00, 0xf5, 0x21, 0x00


	//----- nvinfo : EIATTR_KPARAM_INFO
	.align		4
.L_1101:
        /*0068*/ 	.byte	0x04, 0x17
        /*006a*/ 	.short	(.L_1103 - .L_1102)
.L_1102:
        /*006c*/ 	.word	0x00000000
        /*0070*/ 	.short	0x0001
        /*0072*/ 	.short	0x0008
        /*0074*/ 	.byte	0x00, 0xf5, 0x21, 0x00


	//----- nvinfo : EIATTR_KPARAM_INFO
	.align		4
.L_1103:
        /*0078*/ 	.byte	0x04, 0x17
        /*007a*/ 	.short	(.L_1105 - .L_1104)
.L_1104:
        /*007c*/ 	.word	0x00000000
        /*0080*/ 	.short	0x0000
        /*0082*/ 	.short	0x0000
        /*0084*/ 	.byte	0x00, 0xf5, 0x21, 0x00


	//----- nvinfo : EIATTR_SPARSE_MMA_MASK
	.align		4
.L_1105:
        /*0088*/ 	.byte	0x03, 0x50
        /*008a*/ 	.short	0x0000


	//----- nvinfo : EIATTR_MAXREG_COUNT
	.align		4
        /*008c*/ 	.byte	0x03, 0x1b
        /*008e*/ 	.short	0x00ff


	//----- nvinfo : EIATTR_NUM_BARRIERS
	.align		4
        /*0090*/ 	.byte	0x02, 0x4c
        /*0092*/ 	.byte	0x01
	.zero		1


	//----- nvinfo : EIATTR_MERCURY_ISA_VERSION
	.align		4
        /*0094*/ 	.byte	0x03, 0x5f
        /*0096*/ 	.short	0x0101


	//----- nvinfo : EIATTR_VRC_CTA_INIT_COUNT
	.align		4
        /*0098*/ 	.byte	0x02, 0x4a
	.zero		1
	.zero		1


	//----- nvinfo : EIATTR_EXIT_INSTR_OFFSETS
	.align		4
        /*009c*/ 	.byte	0x04, 0x1c
        /*009e*/ 	.short	(.L_1107 - .L_1106)


	//   ....[0]....
.L_1106:
        /*00a0*/ 	.word	0x00006b10


	//   ....[1]....
        /*00a4*/ 	.word	0x000070d0


	//   ....[2]....
        /*00a8*/ 	.word	0x00007260


	//----- nvinfo : EIATTR_CRS_STACK_SIZE
	.align		4
.L_1107:
        /*00ac*/ 	.byte	0x04, 0x1e
        /*00ae*/ 	.short	(.L_1109 - .L_1108)
.L_1108:
        /*00b0*/ 	.word	0x00000000


	//----- nvinfo : EIATTR_CBANK_PARAM_SIZE
	.align		4
.L_1109:
        /*00b4*/ 	.byte	0x03, 0x19
        /*00b6*/ 	.short	0x0040


	//----- nvinfo : EIATTR_PARAM_CBANK
	.align		4
        /*00b8*/ 	.byte	0x04, 0x0a
        /*00ba*/ 	.short	(.L_1111 - .L_1110)
	.align		4
.L_1110:
        /*00bc*/ 	.word	index@(.nv.constant0.contiguous_reduce3_f64)
        /*00c0*/ 	.short	0x0380
        /*00c2*/ 	.short	0x0040


	//----- nvinfo : EIATTR_SW_WAR
	.align		4
.L_1111:
        /*00c4*/ 	.byte	0x04, 0x36
        /*00c6*/ 	.short	(.L_1113 - .L_1112)
.L_1112:
        /*00c8*/ 	.word	0x00000008
.L_1113:


//--------------------- .nv.info.uncontiguous_reduce_f64 --------------------------
	.section	.nv.info.uncontiguous_reduce_f64,"",@"SHT_CUDA_INFO"
	.sectionflags	@""
	.align	4


	//----- nvinfo : EIATTR_CUDA_API_VERSION
	.align		4
        /*0000*/ 	.byte	0x04, 0x37
        /*0002*/ 	.short	(.L_1115 - .L_1114)
.L_1114:
        /*0004*/ 	.word	0x00000082


	//----- nvinfo : EIATTR_KPARAM_INFO
	.align		4
.L_1115:
        /*0008*/ 	.byte	0x04, 0x17
        /*000a*/ 	.short	(.L_1117 - .L_1116)
.L_1116:
        /*000c*/ 	.word	0x00000000
        /*0010*/ 	.short	0x0006
        /*0012*/ 	.short	0x0030
        /*0014*/ 	.byte	0x00, 0xf0, 0x21, 0x00


	//----- nvinfo : EIATTR_KPARAM_INFO
	.align		4
.L_1117:
        /*0018*/ 	.byte	0x04, 0x17
        /*001a*/ 	.short	(.L_1119 - .L_1118)
.L_1118:
        /*001c*/ 	.word	0x00000000
        /*0020*/ 	.short	0x0005
        /*0022*/ 	.short	0x0028
        /*0024*/ 	.byte	0x00, 0xf0, 0x21, 0x00


	//----- nvinfo : EIATTR_KPARAM_INFO
	.align		4
.L_1119:
        /*0028*/ 	.byte	0x04, 0x17
        /*002a*/ 	.short	(.L_1121 - .L_1120)
.L_1120:
        /*002c*/ 	.word	0x00000000
        /*0030*/ 	.short	0x0004
        /*0032*/ 	.short	0x0020
        /*0034*/ 	.byte	0x00, 0xf5, 0x21, 0x00


	//----- nvinfo : EIATTR_KPARAM_INFO
	.align		4
.L_1121:
        /*0038*/ 	.byte	0x04, 0x17
        /*003a*/ 	.short	(.L_1123 - .L_1122)
.L_1122:
        /*003c*/ 	.word	0x00000000
        /*0040*/ 	.short	0x0003
        /*0042*/ 	.short	0x0018
        /*0044*/ 	.byte	0x00, 0xf5, 0x21, 0x00


	//----- nvinfo : EIATTR_KPARAM_INFO
	.align		4
.L_1123:
        /*0048*/ 	.byte	0x04, 0x17
        /*004a*/ 	.short	(.L_1125 - .L_1124)
.L_1124:
        /*004c*/ 	.word	0x00000000
        /*0050*/ 	.short	0x0002
        /*0052*/ 	.short	0x0010
        /*0054*/ 	.byte	0x00, 0xf5, 0x21, 0x00


	//----- nvinfo : EIATTR_KPARAM_INFO
	.align		4
.L_1125:
        /*0058*/ 	.byte	0x04, 0x17
        /*005a*/ 	.short	(.L_1127 - .L_1126)
.L_1126:
        /*005c*/ 	.word	0x00000000
        /*0060*/ 	.short	0x0001
        /*0062*/ 	.short	0x0008
        /*0064*/ 	.byte	0x00, 0xf5, 0x21, 0x00


	//----- nvinfo : EIATTR_KPARAM_INFO
	.align		4
.L_1127:
        /*0068*/ 	.byte	0x04, 0x17
        /*006a*/ 	.short	(.L_1129 - .L_1128)
.L_1128:
        /*006c*/ 	.word	0x00000000
        /*0070*/ 	.short	0x0000
        /*0072*/ 	.short	0x0000
        /*0074*/ 	.byte	0x00, 0xf5, 0x21, 0x00


	//----- nvinfo : EIATTR_SPARSE_MMA_MASK
	.align		4
.L_1129:
        /*0078*/ 	.byte	0x03, 0x50
        /*007a*/ 	.short	0x0000


	//----- nvinfo : EIATTR_MAXREG_COUNT
	.align		4
        /*007c*/ 	.byte	0x03, 0x1b
        /*007e*/ 	.short	0x00ff


	//----- nvinfo : EIATTR_NUM_BARRIERS
	.align		4
        /*0080*/ 	.byte	0x02, 0x4c
        /*0082*/ 	.byte	0x01
	.zero		1


	//----- nvinfo : EIATTR_MERCURY_ISA_VERSION
	.align		4
        /*0084*/ 	.byte	0x03, 0x5f
        /*0086*/ 	.short	0x0101


	//----- nvinfo : EIATTR_VRC_CTA_INIT_COUNT
	.align		4
        /*0088*/ 	.byte	0x02, 0x4a
	.zero		1
	.zero		1


	//----- nvinfo : EIATTR_EXIT_INSTR_OFFSETS
	.align		4
        /*008c*/ 	.byte	0x04, 0x1c
        /*008e*/ 	.short	(.L_1131 - .L_1130)


	//   ....[0]....
.L_1130:
        /*0090*/ 	.word	0x00006b20


	//   ....[1]....
        /*0094*/ 	.word	0x000070e0


	//   ....[2]....
        /*0098*/ 	.word	0x000071a0


	//----- nvinfo : EIATTR_CRS_STACK_SIZE
	.align		4
.L_1131:
        /*009c*/ 	.byte	0x04, 0x1e
        /*009e*/ 	.short	(.L_1133 - .L_1132)
.L_1132:
        /*00a0*/ 	.word	0x00000000


	//----- nvinfo : EIATTR_CBANK_PARAM_SIZE
	.align		4
.L_1133:
        /*00a4*/ 	.byte	0x03, 0x19
        /*00a6*/ 	.short	0x0038


	//----- nvinfo : EIATTR_PARAM_CBANK
	.align		4
        /*00a8*/ 	.byte	0x04, 0x0a
        /*00aa*/ 	.short	(.L_1135 - .L_1134)
	.align		4
.L_1134:
        /*00ac*/ 	.word	index@(.nv.constant0.uncontiguous_reduce_f64)
        /*00b0*/ 	.short	0x0380
        /*00b2*/ 	.short	0x0038


	//----- nvinfo : EIATTR_SW_WAR
	.align		4
.L_1135:
        /*00b4*/ 	.byte	0x04, 0x36
        /*00b6*/ 	.short	(.L_1137 - .L_1136)
.L_1136:
        /*00b8*/ 	.word	0x00000008
.L_1137:


//--------------------- .nv.info.contiguous_reduce2_f64 --------------------------
	.section	.nv.info.contiguous_reduce2_f64,"",@"SHT_CUDA_INFO"
	.sectionflags	@""
	.align	4


	//----- nvinfo : EIATTR_CUDA_API_VERSION
	.align		4
        /*0000*/ 	.byte	0x04, 0x37
        /*0002*/ 	.short	(.L_1139 - .L_1138)
.L_1138:
        /*0004*/ 	.word	0x00000082


	//----- nvinfo : EIATTR_KPARAM_INFO
	.align		4
.L_1139:
        /*0008*/ 	.byte	0x04, 0x17
        /*000a*/ 	.short	(.L_1141 - .L_1140)
.L_1140:
        /*000c*/ 	.word	0x00000000
        /*0010*/ 	.short	0x0004
        /*0012*/ 	.short	0x0020
        /*0014*/ 	.byte	0x00, 0xf0, 0x21, 0x00


	//----- nvinfo : EIATTR_KPARAM_INFO
	.align		4
.L_1141:
        /*0018*/ 	.byte	0x04, 0x17
        /*001a*/ 	.short	(.L_1143 - .L_1142)
.L_1142:
        /*001c*/ 	.word	0x00000000
        /*0020*/ 	.short	0x0003
        /*0022*/ 	.short	0x0018
        /*0024*/ 	.byte	0x00, 0xf5, 0x21, 0x00


	//----- nvinfo : EIATTR_KPARAM_INFO
	.align		4
.L_1143:
        /*0028*/ 	.byte	0x04, 0x17
        /*002a*/ 	.short	(.L_1145 - .L_1144)
.L_1144:
        /*002c*/ 	.word	0x00000000
        /*0030*/ 	.short	0x0002
        /*0032*/ 	.short	0x0010
        /*0034*/ 	.byte	0x00, 0xf5, 0x21, 0x00


	//----- nvinfo : EIATTR_KPARAM_INFO
	.align		4
.L_1145:
        /*0038*/ 	.byte	0x04, 0x17
        /*003a*/ 	.short	(.L_1147 - .L_1146)
.L_1146:
        /*003c*/ 	.word	0x00000000
        /*0040*/ 	.short	0x0001
        /*0042*/ 	.short	0x0008
        /*0044*/ 	.byte	0x00, 0xf5, 0x21, 0x00


	//----- nvinfo : EIATTR_KPARAM_INFO
	.align		4
.L_1147:
        /*0048*/ 	.byte	0x04, 0x17
        /*004a*/ 	.short	(.L_1149 - .L_1148)
.L_1148:
        /*004c*/ 	.word	0x00000000
        /*0050*/ 	.short	0x0000
        /*0052*/ 	.short	0x0000
        /*0054*/ 	.byte	0x00, 0xf5, 0x21, 0x00


	//----- nvinfo : EIATTR_SPARSE_MMA_MASK
	.align		4
.L_1149:
        /*0058*/ 	.byte	0x03, 0x50
        /*005a*/ 	.short	0x0000


	//----- nvinfo : EIATTR_MAXREG_COUNT
	.align		4
        /*005c*/ 	.byte	0x03, 0x1b
        /*005e*/ 	.short	0x00ff


	//----- nvinfo : EIATTR_NUM_BARRIERS
	.align		4
        /*0060*/ 	.byte	0x02, 0x4c
        /*0062*/ 	.byte	0x01
	.zero		1


	//----- nvinfo : EIATTR_MERCURY_ISA_VERSION
	.align		4
        /*0064*/ 	.byte	0x03, 0x5f
        /*0066*/ 	.short	0x0101


	//----- nvinfo : EIATTR_VRC_CTA_INIT_COUNT
	.align		4
        /*0068*/ 	.byte	0x02, 0x4a
	.zero		1
	.zero		1


	//----- nvinfo : EIATTR_EXIT_INSTR_OFFSETS
	.align		4
        /*006c*/ 	.byte	0x04, 0x1c
        /*006e*/ 	.short	(.L_1151 - .L_1150)


	//   ....[0]....
.L_1150:
        /*0070*/ 	.word	0x00000640


	//   ....[1]....
        /*0074*/ 	.word	0x00000c00


	//   ....[2]....
        /*0078*/ 	.word	0x00000cc0


	//----- nvinfo : EIATTR_CRS_STACK_SIZE
	.align		4
.L_1151:
        /*007c*/ 	.byte	0x04, 0x1e
        /*007e*/ 	.short	(.L_1153 - .L_1152)
.L_1152:
        /*0080*/ 	.word	0x00000000


	//----- nvinfo : EIATTR_CBANK_PARAM_SIZE
	.align		4
.L_1153:
        /*0084*/ 	.byte	0x03, 0x19
        /*0086*/ 	.short	0x0028


	//----- nvinfo : EIATTR_PARAM_CBANK
	.align		4
        /*0088*/ 	.byte	0x04, 0x0a
        /*008a*/ 	.short	(.L_1155 - .L_1154)
	.align		4
.L_1154:
        /*008c*/ 	.word	index@(.nv.constant0.contiguous_reduce2_f64)
        /*0090*/ 	.short	0x0380
        /*0092*/ 	.short	0x0028


	//----- nvinfo : EIATTR_SW_WAR
	.align		4
.L_1155:
        /*0094*/ 	.byte	0x04, 0x36
        /*0096*/ 	.short	(.L_1157 - .L_1156)
.L_1156:
        /*0098*/ 	.word	0x00000008
.L_1157:


//--------------------- .nv.info.contiguous_reduce_f64 --------------------------
	.section	.nv.info.contiguous_reduce_f64,"",@"SHT_CUDA_INFO"
	.sectionflags	@""
	.align	4


	//----- nvinfo : EIATTR_CUDA_API_VERSION
	.align		4
        /*0000*/ 	.byte	0x04, 0x37
        /*0002*/ 	.short	(.L_1159 - .L_1158)
.L_1158:
        /*0004*/ 	.word	0x00000082


	//----- nvinfo : EIATTR_KPARAM_INFO
	.align		4
.L_1159:
        /*0008*/ 	.byte	0x04, 0x17
        /*000a*/ 	.short	(.L_1161 - .L_1160)
.L_1160:
        /*000c*/ 	.word	0x00000000
        /*0010*/ 	.short	0x0003
        /*0012*/ 	.short	0x0018
        /*0014*/ 	.byte	0x00, 0xf0, 0x21, 0x00


	//----- nvinfo : EIATTR_KPARAM_INFO
	.align		4
.L_1161:
        /*0018*/ 	.byte	0x04, 0x17
        /*001a*/ 	.short	(.L_1163 - .L_1162)
.L_1162:
        /*001c*/ 	.word	0x00000000
        /*0020*/ 	.short	0x0002
        /*0022*/ 	.short	0x0010
        /*0024*/ 	.byte	0x00, 0xf5, 0x21, 0x00


	//----- nvinfo : EIATTR_KPARAM_INFO
	.align		4
.L_1163:
        /*0028*/ 	.byte	0x04, 0x17
        /*002a*/ 	.short	(.L_1165 - .L_1164)
.L_1164:
        /*002c*/ 	.word	0x00000000
        /*0030*/ 	.short	0x0001
        /*0032*/ 	.short	0x0008
        /*0034*/ 	.byte	0x00, 0xf5, 0x21, 0x00


	//----- nvinfo : EIATTR_KPARAM_INFO
	.align		4
.L_1165:
        /*0038*/ 	.byte	0x04, 0x17
        /*003a*/ 	.short	(.L_1167 - .L_1166)
.L_1166:
        /*003c*/ 	.word	0x00000000
        /*0040*/ 	.short	0x0000
        /*0042*/ 	.short	0x0000
        /*0044*/ 	.byte	0x00, 0xf5, 0x21, 0x00


	//----- nvinfo : EIATTR_SPARSE_MMA_MASK
	.align		4
.L_1167:
        /*0048*/ 	.byte	0x03, 0x50
        /*004a*/ 	.short	0x0000


	//----- nvinfo : EIATTR_MAXREG_COUNT
	.align		4
        /*004c*/ 	.byte	0x03, 0x1b
        /*004e*/ 	.short	0x00ff


	//----- nvinfo : EIATTR_NUM_BARRIERS
	.align		4
        /*0050*/ 	.byte	0x02, 0x4c
        /*0052*/ 	.byte	0x01
	.zero		1


	//----- nvinfo : EIATTR_MERCURY_ISA_VERSION
	.align		4
        /*0054*/ 	.byte	0x03, 0x5f
        /*0056*/ 	.short	0x0101


	//----- nvinfo : EIATTR_VRC_CTA_INIT_COUNT
	.align		4
        /*0058*/ 	.byte	0x02, 0x4a
	.zero		1
	.zero		1


	//----- nvinfo : EIATTR_EXIT_INSTR_OFFSETS
	.align		4
        /*005c*/ 	.byte	0x04, 0x1c
        /*005e*/ 	.short	(.L_1169 - .L_1168)


	//   ....[0]....
.L_1168:
        /*0060*/ 	.word	0x00000540


	//   ....[1]....
        /*0064*/ 	.word	0x00000b00


	//   ....[2]....
        /*0068*/ 	.word	0x00000bc0


	//----- nvinfo : EIATTR_CRS_STACK_SIZE
	.align		4
.L_1169:
        /*006c*/ 	.byte	0x04, 0x1e
        /*006e*/ 	.short	(.L_1171 - .L_1170)
.L_1170:
        /*0070*/ 	.word	0x00000000


	//----- nvinfo : EIATTR_CBANK_PARAM_SIZE
	.align		4
.L_1171:
        /*0074*/ 	.byte	0x03, 0x19
        /*0076*/ 	.short	0x0020


	//----- nvinfo : EIATTR_PARAM_CBANK
	.align		4
        /*0078*/ 	.byte	0x04, 0x0a
        /*007a*/ 	.short	(.L_1173 - .L_1172)
	.align		4
.L_1172:
        /*007c*/ 	.word	index@(.nv.constant0.contiguous_reduce_f64)
        /*0080*/ 	.short	0x0380
        /*0082*/ 	.short	0x0020


	//----- nvinfo : EIATTR_SW_WAR
	.align		4
.L_1173:
        /*0084*/ 	.byte	0x04, 0x36
        /*0086*/ 	.short	(.L_1175 - .L_1174)
.L_1174:
        /*0088*/ 	.word	0x00000008
.L_1175:


//--------------------- .nv.info.contiguous_reduce44_f32 --------------------------
	.section	.nv.info.contiguous_reduce44_f32,"",@"SHT_CUDA_INFO"
	.sectionflags	@""
	.align	4


	//----- nvinfo : EIATTR_CUDA_API_VERSION
	.align		4
        /*0000*/ 	.byte	0x04, 0x37
        /*0002*/ 	.short	(.L_1177 - .L_1176)
.L_1176:
        /*0004*/ 	.word	0x00000082


	//----- nvinfo : EIATTR_KPARAM_INFO
	.align		4
.L_1177:
        /*0008*/ 	.byte	0x04, 0x17
        /*000a*/ 	.short	(.L_1179 - .L_1178)
.L_1178:
        /*000c*/ 	.word	0x00000000
        /*0010*/ 	.short	0x0006
        /*0012*/ 	.short	0x0030
        /*0014*/ 	.byte	0x00, 0xf0, 0x21, 0x00


	//----- nvinfo : EIATTR_KPARAM_INFO
	.align		4
.L_1179:
        /*0018*/ 	.byte	0x04, 0x17
        /*001a*/ 	.short	(.L_1181 - .L_1180)
.L_1180:
        /*001c*/ 	.word	0x00000000
        /*0020*/ 	.short	0x0005
        /*0022*/ 	.short	0x0028
        /*0024*/ 	.byte	0x00, 0xf0, 0x21, 0x00


	//----- nvinfo : EIATTR_KPARAM_INFO
	.align		4
.L_1181:
        /*0028*/ 	.byte	0x04, 0x17
        /*002a*/ 	.short	(.L_1183 - .L_1182)
.L_1182:
        /*002c*/ 	.word	0x00000000
        /*0030*/ 	.short	0x0004
        /*0032*/ 	.short	0x0020
        /*0034*/ 	.byte	0x00, 0xf0, 0x21, 0x00


	//----- nvinfo : EIATTR_KPARAM_INFO
	.align		4
.L_1183:
        /*0038*/ 	.byte	0x04, 0x17
        /*003a*/ 	.short	(.L_1185 - .L_1184)
.L_1184:
        /*003c*/ 	.word	0x00000000
        /*0040*/ 	.short	0x0003
        /*0042*/ 	.short	0x0018
        /*0044*/ 	.byte	0x00, 0xf5, 0x21, 0x00


	//----- nvinfo : EIATTR_KPARAM_INFO
	.align		4
.L_1185:
        /*0048*/ 	.byte	0x04, 0x17
        /*004a*/ 	.short	(.L_1187 - .L_1186)
.L_1186:
        /*004c*/ 	.word	0x00000000
        /*0050*/ 	.short	0x0002
        /*0052*/ 	.short	0x0010
        /*0054*/ 	.byte	0x00, 0xf5, 0x21, 0x00


	//----- nvinfo : EIATTR_KPARAM_INFO
	.align		4
.L_1187:
        /*0058*/ 	.byte	0x04, 0x17
        /*005a*/ 	.short	(.L_1189 - .L_1188)
.L_1188:
        /*005c*/ 	.word	0x00000000
        /*0060*/ 	.short	0x0001
        /*0062*/ 	.short	0x0008
        /*0064*/ 	.byte	0x00, 0xf5, 0x21, 0x00


	//----- nvinfo : EIATTR_KPARAM_INFO
	.align		4
.L_1189:
        /*0068*/ 	.byte	0x04, 0x17
        /*006a*/ 	.short	(.L_1191 - .L_1190)
.L_1190:
        /*006c*/ 	.word	0x00000000
        /*0070*/ 	.short	0x0000
        /*0072*/ 	.short	0x0000
        /*0074*/ 	.byte	0x00, 0xf5, 0x21, 0x00


	//----- nvinfo : EIATTR_SPARSE_MMA_MASK
	.align		4
.L_1191:
        /*0078*/ 	.byte	0x03, 0x50
        /*007a*/ 	.short	0x0000


	//----- nvinfo : EIATTR_MAXREG_COUNT
	.align		4
        /*007c*/ 	.byte	0x03, 0x1b
        /*007e*/ 	.short	0x00ff


	//----- nvinfo : EIATTR_NUM_BARRIERS
	.align		4
        /*0080*/ 	.byte	0x02, 0x4c
        /*0082*/ 	.byte	0x01
	.zero		1


	//----- nvinfo : EIATTR_MERCURY_ISA_VERSION
	.align		4
        /*0084*/ 	.byte	0x03, 0x5f
        /*0086*/ 	.short	0x0101


	//----- nvinfo : EIATTR_VRC_CTA_INIT_COUNT
	.align		4
        /*0088*/ 	.byte	0x02, 0x4a
	.zero		1
	.zero		1


	//----- nvinfo : EIATTR_EXIT_INSTR_OFFSETS
	.align		4
        /*008c*/ 	.byte	0x04, 0x1c
        /*008e*/ 	.short	(.L_1193 - .L_1192)


	//   ....[0]....
.L_1192:
        /*0090*/ 	.word	0x00000160


	//   ....[1]....
        /*0094*/ 	.word	0x00000260


	//   ....[2]....
        /*0098*/ 	.word	0x00001660


	//----- nvinfo : EIATTR_CBANK_PARAM_SIZE
	.align		4
.L_1193:
        /*009c*/ 	.byte	0x03, 0x19
        /*009e*/ 	.short	0x0038


	//----- nvinfo : EIATTR_PARAM_CBANK
	.align		4
        /*00a0*/ 	.byte	0x04, 0x0a
        /*00a2*/ 	.short	(.L_1195 - .L_1194)
	.align		4
.L_1194:
        /*00a4*/ 	.word	index@(.nv.constant0.contiguous_reduce44_f32)
        /*00a8*/ 	.short	0x0380
        /*00aa*/ 	.short	0x0038


	//----- nvinfo : EIATTR_SW_WAR
	.align		4
.L_1195:
        /*00ac*/ 	.byte	0x04, 0x36
        /*00ae*/ 	.short	(.L_1197 - .L_1196)
.L_1196:
        /*00b0*/ 	.word	0x00000008
.L_1197:


//--------------------- .nv.info.contiguous_reduce4_f32 --------------------------
	.section	.nv.info.contiguous_reduce4_f32,"",@"SHT_CUDA_INFO"
	.sectionflags	@""
	.align	4


	//----- nvinfo : EIATTR_CUDA_API_VERSION
	.align		4
        /*0000*/ 	.byte	0x04, 0x37
        /*0002*/ 	.short	(.L_1199 - .L_1198)
.L_1198:
        /*0004*/ 	.word	0x00000082


	//----- nvinfo : EIATTR_KPARAM_INFO
	.align		4
.L_1199:
        /*0008*/ 	.byte	0x04, 0x17
        /*000a*/ 	.short	(.L_1201 - .L_1200)
.L_1200:
        /*000c*/ 	.word	0x00000000
        /*0010*/ 	.short	0x0007
        /*0012*/ 	.short	0x0038
        /*0014*/ 	.byte	0x00, 0xf0, 0x21, 0x00


	//----- nvinfo : EIATTR_KPARAM_INFO
	.align		4
.L_1201:
        /*0018*/ 	.byte	0x04, 0x17
        /*001a*/ 	.short	(.L_1203 - .L_1202)
.L_1202:
        /*001c*/ 	.word	0x00000000
        /*0020*/ 	.short	0x0006
        /*0022*/ 	.short	0x0030
        /*0024*/ 	.byte	0x00, 0xf0, 0x21, 0x00


	//----- nvinfo : EIATTR_KPARAM_INFO
	.align		4
.L_1203:
        /*0028*/ 	.byte	0x04, 0x17
        /*002a*/ 	.short	(.L_1205 - .L_1204)
.L_1204:
        /*002c*/ 	.word	0x00000000
        /*0030*/ 	.short	0x0005
        /*0032*/ 	.short	0x0028
        /*0034*/ 	.byte	0x00, 0xf0, 0x21, 0x00


	//----- nvinfo : EIATTR_KPARAM_INFO
	.align		4
.L_1205:
        /*0038*/ 	.byte	0x04, 0x17
        /*003a*/ 	.short	(.L_1207 - .L_1206)
.L_1206:
        /*003c*/ 	.word	0x00000000
        /*0040*/ 	.short	0x0004
        /*0042*/ 	.short	0x0020
        /*0044*/ 	.byte	0x00, 0xf5, 0x21, 0x00


	//----- nvinfo : EIATTR_KPARAM_INFO
	.align		4
.L_1207:
        /*0048*/ 	.byte	0x04, 0x17
        /*004a*/ 	.short	(.L_1209 - .L_1208)
.L_1208:
        /*004c*/ 	.word	0x00000000
        /*0050*/ 	.short	0x0003
        /*0052*/ 	.short	0x0018
        /*0054*/ 	.byte	0x00, 0xf5, 0x21, 0x00


	//----- nvinfo : EIATTR_KPARAM_INFO
	.align		4
.L_1209:
        /*0058*/ 	.byte	0x04, 0x17
        /*005a*/ 	.short	(.L_1211 - .L_1210)
.L_1210:
        /*005c*/ 	.word	0x00000000
        /*0060*/ 	.short	0x0002
        /*0062*/ 	.short	0x0010
        /*0064*/ 	.byte	0x00, 0xf5, 0x21, 0x00


	//----- nvinfo : EIATTR_KPARAM_INFO
	.align		4
.L_1211:
        /*0068*/ 	.byte	0x04, 0x17
        /*006a*/ 	.short	(.L_1213 - .L_1212)
.L_1212:
        /*006c*/ 	.word	0x00000000
        /*0070*/ 	.short	0x0001
        /*0072*/ 	.short	0x0008
        /*0074*/ 	.byte	0x00, 0xf5, 0x21, 0x00


	//----- nvinfo : EIATTR_KPARAM_INFO
	.align		4
.L_1213:
        /*0078*/ 	.byte	0x04, 0x17
        /*007a*/ 	.short	(.L_1215 - .L_1214)
.L_1214:
        /*007c*/ 	.word	0x00000000
        /*0080*/ 	.short	0x0000
        /*0082*/ 	.short	0x0000
        /*0084*/ 	.byte	0x00, 0xf5, 0x21, 0x00


	//----- nvinfo : EIATTR_SPARSE_MMA_MASK
	.align		4
.L_1215:
        /*0088*/ 	.byte	0x03, 0x50
        /*008a*/ 	.short	0x0000


	//----- nvinfo : EIATTR_MAXREG_COUNT
	.align		4
        /*008c*/ 	.byte	0x03, 0x1b
        /*008e*/ 	.short	0x00ff


	//----- nvinfo : EIATTR_NUM_BARRIERS
	.align		4
        /*0090*/ 	.byte	0x02, 0x4c
        /*0092*/ 	.byte	0x01
	.zero		1


	//----- nvinfo : EIATTR_MERCURY_ISA_VERSION
	.align		4
        /*0094*/ 	.byte	0x03, 0x5f
        /*0096*/ 	.short	0x0101


	//----- nvinfo : EIATTR_VRC_CTA_INIT_COUNT
	.align		4
        /*0098*/ 	.byte	0x02, 0x4a
	.zero		1
	.zero		1


	//----- nvinfo : EIATTR_EXIT_INSTR_OFFSETS
	.align		4
        /*009c*/ 	.byte	0x04, 0x1c
        /*009e*/ 	.short	(.L_1217 - .L_1216)


	//   ....[0]....
.L_1216:
        /*00a0*/ 	.word	0x000001c0


	//   ....[1]....
        /*00a4*/ 	.word	0x000031a0


	//   ....[2]....
        /*00a8*/ 	.word	0x000045d0


	//----- nvinfo : EIATTR_CRS_STACK_SIZE
	.align		4
.L_1217:
        /*00ac*/ 	.byte	0x04, 0x1e
        /*00ae*/ 	.short	(.L_1219 - .L_1218)
.L_1218:
        /*00b0*/ 	.word	0x00000000


	//----- nvinfo : EIATTR_CBANK_PARAM_SIZE
	.align		4
.L_1219:
        /*00b4*/ 	.byte	0x03, 0x19
        /*00b6*/ 	.short	0x0040


	//----- nvinfo : EIATTR_PARAM_CBANK
	.align		4
        /*00b8*/ 	.byte	0x04, 0x0a
        /*00ba*/ 	.short	(.L_1221 - .L_1220)
	.align		4
.L_1220:
        /*00bc*/ 	.word	index@(.nv.constant0.contiguous_reduce4_f32)
        /*00c0*/ 	.short	0x0380
        /*00c2*/ 	.short	0x0040


	//----- nvinfo : EIATTR_SW_WAR
	.align		4
.L_1221:
        /*00c4*/ 	.byte	0x04, 0x36
        /*00c6*/ 	.short	(.L_1223 - .L_1222)
.L_1222:
        /*00c8*/ 	.word	0x00000008
.L_1223:


//--------------------- .nv.info.contiguous_reduce33_f32 --------------------------
	.section	.nv.info.contiguous_reduce33_f32,"",@"SHT_CUDA_INFO"
	.sectionflags	@""
	.align	4


	//----- nvinfo : EIATTR_CUDA_API_VERSION
	.align		4
        /*0000*/ 	.byte	0x04, 0x37
        /*0002*/ 	.short	(.L_1225 - .L_1224)
.L_1224:
        /*0004*/ 	.word	0x00000082


	//----- nvinfo : EIATTR_KPARAM_INFO
	.align		4
.L_1225:
        /*0008*/ 	.byte	0x04, 0x17
        /*000a*/ 	.short	(.L_1227 - .L_1226)
.L_1226:
        /*000c*/ 	.word	0x00000000
        /*0010*/ 	.short	0x0005
        /*0012*/ 	.short	0x0028
        /*0014*/ 	.byte	0x00, 0xf0, 0x21, 0x00


	//----- nvinfo : EIATTR_KPARAM_INFO
	.align		4
.L_1227:
        /*0018*/ 	.byte	0x04, 0x17
        /*001a*/ 	.short	(.L_1229 - .L_1228)
.L_1228:
        /*001c*/ 	.word	0x00000000
        /*0020*/ 	.short	0x0004
        /*0022*/ 	.short	0x0020
        /*0024*/ 	.byte	0x00, 0xf0, 0x21, 0x00


	//----- nvinfo : EIATTR_KPARAM_INFO
	.align		4
.L_1229:
        /*0028*/ 	.byte	0x04, 0x17
        /*002a*/ 	.short	(.L_1231 - .L_1230)
.L_1230:
        /*002c*/ 	.word	0x00000000
        /*0030*/ 	.short	0x0003
        /*0032*/ 	.short	0x0018
        /*0034*/ 	.byte	0x00, 0xf5, 0x21, 0x00


	//----- nvinfo : EIATTR_KPARAM_INFO
	.align		4
.L_1231:
        /*0038*/ 	.byte	0x04, 0x17
        /*003a*/ 	.short	(.L_1233 - .L_1232)
.L_1232:
        /*003c*/ 	.word	0x00000000
        /*0040*/ 	.short	0x0002
        /*0042*/ 	.short	0x0010
        /*0044*/ 	.byte	0x00, 0xf5, 0x21, 0x00


	//----- nvinfo : EIATTR_KPARAM_INFO
	.align		4
.L_1233:
        /*0048*/ 	.byte	0x04, 0x17
        /*004a*/ 	.short	(.L_1235 - .L_1234)
.L_1234:
        /*004c*/ 	.word	0x00000000
        /*0050*/ 	.short	0x0001
        /*0052*/ 	.short	0x0008
        /*0054*/ 	.byte	0x00, 0xf5, 0x21, 0x00


	//----- nvinfo : EIATTR_KPARAM_INFO
	.align		4
.L_1235:
        /*0058*/ 	.byte	0x04, 0x17
        /*005a*/ 	.short	(.L_1237 - .L_1236)
.L_1236:
        /*005c*/ 	.word	0x00000000
        /*0060*/ 	.short	0x0000
        /*0062*/ 	.short	0x0000
        /*0064*/ 	.byte	0x00, 0xf5, 0x21, 0x00


	//----- nvinfo : EIATTR_SPARSE_MMA_MASK
	.align		4
.L_1237:
        /*0068*/ 	.byte	0x03, 0x50
        /*006a*/ 	.short	0x0000


	//----- nvinfo : EIATTR_MAXREG_COUNT
	.align		4
        /*006c*/ 	.byte	0x03, 0x1b
        /*006e*/ 	.short	0x00ff


	//----- nvinfo : EIATTR_NUM_BARRIERS
	.align		4
        /*0070*/ 	.byte	0x02, 0x4c
        /*0072*/ 	.byte	0x01
	.zero		1


	//----- nvinfo : EIATTR_MERCURY_ISA_VERSION
	.align		4
        /*0074*/ 	.byte	0x03, 0x5f
        /*0076*/ 	.short	0x0101


	//----- nvinfo : EIATTR_VRC_CTA_INIT_COUNT
	.align		4
        /*0078*/ 	.byte	0x02, 0x4a
	.zero		1
	.zero		1


	//----- nvinfo : EIATTR_EXIT_INSTR_OFFSETS
	.align		4
        /*007c*/ 	.byte	0x04, 0x1c
        /*007e*/ 	.short	(.L_1239 - .L_1238)


	//   ....[0]....
.L_1238:
        /*0080*/ 	.word	0x000005d0


	//   ....[1]....
        /*0084*/ 	.word	0x00000950


	//   ....[2]....
        /*0088*/ 	.word	0x00000a80


	//----- nvinfo : EIATTR_CRS_STACK_SIZE
	.align		4
.L_1239:
        /*008c*/ 	.byte	0x04, 0x1e
        /*008e*/ 	.short	(.L_1241 - .L_1240)
.L_1240:
        /*0090*/ 	.word	0x00000000


	//----- nvinfo : EIATTR_CBANK_PARAM_SIZE
	.align		4
.L_1241:
        /*0094*/ 	.byte	0x03, 0x19
        /*0096*/ 	.short	0x0030


	//----- nvinfo : EIATTR_PARAM_CBANK
	.align		4
        /*0098*/ 	.byte	0x04, 0x0a
        /*009a*/ 	.short	(.L_1243 - .L_1242)
	.align		4
.L_1242:
        /*009c*/ 	.word	index@(.nv.constant0.contiguous_reduce33_f32)
        /*00a0*/ 	.short	0x0380
        /*00a2*/ 	.short	0x0030


	//----- nvinfo : EIATTR_SW_WAR
	.align		4
.L_1243:
        /*00a4*/ 	.byte	0x04, 0x36
        /*00a6*/ 	.short	(.L_1245 - .L_1244)
.L_1244:
        /*00a8*/ 	.word	0x00000008
.L_1245:


//--------------------- .nv.info.contiguous_reduce3_f32 --------------------------
	.section	.nv.info.contiguous_reduce3_f32,"",@"SHT_CUDA_INFO"
	.sectionflags	@""
	.align	4


	//----- nvinfo : EIATTR_CUDA_API_VERSION
	.align		4
        /*0000*/ 	.byte	0x04, 0x37
        /*0002*/ 	.short	(.L_1247 - .L_1246)
.L_1246:
        /*0004*/ 	.word	0x00000082


	//----- nvinfo : EIATTR_KPARAM_INFO
	.align		4
.L_1247:
        /*0008*/ 	.byte	0x04, 0x17
        /*000a*/ 	.short	(.L_1249 - .L_1248)
.L_1248:
        /*000c*/ 	.word	0x00000000
        /*0010*/ 	.short	0x0007
        /*0012*/ 	.short	0x0038
        /*0014*/ 	.byte	0x00, 0xf0, 0x21, 0x00


	//----- nvinfo : EIATTR_KPARAM_INFO
	.align		4
.L_1249:
        /*0018*/ 	.byte	0x04, 0x17
        /*001a*/ 	.short	(.L_1251 - .L_1250)
.L_1250:
        /*001c*/ 	.word	0x00000000
        /*0020*/ 	.short	0x0006
        /*0022*/ 	.short	0x0030
        /*0024*/ 	.byte	0x00, 0xf0, 0x21, 0x00


	//----- nvinfo : EIATTR_KPARAM_INFO
	.align		4
.L_1251:
        /*0028*/ 	.byte	0x04, 0x17
        /*002a*/ 	.short	(.L_1253 - .L_1252)
.L_1252:
        /*002c*/ 	.word	0x00000000
        /*0030*/ 	.short	0x0005
        /*0032*/ 	.short	0x0028
        /*0034*/ 	.byte	0x00, 0xf0, 0x21, 0x00


	//----- nvinfo : EIATTR_KPARAM_INFO
	.align		4
.L_1253:
        /*0038*/ 	.byte	0x04, 0x17
        /*003a*/ 	.short	(.L_1255 - .L_1254)
.L_1254:
        /*003c*/ 	.word	0x00000000
        /*0040*/ 	.short	0x0004
        /*0042*/ 	.short	0x0020
        /*0044*/ 	.byte	0x00, 0xf5, 0x21, 0x00


	//----- nvinfo : EIATTR_KPARAM_INFO
	.align		4
.L_1255:
        /*0048*/ 	.byte	0x04, 0x17
        /*004a*/ 	.short	(.L_1257 - .L_1256)
.L_1256:
        /*004c*/ 	.word	0x00000000
        /*0050*/ 	.short	0x0003
        /*0052*/ 	.short	0x0018
        /*0054*/ 	.byte	0x00, 0xf5, 0x21, 0x00


	//----- nvinfo : EIATTR_KPARAM_INFO
	.align		4
.L_1257:
        /*0058*/ 	.byte	0x04, 0x17
        /*005a*/ 	.short	(.L_1259 - .L_1258)
.L_1258:
        /*005c*/ 	.word	0x00000000
        /*0060*/ 	.short	0x0002
        /*0062*/ 	.short	0x0010
        /*0064*/ 	.byte	0x00, 0xf5, 0x21, 0x00


	//----- nvinfo : EIATTR_KPARAM_INFO
	.align		4
.L_1259:
        /*0068*/ 	.byte	0x04, 0x17
        /*006a*/ 	.short	(.L_1261 - .L_1260)
.L_1260:
        /*006c*/ 	.word	0x00000000
        /*0070*/ 	.short	0x0001
        /*0072*/ 	.short	0x0008
        /*0074*/ 	.byte	0x00, 0xf5, 0x21, 0x00


	//----- nvinfo : EIATTR_KPARAM_INFO
	.align		4
.L_1261:
        /*0078*/ 	.byte	0x04, 0x17
        /*007a*/ 	.short	(.L_1263 - .L_1262)
.L_1262:
        /*007c*/ 	.word	0x00000000
        /*0080*/ 	.short	0x0000
        /*0082*/ 	.short	0x0000
        /*0084*/ 	.byte	0x00, 0xf5, 0x21, 0x00


	//----- nvinfo : EIATTR_SPARSE_MMA_MASK
	.align		4
.L_1263:
        /*0088*/ 	.byte	0x03, 0x50
        /*008a*/ 	.short	0x0000


	//----- nvinfo : EIATTR_MAXREG_COUNT
	.align		4
        /*008c*/ 	.byte	0x03, 0x1b
        /*008e*/ 	.short	0x00ff


	//----- nvinfo : EIATTR_NUM_BARRIERS
	.align		4
        /*0090*/ 	.byte	0x02, 0x4c
        /*0092*/ 	.byte	0x01
	.zero		1


	//----- nvinfo : EIATTR_MERCURY_ISA_VERSION
	.align		4
        /*0094*/ 	.byte	0x03, 0x5f
        /*0096*/ 	.short	0x0101


	//----- nvinfo : EIATTR_VRC_CTA_INIT_COUNT
	.align		4
        /*0098*/ 	.byte	0x02, 0x4a
	.zero		1
	.zero		1


	//----- nvinfo : EIATTR_EXIT_INSTR_OFFSETS
	.align		4
        /*009c*/ 	.byte	0x04, 0x1c
        /*009e*/ 	.short	(.L_1265 - .L_1264)


	//   ....[0]....
.L_1264:
        /*00a0*/ 	.word	0x00006a10


	//   ....[1]....
        /*00a4*/ 	.word	0x00006d90


	//   ....[2]....
        /*00a8*/ 	.word	0x00006f00


	//----- nvinfo : EIATTR_CRS_STACK_SIZE
	.align		4
.L_1265:
        /*00ac*/ 	.byte	0x04, 0x1e
        /*00ae*/ 	.short	(.L_1267 - .L_1266)
.L_1266:
        /*00b0*/ 	.word	0x00000000


	//----- nvinfo : EIATTR_CBANK_PARAM_SIZE
	.align		4
.L_1267:
        /*00b4*/ 	.byte	0x03, 0x19
        /*00b6*/ 	.short	0x0040


	//----- nvinfo : EIATTR_PARAM_CBANK
	.align		4
        /*00b8*/ 	.byte	0x04, 0x0a
        /*00ba*/ 	.short	(.L_1269 - .L_1268)
	.align		4
.L_1268:
        /*00bc*/ 	.word	index@(.nv.constant0.contiguous_reduce3_f32)
        /*00c0*/ 	.short	0x0380
        /*00c2*/ 	.short	0x0040


	//----- nvinfo : EIATTR_SW_WAR
	.align		4
.L_1269:
        /*00c4*/ 	.byte	0x04, 0x36
        /*00c6*/ 	.short	(.L_1271 - .L_1270)
.L_1270:
        /*00c8*/ 	.word	0x00000008
.L_1271:


//--------------------- .nv.info.uncontiguous_reduce_f32 --------------------------
	.section	.nv.info.uncontiguous_reduce_f32,"",@"SHT_CUDA_INFO"
	.sectionflags	@""
	.align	4


	//----- nvinfo : EIATTR_CUDA_API_VERSION
	.align		4
        /*0000*/ 	.byte	0x04, 0x37
        /*0002*/ 	.short	(.L_1273 - .L_1272)
.L_1272:
        /*0004*/ 	.word	0x00000082


	//----- nvinfo : EIATTR_KPARAM_INFO
	.align		4
.L_1273:
        /*0008*/ 	.byte	0x04, 0x17
        /*000a*/ 	.short	(.L_1275 - .L_1274)
.L_1274:
        /*000c*/ 	.word	0x00000000
        /*0010*/ 	.short	0x0006
        /*0012*/ 	.short	0x0030
        /*0014*/ 	.byte	0x00, 0xf0, 0x21, 0x00


	//----- nvinfo : EIATTR_KPARAM_INFO
	.align		4
.L_1275:
        /*0018*/ 	.byte	0x04, 0x17
        /*001a*/ 	.short	(.L_1277 - .L_1276)
.L_1276:
        /*001c*/ 	.word	0x00000000
        /*0020*/ 	.short	0x0005
        /*0022*/ 	.short	0x0028
        /*0024*/ 	.byte	0x00, 0xf0, 0x21, 0x00


	//----- nvinfo : EIATTR_KPARAM_INFO
	.align		4
.L_1277:
        /*0028*/ 	.byte	0x04, 0x17
        /*002a*/ 	.short	(.L_1279 - .L_1278)
.L_1278:
        /*002c*/ 	.word	0x00000000
        /*0030*/ 	.short	0x0004
        /*0032*/ 	.short	0x0020
        /*0034*/ 	.byte	0x00, 0xf5, 0x21, 0x00


	//----- nvinfo : EIATTR_KPARAM_INFO
	.align		4
.L_1279:
        /*0038*/ 	.byte	0x04, 0x17
        /*003a*/ 	.short	(.L_1281 - .L_1280)
.L_1280:
        /*003c*/ 	.word	0x00000000
        /*0040*/ 	.short	0x0003
        /*0042*/ 	.short	0x0018
        /*0044*/ 	.byte	0x00, 0xf5, 0x21, 0x00


	//----- nvinfo : EIATTR_KPARAM_INFO
	.align		4
.L_1281:
        /*0048*/ 	.byte	0x04, 0x17
        /*004a*/ 	.short	(.L_1283 - .L_1282)
.L_1282:
        /*004c*/ 	.word	0x00000000
        /*0050*/ 	.short	0x0002
        /*0052*/ 	.short	0x0010
        /*0054*/ 	.byte	0x00, 0xf5, 0x21, 0x00


	//----- nvinfo : EIATTR_KPARAM_INFO
	.align		4
.L_1283:
        /*0058*/ 	.byte	0x04, 0x17
        /*005a*/ 	.short	(.L_1285 - .L_1284)
.L_1284:
        /*005c*/ 	.word	0x00000000
        /*0060*/ 	.short	0x0001
        /*0062*/ 	.short	0x0008
        /*0064*/ 	.byte	0x00, 0xf5, 0x21, 0x00


	//----- nvinfo : EIATTR_KPARAM_INFO
	.align		4
.L_1285:
        /*0068*/ 	.byte	0x04, 0x17
        /*006a*/ 	.short	(.L_1287 - .L_1286)
.L_1286:
        /*006c*/ 	.word	0x00000000
        /*0070*/ 	.short	0x0000
        /*0072*/ 	.short	0x0000
        /*0074*/ 	.byte	0x00, 0xf5, 0x21, 0x00


	//----- nvinfo : EIATTR_SPARSE_MMA_MASK
	.align		4
.L_1287:
        /*0078*/ 	.byte	0x03, 0x50
        /*007a*/ 	.short	0x0000


	//----- nvinfo : EIATTR_MAXREG_COUNT
	.align		4
        /*007c*/ 	.byte	0x03, 0x1b
        /*007e*/ 	.short	0x00ff


	//----- nvinfo : EIATTR_NUM_BARRIERS
	.align		4
        /*0080*/ 	.byte	0x02, 0x4c
        /*0082*/ 	.byte	0x01
	.zero		1


	//----- nvinfo : EIATTR_MERCURY_ISA_VERSION
	.align		4
        /*0084*/ 	.byte	0x03, 0x5f
        /*0086*/ 	.short	0x0101


	//----- nvinfo : EIATTR_VRC_CTA_INIT_COUNT
	.align		4
        /*0088*/ 	.byte	0x02, 0x4a
	.zero		1
	.zero		1


	//----- nvinfo : EIATTR_EXIT_INSTR_OFFSETS
	.align		4
        /*008c*/ 	.byte	0x04, 0x1c
        /*008e*/ 	.short	(.L_1289 - .L_1288)


	//   ....[0]....
.L_1288:
        /*0090*/ 	.word	0x00006a20


	//   ....[1]....
        /*0094*/ 	.word	0x00006da0


	//   ....[2]....
        /*0098*/ 	.word	0x00006e60


	//----- nvinfo : EIATTR_CRS_STACK_SIZE
	.align		4
.L_1289:
        /*009c*/ 	.byte	0x04, 0x1e
        /*009e*/ 	.short	(.L_1291 - .L_1290)
.L_1290:
        /*00a0*/ 	.word	0x00000000


	//----- nvinfo : EIATTR_CBANK_PARAM_SIZE
	.align		4
.L_1291:
        /*00a4*/ 	.byte	0x03, 0x19
        /*00a6*/ 	.short	0x0038


	//----- nvinfo : EIATTR_PARAM_CBANK
	.align		4
        /*00a8*/ 	.byte	0x04, 0x0a
        /*00aa*/ 	.short	(.L_1293 - .L_1292)
	.align		4
.L_1292:
        /*00ac*/ 	.word	index@(.nv.constant0.uncontiguous_reduce_f32)
        /*00b0*/ 	.short	0x0380
        /*00b2*/ 	.short	0x0038


	//----- nvinfo : EIATTR_SW_WAR
	.align		4
.L_1293:
        /*00b4*/ 	.byte	0x04, 0x36
        /*00b6*/ 	.short	(.L_1295 - .L_1294)
.L_1294:
        /*00b8*/ 	.word	0x00000008
.L_1295:


//--------------------- .nv.info.contiguous_reduce2_f32 --------------------------
	.section	.nv.info.contiguous_reduce2_f32,"",@"SHT_CUDA_INFO"
	.sectionflags	@""
	.align	4


	//----- nvinfo : EIATTR_CUDA_API_VERSION
	.align		4
        /*0000*/ 	.byte	0x04, 0x37
        /*0002*/ 	.short	(.L_1297 - .L_1296)
.L_1296:
        /*0004*/ 	.word	0x00000082


	//----- nvinfo : EIATTR_KPARAM_INFO
	.align		4
.L_1297:
        /*0008*/ 	.byte	0x04, 0x17
        /*000a*/ 	.short	(.L_1299 - .L_1298)
.L_1298:
        /*000c*/ 	.word	0x00000000
        /*0010*/ 	.short	0x0004
        /*0012*/ 	.short	0x0020
        /*0014*/ 	.byte	0x00, 0xf0, 0x21, 0x00


	//----- nvinfo : EIATTR_KPARAM_INFO
	.align		4
.L_1299:
        /*0018*/ 	.byte	0x04, 0x17
        /*001a*/ 	.short	(.L_1301 - .L_1300)
.L_1300:
        /*001c*/ 	.word	0x00000000
        /*0020*/ 	.short	0x0003
        /*0022*/ 	.short	0x0018
        /*0024*/ 	.byte	0x00, 0xf5, 0x21, 0x00


	//----- nvinfo : EIATTR_KPARAM_INFO
	.align		4
.L_1301:
        /*0028*/ 	.byte	0x04, 0x17
        /*002a*/ 	.short	(.L_1303 - .L_1302)
.L_1302:
        /*002c*/ 	.word	0x00000000
        /*0030*/ 	.short	0x0002
        /*0032*/ 	.short	0x0010
        /*0034*/ 	.byte	0x00, 0xf5, 0x21, 0x00


	//----- nvinfo : EIATTR_KPARAM_INFO
	.align		4
.L_1303:
        /*0038*/ 	.byte	0x04, 0x17
        /*003a*/ 	.short	(.L_1305 - .L_1304)
.L_1304:
        /*003c*/ 	.word	0x00000000
        /*0040*/ 	.short	0x0001
        /*0042*/ 	.short	0x0008
        /*0044*/ 	.byte	0x00, 0xf5, 0x21, 0x00


	//----- nvinfo : EIATTR_KPARAM_INFO
	.align		4
.L_1305:
        /*0048*/ 	.byte	0x04, 0x17
        /*004a*/ 	.short	(.L_1307 - .L_1306)
.L_1306:
        /*004c*/ 	.word	0x00000000
        /*0050*/ 	.short	0x0000
        /*0052*/ 	.short	0x0000
        /*0054*/ 	.byte	0x00, 0xf5, 0x21, 0x00


	//----- nvinfo : EIATTR_SPARSE_MMA_MASK
	.align		4
.L_1307:
        /*0058*/ 	.byte	0x03, 0x50
        /*005a*/ 	.short	0x0000


	//----- nvinfo : EIATTR_MAXREG_COUNT
	.align		4
        /*005c*/ 	.byte	0x03, 0x1b
        /*005e*/ 	.short	0x00ff


	//----- nvinfo : EIATTR_NUM_BARRIERS
	.align		4
        /*0060*/ 	.byte	0x02, 0x4c
        /*0062*/ 	.byte	0x01
	.zero		1


	//----- nvinfo : EIATTR_MERCURY_ISA_VERSION
	.align		4
        /*0064*/ 	.byte	0x03, 0x5f
        /*0066*/ 	.short	0x0101


	//----- nvinfo : EIATTR_VRC_CTA_INIT_COUNT
	.align		4
        /*0068*/ 	.byte	0x02, 0x4a
	.zero		1
	.zero		1


	//----- nvinfo : EIATTR_EXIT_INSTR_OFFSETS
	.align		4
        /*006c*/ 	.byte	0x04, 0x1c
        /*006e*/ 	.short	(.L_1309 - .L_1308)


	//   ....[0]....
.L_1308:
        /*0070*/ 	.word	0x00000510


	//   ....[1]....
        /*0074*/ 	.word	0x00000890


	//   ....[2]....
        /*0078*/ 	.word	0x00000950


	//----- nvinfo : EIATTR_CRS_STACK_SIZE
	.align		4
.L_1309:
        /*007c*/ 	.byte	0x04, 0x1e
        /*007e*/ 	.short	(.L_1311 - .L_1310)
.L_1310:
        /*0080*/ 	.word	0x00000000


	//----- nvinfo : EIATTR_CBANK_PARAM_SIZE
	.align		4
.L_1311:
        /*0084*/ 	.byte	0x03, 0x19
        /*0086*/ 	.short	0x0028


	//----- nvinfo : EIATTR_PARAM_CBANK
	.align		4
        /*0088*/ 	.byte	0x04, 0x0a
        /*008a*/ 	.short	(.L_1313 - .L_1312)
	.align		4
.L_1312:
        /*008c*/ 	.word	index@(.nv.constant0.contiguous_reduce2_f32)
        /*0090*/ 	.short	0x0380
        /*0092*/ 	.short	0x0028


	//----- nvinfo : EIATTR_SW_WAR
	.align		4
.L_1313:
        /*0094*/ 	.byte	0x04, 0x36
        /*0096*/ 	.short	(.L_1315 - .L_1314)
.L_1314:
        /*0098*/ 	.word	0x00000008
.L_1315:


//--------------------- .nv.info.contiguous_reduce_f32 --------------------------
	.section	.nv.info.contiguous_reduce_f32,"",@"SHT_CUDA_INFO"
	.sectionflags	@""
	.align	4


	//----- nvinfo : EIATTR_CUDA_API_VERSION
	.align		4
        /*0000*/ 	.byte	0x04, 0x37
        /*0002*/ 	.short	(.L_1317 - .L_1316)
.L_1316:
        /*0004*/ 	.word	0x00000082


	//----- nvinfo : EIATTR_KPARAM_INFO
	.align		4
.L_1317:
        /*0008*/ 	.byte	0x04, 0x17
        /*000a*/ 	.short	(.L_1319 - .L_1318)
.L_1318:
        /*000c*/ 	.word	0x00000000
        /*0010*/ 	.short	0x0003
        /*0012*/ 	.short	0x0018
        /*0014*/ 	.byte	0x00, 0xf0, 0x21, 0x00


	//----- nvinfo : EIATTR_KPARAM_INFO
	.align		4
.L_1319:
        /*0018*/ 	.byte	0x04, 0x17
        /*001a*/ 	.short	(.L_1321 - .L_1320)
.L_1320:
        /*001c*/ 	.word	0x00000000
        /*0020*/ 	.short	0x0002
        /*0022*/ 	.short	0x0010
        /*0024*/ 	.byte	0x00, 0xf5, 0x21, 0x00


	//----- nvinfo : EIATTR_KPARAM_INFO
	.align		4
.L_1321:
        /*0028*/ 	.byte	0x04, 0x17
        /*002a*/ 	.short	(.L_1323 - .L_1322)
.L_1322:
        /*002c*/ 	.word	0x00000000
        /*0030*/ 	.short	0x0001
        /*0032*/ 	.short	0x0008
        /*0034*/ 	.byte	0x00, 0xf5, 0x21, 0x00


	//----- nvinfo : EIATTR_KPARAM_INFO
	.align		4
.L_1323:
        /*0038*/ 	.byte	0x04, 0x17
        /*003a*/ 	.short	(.L_1325 - .L_1324)
.L_1324:
        /*003c*/ 	.word	0x00000000
        /*0040*/ 	.short	0x0000
        /*0042*/ 	.short	0x0000
        /*0044*/ 	.byte	0x00, 0xf5, 0x21, 0x00


	//----- nvinfo : EIATTR_SPARSE_MMA_MASK
	.align		4
.L_1325:
        /*0048*/ 	.byte	0x03, 0x50
        /*004a*/ 	.short	0x0000


	//----- nvinfo : EIATTR_MAXREG_COUNT
	.align		4
        /*004c*/ 	.byte	0x03, 0x1b
        /*004e*/ 	.short	0x00ff


	//----- nvinfo : EIATTR_NUM_BARRIERS
	.align		4
        /*0050*/ 	.byte	0x02, 0x4c
        /*0052*/ 	.byte	0x01
	.zero		1


	//----- nvinfo : EIATTR_MERCURY_ISA_VERSION
	.align		4
        /*0054*/ 	.byte	0x03, 0x5f
        /*0056*/ 	.short	0x0101


	//----- nvinfo : EIATTR_VRC_CTA_INIT_COUNT
	.align		4
        /*0058*/ 	.byte	0x02, 0x4a
	.zero		1
	.zero		1


	//----- nvinfo : EIATTR_EXIT_INSTR_OFFSETS
	.align		4
        /*005c*/ 	.byte	0x04, 0x1c
        /*005e*/ 	.short	(.L_1327 - .L_1326)


	//   ....[0]....
.L_1326:
        /*0060*/ 	.word	0x00000450


	//   ....[1]....
        /*0064*/ 	.word	0x000007d0


	//   ....[2]....
        /*0068*/ 	.word	0x00000890


	//----- nvinfo : EIATTR_CRS_STACK_SIZE
	.align		4
.L_1327:
        /*006c*/ 	.byte	0x04, 0x1e
        /*006e*/ 	.short	(.L_1329 - .L_1328)
.L_1328:
        /*0070*/ 	.word	0x00000000


	//----- nvinfo : EIATTR_CBANK_PARAM_SIZE
	.align		4
.L_1329:
        /*0074*/ 	.byte	0x03, 0x19
        /*0076*/ 	.short	0x0020


	//----- nvinfo : EIATTR_PARAM_CBANK
	.align		4
        /*0078*/ 	.byte	0x04, 0x0a
        /*007a*/ 	.short	(.L_1331 - .L_1330)
	.align		4
.L_1330:
        /*007c*/ 	.word	index@(.nv.constant0.contiguous_reduce_f32)
        /*0080*/ 	.short	0x0380
        /*0082*/ 	.short	0x0020


	//----- nvinfo : EIATTR_SW_WAR
	.align		4
.L_1331:
        /*0084*/ 	.byte	0x04, 0x36
        /*0086*/ 	.short	(.L_1333 - .L_1332)
.L_1332:
        /*0088*/ 	.word	0x00000008
.L_1333:


//--------------------- .nv.info.contiguous_reduce44_u64 --------------------------
	.section	.nv.info.contiguous_reduce44_u64,"",@"SHT_CUDA_INFO"
	.sectionflags	@""
	.align	4


	//----- nvinfo : EIATTR_CUDA_API_VERSION
	.align		4
        /*0000*/ 	.byte	0x04, 0x37
        /*0002*/ 	.short	(.L_1335 - .L_1334)
.L_1334:
        /*0004*/ 	.word	0x00000082


	//----- nvinfo : EIATTR_KPARAM_INFO
	.align		4
.L_1335:
        /*0008*/ 	.byte	0x04, 0x17
        /*000a*/ 	.short	(.L_1337 - .L_1336)
.L_1336:
        /*000c*/ 	.word	0x00000000
        /*0010*/ 	.short	0x0006
        /*0012*/ 	.short	0x0030
        /*0014*/ 	.byte	0x00, 0xf0, 0x21, 0x00


	//----- nvinfo : EIATTR_KPARAM_INFO
	.align		4
.L_1337:
        /*0018*/ 	.byte	0x04, 0x17
        /*001a*/ 	.short	(.L_1339 - .L_1338)
.L_1338:
        /*001c*/ 	.word	0x00000000
        /*0020*/ 	.short	0x0005
        /*0022*/ 	.short	0x0028
        /*0024*/ 	.byte	0x00, 0xf0, 0x21, 0x00


	//----- nvinfo : EIATTR_KPARAM_INFO
	.align		4
.L_1339:
        /*0028*/ 	.byte	0x04, 0x17
        /*002a*/ 	.short	(.L_1341 - .L_1340)
.L_1340:
        /*002c*/ 	.word	0x00000000
        /*0030*/ 	.short	0x0004
        /*0032*/ 	.short	0x0020
        /*0034*/ 	.byte	0x00, 0xf0, 0x21, 0x00


	//----- nvinfo : EIATTR_KPARAM_INFO
	.align		4
.L_1341:
        /*0038*/ 	.byte	0x04, 0x17
        /*003a*/ 	.short	(.L_1343 - .L_1342)
.L_1342:
        /*003c*/ 	.word	0x00000000
        /*0040*/ 	.short	0x0003
        /*0042*/ 	.short	0x0018
        /*0044*/ 	.byte	0x00, 0xf5, 0x21, 0x00


	//----- nvinfo : EIATTR_KPARAM_INFO
	.align		4
.L_1343:
        /*0048*/ 	.byte	0x04, 0x17
        /*004a*/ 	.short	(.L_1345 - .L_1344)
.L_1344:
        /*004c*/ 	.word	0x00000000
        /*0050*/ 	.short	0x0002
        /*0052*/ 	.short	0x0010
        /*0054*/ 	.byte	0x00, 0xf5, 0x21, 0x00


	//----- nvinfo : EIATTR_KPARAM_INFO
	.align		4
.L_1345:
        /*0058*/ 	.byte	0x04, 0x17
        /*005a*/ 	.short	(.L_1347 - .L_1346)
.L_1346:
        /*005c*/ 	.word	0x00000000
        /*0060*/ 	.short	0x0001
        /*0062*/ 	.short	0x0008
        /*0064*/ 	.byte	0x00, 0xf5, 0x21, 0x00


	//----- nvinfo : EIATTR_KPARAM_INFO
	.align		4
.L_1347:
        /*0068*/ 	.byte	0x04, 0x17
        /*006a*/ 	.short	(.L_1349 - .L_1348)
.L_1348:
        /*006c*/ 	.word	0x00000000
        /*0070*/ 	.short	0x0000
        /*0072*/ 	.short	0x0000
        /*0074*/ 	.byte	0x00, 0xf5, 0x21, 0x00


	//----- nvinfo : EIATTR_SPARSE_MMA_MASK
	.align		4
.L_1349:
        /*0078*/ 	.byte	0x03, 0x50
        /*007a*/ 	.short	0x0000


	//----- nvinfo : EIATTR_MAXREG_COUNT
	.align		4
        /*007c*/ 	.byte	0x03, 0x1b
        /*007e*/ 	.short	0x00ff


	//----- nvinfo : EIATTR_NUM_BARRIERS
	.align		4
        /*0080*/ 	.byte	0x02, 0x4c
        /*0082*/ 	.byte	0x01
	.zero		1


	//----- nvinfo : EIATTR_MERCURY_ISA_VERSION
	.align		4
        /*0084*/ 	.byte	0x03, 0x5f
        /*0086*/ 	.short	0x0101


	//----- nvinfo : EIATTR_VRC_CTA_INIT_COUNT
	.align		4
        /*0088*/ 	.byte	0x02, 0x4a
	.zero		1
	.zero		1


	//----- nvinfo : EIATTR_EXIT_INSTR_OFFSETS
	.align		4
        /*008c*/ 	.byte	0x04, 0x1c
        /*008e*/ 	.short	(.L_1351 - .L_1350)


	//   ....[0]....
.L_1350:
        /*0090*/ 	.word	0x00000170


	//   ....[1]....
        /*0094*/ 	.word	0x00000270


	//   ....[2]....
        /*0098*/ 	.word	0x000016c0


	//----- nvinfo : EIATTR_CBANK_PARAM_SIZE
	.align		4
.L_1351:
        /*009c*/ 	.byte	0x03, 0x19
        /*009e*/ 	.short	0x0038


	//----- nvinfo : EIATTR_PARAM_CBANK
	.align		4
        /*00a0*/ 	.byte	0x04, 0x0a
        /*00a2*/ 	.short	(.L_1353 - .L_1352)
	.align		4
.L_1352:
        /*00a4*/ 	.word	index@(.nv.constant0.contiguous_reduce44_u64)
        /*00a8*/ 	.short	0x0380
        /*00aa*/ 	.short	0x0038


	//----- nvinfo : EIATTR_SW_WAR
	.align		4
.L_1353:
        /*00ac*/ 	.byte	0x04, 0x36
        /*00ae*/ 	.short	(.L_1355 - .L_1354)
.L_1354:
        /*00b0*/ 	.word	0x00000008
.L_1355:


//--------------------- .nv.info.contiguous_reduce4_u64 --------------------------
	.section	.nv.info.contiguous_reduce4_u64,"",@"SHT_CUDA_INFO"
	.sectionflags	@""
	.align	4


	//----- nvinfo : EIATTR_CUDA_API_VERSION
	.align		4
        /*0000*/ 	.byte	0x04, 0x37
        /*0002*/ 	.short	(.L_1357 - .L_1356)
.L_1356:
        /*0004*/ 	.word	0x00000082


	//----- nvinfo : EIATTR_KPARAM_INFO
	.align		4
.L_1357:
        /*0008*/ 	.byte	0x04, 0x17
        /*000a*/ 	.short	(.L_1359 - .L_1358)
.L_1358:
        /*000c*/ 	.word	0x00000000
        /*0010*/ 	.short	0x0007
        /*0012*/ 	.short	0x0038
        /*0014*/ 	.byte	0x00, 0xf0, 0x21, 0x00


	//----- nvinfo : EIATTR_KPARAM_INFO
	.align		4
.L_1359:
        /*0018*/ 	.byte	0x04, 0x17
        /*001a*/ 	.short	(.L_1361 - .L_1360)
.L_1360:
        /*001c*/ 	.word	0x00000000
        /*0020*/ 	.short	0x0006
        /*0022*/ 	.short	0x0030
        /*0024*/ 	.byte	0x00, 0xf0, 0x21, 0x00


	//----- nvinfo : EIATTR_KPARAM_INFO
	.align		4
.L_1361:
        /*0028*/ 	.byte	0x04, 0x17
        /*002a*/ 	.short	(.L_1363 - .L_1362)
.L_1362:
        /*002c*/ 	.word	0x00000000
        /*0030*/ 	.short	0x0005
        /*0032*/ 	.short	0x0028
        /*0034*/ 	.byte	0x00, 0xf0, 0x21, 0x00


	//----- nvinfo : EIATTR_KPARAM_INFO
	.align		4
.L_1363:
        /*0038*/ 	.byte	0x04, 0x17
        /*003a*/ 	.short	(.L_1365 - .L_1364)
.L_1364:
        /*003c*/ 	.word	0x00000000
        /*0040*/ 	.short	0x0004
        /*0042*/ 	.short	0x0020
        /*0044*/ 	.byte	0x00, 0xf5, 0x21, 0x00


	//----- nvinfo : EIATTR_KPARAM_INFO
	.align		4
.L_1365:
        /*0048*/ 	.byte	0x04, 0x17
        /*004a*/ 	.short	(.L_1367 - .L_1366)
.L_1366:
        /*004c*/ 	.word	0x00000000
        /*0050*/ 	.short	0x0003
        /*0052*/ 	.short	0x0018
        /*0054*/ 	.byte	0x00, 0xf5, 0x21, 0x00


	//----- nvinfo : EIATTR_KPARAM_INFO
	.align		4
.L_1367:
        /*0058*/ 	.byte	0x04, 0x17
        /*005a*/ 	.short	(.L_1369 - .L_1368)
.L_1368:
        /*005c*/ 	.word	0x00000000
        /*0060*/ 	.short	0x0002
        /*0062*/ 	.short	0x0010
        /*0064*/ 	.byte	0x00, 0xf5, 0x21, 0x00


	//----- nvinfo : EIATTR_KPARAM_INFO
	.align		4
.L_1369:
        /*0068*/ 	.byte	0x04, 0x17
        /*006a*/ 	.short	(.L_1371 - .L_1370)
.L_1370:
        /*006c*/ 	.word	0x00000000
        /*0070*/ 	.short	0x0001
        /*0072*/ 	.short	0x0008
        /*0074*/ 	.byte	0x00, 0xf5, 0x21, 0x00


	//----- nvinfo : EIATTR_KPARAM_INFO
	.align		4
.L_1371:
        /*0078*/ 	.byte	0x04, 0x17
        /*007a*/ 	.short	(.L_1373 - .L_1372)
.L_1372:
        /*007c*/ 	.word	0x00000000
        /*0080*/ 	.short	0x0000
        /*0082*/ 	.short	0x0000
        /*0084*/ 	.byte	0x00, 0xf5, 0x21, 0x00


	//----- nvinfo : EIATTR_SPARSE_MMA_MASK
	.align		4
.L_1373:
        /*0088*/ 	.byte	0x03, 0x50
        /*008a*/ 	.short	0x0000


	//----- nvinfo : EIATTR_MAXREG_COUNT
	.align		4
        /*008c*/ 	.byte	0x03, 0x1b
        /*008e*/ 	.short	0x00ff


	//----- nvinfo : EIATTR_NUM_BARRIERS
	.align		4
        /*0090*/ 	.byte	0x02, 0x4c
        /*0092*/ 	.byte	0x01
	.zero		1


	//----- nvinfo : EIATTR_MERCURY_ISA_VERSION
	.align		4
        /*0094*/ 	.byte	0x03, 0x5f
        /*0096*/ 	.short	0x0101


	//----- nvinfo : EIATTR_VRC_CTA_INIT_COUNT
	.align		4
        /*0098*/ 	.byte	0x02, 0x4a
	.zero		1
	.zero		1


	//----- nvinfo : EIATTR_EXIT_INSTR_OFFSETS
	.align		4
        /*009c*/ 	.byte	0x04, 0x1c
        /*009e*/ 	.short	(.L_1375 - .L_1374)


	//   ....[0]....
.L_1374:
        /*00a0*/ 	.word	0x000001d0


	//   ....[1]....
        /*00a4*/ 	.word	0x000031b0


	//   ....[2]....
        /*00a8*/ 	.word	0x00004610


	//----- nvinfo : EIATTR_CRS_STACK_SIZE
	.align		4
.L_1375:
        /*00ac*/ 	.byte	0x04, 0x1e
        /*00ae*/ 	.short	(.L_1377 - .L_1376)
.L_1376:
        /*00b0*/ 	.word	0x00000000


	//----- nvinfo : EIATTR_CBANK_PARAM_SIZE
	.align		4
.L_1377:
        /*00b4*/ 	.byte	0x03, 0x19
        /*00b6*/ 	.short	0x0040


	//----- nvinfo : EIATTR_PARAM_CBANK
	.align		4
        /*00b8*/ 	.byte	0x04, 0x0a
        /*00ba*/ 	.short	(.L_1379 - .L_1378)
	.align		4
.L_1378:
        /*00bc*/ 	.word	index@(.nv.constant0.contiguous_reduce4_u64)
        /*00c0*/ 	.short	0x0380
        /*00c2*/ 	.short	0x0040


	//----- nvinfo : EIATTR_SW_WAR
	.align		4
.L_1379:
        /*00c4*/ 	.byte	0x04, 0x36
        /*00c6*/ 	.short	(.L_1381 - .L_1380)
.L_1380:
        /*00c8*/ 	.word	0x00000008
.L_1381:


//--------------------- .nv.info.contiguous_reduce33_u64 --------------------------
	.section	.nv.info.contiguous_reduce33_u64,"",@"SHT_CUDA_INFO"
	.sectionflags	@""
	.align	4


	//----- nvinfo : EIATTR_CUDA_API_VERSION
	.align		4
        /*0000*/ 	.byte	0x04, 0x37
        /*0002*/ 	.short	(.L_1383 - .L_1382)
.L_1382:
        /*0004*/ 	.word	0x00000082


	//----- nvinfo : EIATTR_KPARAM_INFO
	.align		4
.L_1383:
        /*0008*/ 	.byte	0x04, 0x17
        /*000a*/ 	.short	(.L_1385 - .L_1384)
.L_1384:
        /*000c*/ 	.word	0x00000000
        /*0010*/ 	.short	0x0005
        /*0012*/ 	.short	0x0028
        /*0014*/ 	.byte	0x00, 0xf0, 0x21, 0x00


	//----- nvinfo : EIATTR_KPARAM_INFO
	.align		4
.L_1385:
        /*0018*/ 	.byte	0x04, 0x17
        /*001a*/ 	.short	(.L_1387 - .L_1386)
.L_1386:
        /*001c*/ 	.word	0x00000000
        /*0020*/ 	.short	0x0004
        /*0022*/ 	.short	0x0020
        /*0024*/ 	.byte	0x00, 0xf0, 0x21, 0x00


	//----- nvinfo : EIATTR_KPARAM_INFO
	.align		4
.L_1387:
        /*0028*/ 	.byte	0x04, 0x17
        /*002a*/ 	.short	(.L_1389 - .L_1388)
.L_1388:
        /*002c*/ 	.word	0x00000000
        /*0030*/ 	.short	0x0003
        /*0032*/ 	.short	0x0018
        /*0034*/ 	.byte	0x00, 0xf5, 0x21, 0x00


	//----- nvinfo : EIATTR_KPARAM_INFO
	.align		4
.L_1389:
        /*0038*/ 	.byte	0x04, 0x17
        /*003a*/ 	.short	(.L_1391 - .L_1390)
.L_1390:
        /*003c*/ 	.word	0x00000000
        /*0040*/ 	.short	0x0002
        /*0042*/ 	.short	0x0010
        /*0044*/ 	.byte	0x00, 0xf5, 0x21, 0x00


	//----- nvinfo : EIATTR_KPARAM_INFO
	.align		4
.L_1391:
        /*0048*/ 	.byte	0x04, 0x17
        /*004a*/ 	.short	(.L_1393 - .L_1392)
.L_1392:
        /*004c*/ 	.word	0x00000000
        /*0050*/ 	.short	0x0001
        /*0052*/ 	.short	0x0008
        /*0054*/ 	.byte	0x00, 0xf5, 0x21, 0x00


	//----- nvinfo : EIATTR_KPARAM_INFO
	.align		4
.L_1393:
        /*0058*/ 	.byte	0x04, 0x17
        /*005a*/ 	.short	(.L_1395 - .L_1394)
.L_1394:
        /*005c*/ 	.word	0x00000000
        /*0060*/ 	.short	0x0000
        /*0062*/ 	.short	0x0000
        /*0064*/ 	.byte	0x00, 0xf5, 0x21, 0x00


	//----- nvinfo : EIATTR_SPARSE_MMA_MASK
	.align		4
.L_1395:
        /*0068*/ 	.byte	0x03, 0x50
        /*006a*/ 	.short	0x0000


	//----- nvinfo : EIATTR_MAXREG_COUNT
	.align		4
        /*006c*/ 	.byte	0x03, 0x1b
        /*006e*/ 	.short	0x00ff


	//----- nvinfo : EIATTR_NUM_BARRIERS
	.align		4
        /*0070*/ 	.byte	0x02, 0x4c
        /*0072*/ 	.byte	0x01
	.zero		1


	//----- nvinfo : EIATTR_MERCURY_ISA_VERSION
	.align		4
        /*0074*/ 	.byte	0x03, 0x5f
        /*0076*/ 	.short	0x0101


	//----- nvinfo : EIATTR_VRC_CTA_INIT_COUNT
	.align		4
        /*0078*/ 	.byte	0x02, 0x4a
	.zero		1
	.zero		1


	//----- nvinfo : EIATTR_EXIT_INSTR_OFFSETS
	.align		4
        /*007c*/ 	.byte	0x04, 0x1c
        /*007e*/ 	.short	(.L_1397 - .L_1396)


	//   ....[0]....
.L_1396:
        /*0080*/ 	.word	0x00000640


	//   ....[1]....
        /*0084*/ 	.word	0x00000b40


	//   ....[2]....
        /*0088*/ 	.word	0x00000c80


	//----- nvinfo : EIATTR_CRS_STACK_SIZE
	.align		4
.L_1397:
        /*008c*/ 	.byte	0x04, 0x1e
        /*008e*/ 	.short	(.L_1399 - .L_1398)
.L_1398:
        /*0090*/ 	.word	0x00000000


	//----- nvinfo : EIATTR_CBANK_PARAM_SIZE
	.align		4
.L_1399:
        /*0094*/ 	.byte	0x03, 0x19
        /*0096*/ 	.short	0x0030


	//----- nvinfo : EIATTR_PARAM_CBANK
	.align		4
        /*0098*/ 	.byte	0x04, 0x0a
        /*009a*/ 	.short	(.L_1401 - .L_1400)
	.align		4
.L_1400:
        /*009c*/ 	.word	index@(.nv.constant0.contiguous_reduce33_u64)
        /*00a0*/ 	.short	0x0380
        /*00a2*/ 	.short	0x0030


	//----- nvinfo : EIATTR_SW_WAR
	.align		4
.L_1401:
        /*00a4*/ 	.byte	0x04, 0x36
        /*00a6*/ 	.short	(.L_1403 - .L_1402)
.L_1402:
        /*00a8*/ 	.word	0x00000008
.L_1403:


//--------------------- .nv.info.contiguous_reduce3_u64 --------------------------
	.section	.nv.info.contiguous_reduce3_u64,"",@"SHT_CUDA_INFO"
	.sectionflags	@""
	.align	4


	//----- nvinfo : EIATTR_CUDA_API_VERSION
	.align		4
        /*0000*/ 	.byte	0x04, 0x37
        /*0002*/ 	.short	(.L_1405 - .L_1404)
.L_1404:
        /*0004*/ 	.word	0x00000082


	//----- nvinfo : EIATTR_KPARAM_INFO
	.align		4
.L_1405:
        /*0008*/ 	.byte	0x04, 0x17
        /*000a*/ 	.short	(.L_1407 - .L_1406)
.L_1406:
        /*000c*/ 	.word	0x00000000
        /*0010*/ 	.short	0x0007
        /*0012*/ 	.short	0x0038
        /*0014*/ 	.byte	0x00, 0xf0, 0x21, 0x00


	//----- nvinfo : EIATTR_KPARAM_INFO
	.align		4
.L_1407:
        /*0018*/ 	.byte	0x04, 0x17
        /*001a*/ 	.short	(.L_1409 - .L_1408)
.L_1408:
        /*001c*/ 	.word	0x00000000
        /*0020*/ 	.short	0x0006
        /*0022*/ 	.short	0x0030
        /*0024*/ 	.byte	0x00, 0xf0, 0x21, 0x00


	//----- nvinfo : EIATTR_KPARAM_INFO
	.align		4
.L_1409:
        /*0028*/ 	.byte	0x04, 0x17
        /*002a*/ 	.short	(.L_1411 - .L_1410)
.L_1410:
        /*002c*/ 	.word	0x00000000
        /*0030*/ 	.short	0x0005
        /*0032*/ 	.short	0x0028
        /*0034*/ 	.byte	0x00, 0xf0, 0x21, 0x00


	//----- nvinfo : EIATTR_KPARAM_INFO
	.align		4
.L_1411:
        /*0038*/ 	.byte	0x04, 0x17
        /*003a*/ 	.short	(.L_1413 - .L_1412)
.L_1412:
        /*003c*/ 	.word	0x00000000
        /*0040*/ 	.short	0x0004
        /*0042*/ 	.short	0x0020
        /*0044*/ 	.byte	0x00, 0xf5, 0x21, 0x00


	//----- nvinfo : EIATTR_KPARAM_INFO
	.align		4
.L_1413:
        /*0048*/ 	.byte	0x04, 0x17
        /*004a*/ 	.short	(.L_1415 - .L_1414)
.L_1414:
        /*004c*/ 	.word	0x00000000
        /*0050*/ 	.short	0x0003
        /*0052*/ 	.short	0x0018
        /*0054*/ 	.byte	0x00, 0xf5, 0x21, 0x00


	//----- nvinfo : EIATTR_KPARAM_INFO
	.align		4
.L_1415:
        /*0058*/ 	.byte	0x04, 0x17
        /*005a*/ 	.short	(.L_1417 - .L_1416)
.L_1416:
        /*005c*/ 	.word	0x00000000
        /*0060*/ 	.short	0x0002
        /*0062*/ 	.short	0x0010
        /*0064*/ 	.byte	0x00, 0xf5, 0x21, 0x00


	//----- nvinfo : EIATTR_KPARAM_INFO
	.align		4
.L_1417:
        /*0068*/ 	.byte	0x04, 0x17
        /*006a*/ 	.short	(.L_1419 - .L_1418)
.L_1418:
        /*006c*/ 	.word	0x00000000
        /*0070*/ 	.short	0x0001
        /*0072*/ 	.short	0x0008
        /*0074*/ 	.byte	0x00, 0xf5, 0x21, 0x00


	//----- nvinfo : EIATTR_KPARAM_INFO
	.align		4
.L_1419:
        /*0078*/ 	.byte	0x04, 0x17
        /*007a*/ 	.short	(.L_1421 - .L_1420)
.L_1420:
        /*007c*/ 	.word	0x00000000
        /*0080*/ 	.short	0x0000
        /*0082*/ 	.short	0x0000
        /*0084*/ 	.byte	0x00, 0xf5, 0x21, 0x00


	//----- nvinfo : EIATTR_SPARSE_MMA_MASK
	.align		4
.L_1421:
        /*0088*/ 	.byte	0x03, 0x50
        /*008a*/ 	.short	0x0000


	//----- nvinfo : EIATTR_MAXREG_COUNT
	.align		4
        /*008c*/ 	.byte	0x03, 0x1b
        /*008e*/ 	.short	0x00ff


	//----- nvinfo : EIATTR_NUM_BARRIERS
	.align		4
        /*0090*/ 	.byte	0x02, 0x4c
        /*0092*/ 	.byte	0x01
	.zero		1


	//----- nvinfo : EIATTR_MERCURY_ISA_VERSION
	.align		4
        /*0094*/ 	.byte	0x03, 0x5f
        /*0096*/ 	.short	0x0101


	//----- nvinfo : EIATTR_VRC_CTA_INIT_COUNT
	.align		4
        /*0098*/ 	.byte	0x02, 0x4a
	.zero		1
	.zero		1


	//----- nvinfo : EIATTR_EXIT_INSTR_OFFSETS
	.align		4
        /*009c*/ 	.byte	0x04, 0x1c
        /*009e*/ 	.short	(.L_1423 - .L_1422)


	//   ....[0]....
.L_1422:
        /*00a0*/ 	.word	0x00006a20


	//   ....[1]....
        /*00a4*/ 	.word	0x00006f20


	//   ....[2]....
        /*00a8*/ 	.word	0x000070b0


	//----- nvinfo : EIATTR_CRS_STACK_SIZE
	.align		4
.L_1423:
        /*00ac*/ 	.byte	0x04, 0x1e
        /*00ae*/ 	.short	(.L_1425 - .L_1424)
.L_1424:
        /*00b0*/ 	.word	0x00000000


	//----- nvinfo : EIATTR_CBANK_PARAM_SIZE
	.align		4
.L_1425:
        /*00b4*/ 	.byte	0x03, 0x19
        /*00b6*/ 	.short	0x0040


	//----- nvinfo : EIATTR_PARAM_CBANK
	.align		4
        /*00b8*/ 	.byte	0x04, 0x0a
        /*00ba*/ 	.short	(.L_1427 - .L_1426)
	.align		4
.L_1426:
        /*00bc*/ 	.word	index@(.nv.constant0.contiguous_reduce3_u64)
        /*00c0*/ 	.short	0x0380
        /*00c2*/ 	.short	0x0040


	//----- nvinfo : EIATTR_SW_WAR
	.align		4
.L_1427:
        /*00c4*/ 	.byte	0x04, 0x36
        /*00c6*/ 	.short	(.L_1429 - .L_1428)
.L_1428:
        /*00c8*/ 	.word	0x00000008
.L_1429:


//--------------------- .nv.info.uncontiguous_reduce_u64 --------------------------
	.section	.nv.info.uncontiguous_reduce_u64,"",@"SHT_CUDA_INFO"
	.sectionflags	@""
	.align	4


	//----- nvinfo : EIATTR_CUDA_API_VERSION
	.align		4
        /*0000*/ 	.byte	0x04, 0x37
        /*0002*/ 	.short	(.L_1431 - .L_1430)
.L_1430:
        /*0004*/ 	.word	0x00000082


	//----- nvinfo : EIATTR_KPARAM_INFO
	.align		4
.L_1431:
        /*0008*/ 	.byte	0x04, 0x17
        /*000a*/ 	.short	(.L_1433 - .L_1432)
.L_1432:
        /*000c*/ 	.word	0x00000000
        /*0010*/ 	.short	0x0006
        /*0012*/ 	.short	0x0030
        /*0014*/ 	.byte	0x00, 0xf0, 0x21, 0x00


	//----- nvinfo : EIATTR_KPARAM_INFO
	.align		4
.L_1433:
        /*0018*/ 	.byte	0x04, 0x17
        /*001a*/ 	.short	(.L_1435 - .L_1434)
.L_1434:
        /*001c*/ 	.word	0x00000000
        /*0020*/ 	.short	0x0005
        /*0022*/ 	.short	0x0028
        /*0024*/ 	.byte	0x00, 0xf0, 0x21, 0x00


	//----- nvinfo : EIATTR_KPARAM_INFO
	.align		4
.L_1435:
        /*0028*/ 	.byte	0x04, 0x17
        /*002a*/ 	.short	(.L_1437 - .L_1436)
.L_1436:
        /*002c*/ 	.word	0x00000000
        /*0030*/ 	.short	0x0004
        /*0032*/ 	.short	0x0020
        /*0034*/ 	.byte	0x00, 0xf5, 0x21, 0x00


	//----- nvinfo : EIATTR_KPARAM_INFO
	.align		4
.L_1437:
        /*0038*/ 	.byte	0x04, 0x17
        /*003a*/ 	.short	(.L_1439 - .L_1438)
.L_1438:
        /*003c*/ 	.word	0x00000000
        /*0040*/ 	.short	0x0003
        /*0042*/ 	.short	0x0018
        /*0044*/ 	.byte	0x00, 0xf5, 0x21, 0x00


	//----- nvinfo : EIATTR_KPARAM_INFO
	.align		4
.L_1439:
        /*0048*/ 	.byte	0x04, 0x17
        /*004a*/ 	.short	(.L_1441 - .L_1440)
.L_1440:
        /*004c*/ 	.word	0x00000000
        /*0050*/ 	.short	0x0002
        /*0052*/ 	.short	0x0010
        /*0054*/ 	.byte	0x00, 0xf5, 0x21, 0x00


	//----- nvinfo : EIATTR_KPARAM_INFO
	.align		4
.L_1441:
        /*0058*/ 	.byte	0x04, 0x17
        /*005a*/ 	.short	(.L_1443 - .L_1442)
.L_1442:
        /*005c*/ 	.word	0x00000000
        /*0060*/ 	.short	0x0001
        /*0062*/ 	.short	0x0008
        /*0064*/ 	.byte	0x00, 0xf5, 0x21, 0x00


	//----- nvinfo : EIATTR_KPARAM_INFO
	.align		4
.L_1443:
        /*0068*/ 	.byte	0x04, 0x17
        /*006a*/ 	.short	(.L_1445 - .L_1444)
.L_1444:
        /*006c*/ 	.word	0x00000000
        /*0070*/ 	.short	0x0000
        /*0072*/ 	.short	0x0000
        /*0074*/ 	.byte	0x00, 0xf5, 0x21, 0x00


	//----- nvinfo : EIATTR_SPARSE_MMA_MASK
	.align		4
.L_1445:
        /*0078*/ 	.byte	0x03, 0x50
        /*007a*/ 	.short	0x0000


	//----- nvinfo : EIATTR_MAXREG_COUNT
	.align		4
        /*007c*/ 	.byte	0x03, 0x1b
        /*007e*/ 	.short	0x00ff


	//----- nvinfo : EIATTR_NUM_BARRIERS
	.align		4
        /*0080*/ 	.byte	0x02, 0x4c
        /*0082*/ 	.byte	0x01
	.zero		1


	//----- nvinfo : EIATTR_MERCURY_ISA_VERSION
	.align		4
        /*0084*/ 	.byte	0x03, 0x5f
        /*0086*/ 	.short	0x0101


	//----- nvinfo : EIATTR_VRC_CTA_INIT_COUNT
	.align		4
        /*0088*/ 	.byte	0x02, 0x4a
	.zero		1
	.zero		1


	//----- nvinfo : EIATTR_EXIT_INSTR_OFFSETS
	.align		4
        /*008c*/ 	.byte	0x04, 0x1c
        /*008e*/ 	.short	(.L_1447 - .L_1446)


	//   ....[0]....
.L_1446:
        /*0090*/ 	.word	0x00006a30


	//   ....[1]....
        /*0094*/ 	.word	0x00006f30


	//   ....[2]....
        /*0098*/ 	.word	0x00006ff0


	//----- nvinfo : EIATTR_CRS_STACK_SIZE
	.align		4
.L_1447:
        /*009c*/ 	.byte	0x04, 0x1e
        /*009e*/ 	.short	(.L_1449 - .L_1448)
.L_1448:
        /*00a0*/ 	.word	0x00000000


	//----- nvinfo : EIATTR_CBANK_PARAM_SIZE
	.align		4
.L_1449:
        /*00a4*/ 	.byte	0x03, 0x19
        /*00a6*/ 	.short	0x0038


	//----- nvinfo : EIATTR_PARAM_CBANK
	.align		4
        /*00a8*/ 	.byte	0x04, 0x0a
        /*00aa*/ 	.short	(.L_1451 - .L_1450)
	.align		4
.L_1450:
        /*00ac*/ 	.word	index@(.nv.constant0.uncontiguous_reduce_u64)
        /*00b0*/ 	.short	0x0380
        /*00b2*/ 	.short	0x0038


	//----- nvinfo : EIATTR_SW_WAR
	.align		4
.L_1451:
        /*00b4*/ 	.byte	0x04, 0x36
        /*00b6*/ 	.short	(.L_1453 - .L_1452)
.L_1452:
        /*00b8*/ 	.word	0x00000008
.L_1453:


//--------------------- .nv.info.contiguous_reduce2_u64 --------------------------
	.section	.nv.info.contiguous_reduce2_u64,"",@"SHT_CUDA_INFO"
	.sectionflags	@""
	.align	4


	//----- nvinfo : EIATTR_CUDA_API_VERSION
	.align		4
        /*0000*/ 	.byte	0x04, 0x37
        /*0002*/ 	.short	(.L_1455 - .L_1454)
.L_1454:
        /*0004*/ 	.word	0x00000082


	//----- nvinfo : EIATTR_KPARAM_INFO
	.align		4
.L_1455:
        /*0008*/ 	.byte	0x04, 0x17
        /*000a*/ 	.short	(.L_1457 - .L_1456)
.L_1456:
        /*000c*/ 	.word	0x00000000
        /*0010*/ 	.short	0x0004
        /*0012*/ 	.short	0x0020
        /*0014*/ 	.byte	0x00, 0xf0, 0x21, 0x00


	//----- nvinfo : EIATTR_KPARAM_INFO
	.align		4
.L_1457:
        /*0018*/ 	.byte	0x04, 0x17
        /*001a*/ 	.short	(.L_1459 - .L_1458)
.L_1458:
        /*001c*/ 	.word	0x00000000
        /*0020*/ 	.short	0x0003
        /*0022*/ 	.short	0x0018
        /*0024*/ 	.byte	0x00, 0xf5, 0x21, 0x00


	//----- nvinfo : EIATTR_KPARAM_INFO
	.align		4
.L_1459:
        /*0028*/ 	.byte	0x04, 0x17
        /*002a*/ 	.short	(.L_1461 - .L_1460)
.L_1460:
        /*002c*/ 	.word	0x00000000
        /*0030*/ 	.short	0x0002
        /*0032*/ 	.short	0x0010
        /*0034*/ 	.byte	0x00, 0xf5, 0x21, 0x00


	//----- nvinfo : EIATTR_KPARAM_INFO
	.align		4
.L_1461:
        /*0038*/ 	.byte	0x04, 0x17
        /*003a*/ 	.short	(.L_1463 - .L_1462)
.L_1462:
        /*003c*/ 	.word	0x00000000
        /*0040*/ 	.short	0x0001
        /*0042*/ 	.short	0x0008
        /*0044*/ 	.byte	0x00, 0xf5, 0x21, 0x00


	//----- nvinfo : EIATTR_KPARAM_INFO
	.align		4
.L_1463:
        /*0048*/ 	.byte	0x04, 0x17
        /*004a*/ 	.short	(.L_1465 - .L_1464)
.L_1464:
        /*004c*/ 	.word	0x00000000
        /*0050*/ 	.short	0x0000
        /*0052*/ 	.short	0x0000
        /*0054*/ 	.byte	0x00, 0xf5, 0x21, 0x00


	//----- nvinfo : EIATTR_SPARSE_MMA_MASK
	.align		4
.L_1465:
        /*0058*/ 	.byte	0x03, 0x50
        /*005a*/ 	.short	0x0000


	//----- nvinfo : EIATTR_MAXREG_COUNT
	.align		4
        /*005c*/ 	.byte	0x03, 0x1b
        /*005e*/ 	.short	0x00ff


	//----- nvinfo : EIATTR_NUM_BARRIERS
	.align		4
        /*0060*/ 	.byte	0x02, 0x4c
        /*0062*/ 	.byte	0x01
	.zero		1


	//----- nvinfo : EIATTR_MERCURY_ISA_VERSION
	.align		4
        /*0064*/ 	.byte	0x03, 0x5f
        /*0066*/ 	.short	0x0101


	//----- nvinfo : EIATTR_VRC_CTA_INIT_COUNT
	.align		4
        /*0068*/ 	.byte	0x02, 0x4a
	.zero		1
	.zero		1


	//----- nvinfo : EIATTR_EXIT_INSTR_OFFSETS
	.align		4
        /*006c*/ 	.byte	0x04, 0x1c
        /*006e*/ 	.short	(.L_1467 - .L_1466)


	//   ....[0]....
.L_1466:
        /*0070*/ 	.word	0x00000560


	//   ....[1]....
        /*0074*/ 	.word	0x00000a60


	//   ....[2]....
        /*0078*/ 	.word	0x00000b20


	//----- nvinfo : EIATTR_CRS_STACK_SIZE
	.align		4
.L_1467:
        /*007c*/ 	.byte	0x04, 0x1e
        /*007e*/ 	.short	(.L_1469 - .L_1468)
.L_1468:
        /*0080*/ 	.word	0x00000000


	//----- nvinfo : EIATTR_CBANK_PARAM_SIZE
	.align		4
.L_1469:
        /*0084*/ 	.byte	0x03, 0x19
        /*0086*/ 	.short	0x0028


	//----- nvinfo : EIATTR_PARAM_CBANK
	.align		4
        /*0088*/ 	.byte	0x04, 0x0a
        /*008a*/ 	.short	(.L_1471 - .L_1470)
	.align		4
.L_1470:
        /*008c*/ 	.word	index@(.nv.constant0.contiguous_reduce2_u64)
        /*0090*/ 	.short	0x0380
        /*0092*/ 	.short	0x0028


	//----- nvinfo : EIATTR_SW_WAR
	.align		4
.L_1471:
        /*0094*/ 	.byte	0x04, 0x36
        /*0096*/ 	.short	(.L_1473 - .L_1472)
.L_1472:
        /*0098*/ 	.word	0x00000008
.L_1473:


//--------------------- .nv.info.contiguous_reduce_u64 --------------------------
	.section	.nv.info.contiguous_reduce_u64,"",@"SHT_CUDA_INFO"
	.sectionflags	@""
	.align	4


	//----- nvinfo : EIATTR_CUDA_API_VERSION
	.align		4
        /*0000*/ 	.byte	0x04, 0x37
        /*0002*/ 	.short	(.L_1475 - .L_1474)
.L_1474:
        /*0004*/ 	.word	0x00000082


	//----- nvinfo : EIATTR_KPARAM_INFO
	.align		4
.L_1475:
        /*0008*/ 	.byte	0x04, 0x17
        /*000a*/ 	.short	(.L_1477 - .L_1476)
.L_1476:
        /*000c*/ 	.word	0x00000000
        /*0010*/ 	.short	0x0003
        /*0012*/ 	.short	0x0018
        /*0014*/ 	.byte	0x00, 0xf0, 0x21, 0x00


	//----- nvinfo : EIATTR_KPARAM_INFO
	.align		4
.L_1477:
        /*0018*/ 	.byte	0x04, 0x17
        /*001a*/ 	.short	(.L_1479 - .L_1478)
.L_1478:
        /*001c*/ 	.word	0x00000000
        /*0020*/ 	.short	0x0002
        /*0022*/ 	.short	0x0010
        /*0024*/ 	.byte	0x00, 0xf5, 0x21, 0x00


	//----- nvinfo : EIATTR_KPARAM_INFO
	.align		4
.L_1479:
        /*0028*/ 	.byte	0x04, 0x17
        /*002a*/ 	.short	(.L_1481 - .L_1480)
.L_1480:
        /*002c*/ 	.word	0x00000000
        /*0030*/ 	.short	0x0001
        /*0032*/ 	.short	0x0008
        /*0034*/ 	.byte	0x00, 0xf5, 0x21, 0x00


	//----- nvinfo : EIATTR_KPARAM_INFO
	.align		4
.L_1481:
        /*0038*/ 	.byte	0x04, 0x17
        /*003a*/ 	.short	(.L_1483 - .L_1482)
.L_1482:
        /*003c*/ 	.word	0x00000000
        /*0040*/ 	.short	0x0000
        /*0042*/ 	.short	0x0000
        /*0044*/ 	.byte	0x00, 0xf5, 0x21, 0x00


	//----- nvinfo : EIATTR_SPARSE_MMA_MASK
	.align		4
.L_1483:
        /*0048*/ 	.byte	0x03, 0x50
        /*004a*/ 	.short	0x0000


	//----- nvinfo : EIATTR_MAXREG_COUNT
	.align		4
        /*004c*/ 	.byte	0x03, 0x1b
        /*004e*/ 	.short	0x00ff


	//----- nvinfo : EIATTR_NUM_BARRIERS
	.align		4
        /*0050*/ 	.byte	0x02, 0x4c
        /*0052*/ 	.byte	0x01
	.zero		1


	//----- nvinfo : EIATTR_MERCURY_ISA_VERSION
	.align		4
        /*0054*/ 	.byte	0x03, 0x5f
        /*0056*/ 	.short	0x0101


	//----- nvinfo : EIATTR_VRC_CTA_INIT_COUNT
	.align		4
        /*0058*/ 	.byte	0x02, 0x4a
	.zero		1
	.zero		1


	//----- nvinfo : EIATTR_EXIT_INSTR_OFFSETS
	.align		4
        /*005c*/ 	.byte	0x04, 0x1c
        /*005e*/ 	.short	(.L_1485 - .L_1484)


	//   ....[0]....
.L_1484:
        /*0060*/ 	.word	0x00000460


	//   ....[1]....
        /*0064*/ 	.word	0x00000960


	//   ....[2]....
        /*0068*/ 	.word	0x00000a20


	//----- nvinfo : EIATTR_CRS_STACK_SIZE
	.align		4
.L_1485:
        /*006c*/ 	.byte	0x04, 0x1e
        /*006e*/ 	.short	(.L_1487 - .L_1486)
.L_1486:
        /*0070*/ 	.word	0x00000000


	//----- nvinfo : EIATTR_CBANK_PARAM_SIZE
	.align		4
.L_1487:
        /*0074*/ 	.byte	0x03, 0x19
        /*0076*/ 	.short	0x0020


	//----- nvinfo : EIATTR_PARAM_CBANK
	.align		4
        /*0078*/ 	.byte	0x04, 0x0a
        /*007a*/ 	.short	(.L_1489 - .L_1488)
	.align		4
.L_1488:
        /*007c*/ 	.word	index@(.nv.constant0.contiguous_reduce_u64)
        /*0080*/ 	.short	0x0380
        /*0082*/ 	.short	0x0020


	//----- nvinfo : EIATTR_SW_WAR
	.align		4
.L_1489:
        /*0084*/ 	.byte	0x04, 0x36
        /*0086*/ 	.short	(.L_1491 - .L_1490)
.L_1490:
        /*0088*/ 	.word	0x00000008
.L_1491:


//--------------------- .nv.info.contiguous_reduce44_u32 --------------------------
	.section	.nv.info.contiguous_reduce44_u32,"",@"SHT_CUDA_INFO"
	.sectionflags	@""
	.align	4


	//----- nvinfo : EIATTR_CUDA_API_VERSION
	.align		4
        /*0000*/ 	.byte	0x04, 0x37
        /*0002*/ 	.short	(.L_1493 - .L_1492)
.L_1492:
        /*0004*/ 	.word	0x00000082


	//----- nvinfo : EIATTR_KPARAM_INFO
	.align		4
.L_1493:
        /*0008*/ 	.byte	0x04, 0x17
        /*000a*/ 	.short	(.L_1495 - .L_1494)
.L_1494:
        /*000c*/ 	.word	0x00000000
        /*0010*/ 	.short	0x0006
        /*0012*/ 	.short	0x0030
        /*0014*/ 	.byte	0x00, 0xf0, 0x21, 0x00


	//----- nvinfo : EIATTR_KPARAM_INFO
	.align		4
.L_1495:
        /*0018*/ 	.byte	0x04, 0x17
        /*001a*/ 	.short	(.L_1497 - .L_1496)
.L_1496:
        /*001c*/ 	.word	0x00000000
        /*0020*/ 	.short	0x0005
        /*0022*/ 	.short	0x0028
        /*0024*/ 	.byte	0x00, 0xf0, 0x21, 0x00


	//----- nvinfo : EIATTR_KPARAM_INFO
	.align		4
.L_1497:
        /*0028*/ 	.byte	0x04, 0x17
        /*002a*/ 	.short	(.L_1499 - .L_1498)
.L_1498:
        /*002c*/ 	.word	0x00000000
        /*0030*/ 	.short	0x0004
        /*0032*/ 	.short	0x0020
        /*0034*/ 	.byte	0x00, 0xf0, 0x21, 0x00


	//----- nvinfo : EIATTR_KPARAM_INFO
	.align		4
.L_1499:
        /*0038*/ 	.byte	0x04, 0x17
        /*003a*/ 	.short	(.L_1501 - .L_1500)
.L_1500:
        /*003c*/ 	.word	0x00000000
        /*0040*/ 	.short	0x0003
        /*0042*/ 	.short	0x0018
        /*0044*/ 	.byte	0x00, 0xf5, 0x21, 0x00


	//----- nvinfo : EIATTR_KPARAM_INFO
	.align		4
.L_1501:
        /*0048*/ 	.byte	0x04, 0x17
        /*004a*/ 	.short	(.L_1503 - .L_1502)
.L_1502:
        /*004c*/ 	.word	0x00000000
        /*0050*/ 	.short	0x0002
        /*0052*/ 	.short	0x0010
        /*0054*/ 	.byte	0x00, 0xf5, 0x21, 0x00


	//----- nvinfo : EIATTR_KPARAM_INFO
	.align		4
.L_1503:
        /*0058*/ 	.byte	0x04, 0x17
        /*005a*/ 	.short	(.L_1505 - .L_1504)
.L_1504:
        /*005c*/ 	.word	0x00000000
        /*0060*/ 	.short	0x0001
        /*0062*/ 	.short	0x0008
        /*0064*/ 	.byte	0x00, 0xf5, 0x21, 0x00


	//----- nvinfo : EIATTR_KPARAM_INFO
	.align		4
.L_1505:
        /*0068*/ 	.byte	0x04, 0x17
        /*006a*/ 	.short	(.L_1507 - .L_1506)
.L_1506:
        /*006c*/ 	.word	0x00000000
        /*0070*/ 	.short	0x0000
        /*0072*/ 	.short	0x0000
        /*0074*/ 	.byte	0x00, 0xf5, 0x21, 0x00


	//----- nvinfo : EIATTR_SPARSE_MMA_MASK
	.align		4
.L_1507:
        /*0078*/ 	.byte	0x03, 0x50
        /*007a*/ 	.short	0x0000


	//----- nvinfo : EIATTR_MAXREG_COUNT
	.align		4
        /*007c*/ 	.byte	0x03, 0x1b
        /*007e*/ 	.short	0x00ff


	//----- nvinfo : EIATTR_NUM_BARRIERS
	.align		4
        /*0080*/ 	.byte	0x02, 0x4c
        /*0082*/ 	.byte	0x01
	.zero		1


	//----- nvinfo : EIATTR_MERCURY_ISA_VERSION
	.align		4
        /*0084*/ 	.byte	0x03, 0x5f
        /*0086*/ 	.short	0x0101


	//----- nvinfo : EIATTR_VRC_CTA_INIT_COUNT
	.align		4
        /*0088*/ 	.byte	0x02, 0x4a
	.zero		1
	.zero		1


	//----- nvinfo : EIATTR_EXIT_INSTR_OFFSETS
	.align		4
        /*008c*/ 	.byte	0x04, 0x1c
        /*008e*/ 	.short	(.L_1509 - .L_1508)


	//   ....[0]....
.L_1508:
        /*0090*/ 	.word	0x00000160


	//   ....[1]....
        /*0094*/ 	.word	0x00000260


	//   ....[2]....
        /*0098*/ 	.word	0x00001490


	//----- nvinfo : EIATTR_CBANK_PARAM_SIZE
	.align		4
.L_1509:
        /*009c*/ 	.byte	0x03, 0x19
        /*009e*/ 	.short	0x0038


	//----- nvinfo : EIATTR_PARAM_CBANK
	.align		4
        /*00a0*/ 	.byte	0x04, 0x0a
        /*00a2*/ 	.short	(.L_1511 - .L_1510)
	.align		4
.L_1510:
        /*00a4*/ 	.word	index@(.nv.constant0.contiguous_reduce44_u32)
        /*00a8*/ 	.short	0x0380
        /*00aa*/ 	.short	0x0038


	//----- nvinfo : EIATTR_SW_WAR
	.align		4
.L_1511:
        /*00ac*/ 	.byte	0x04, 0x36
        /*00ae*/ 	.short	(.L_1513 - .L_1512)
.L_1512:
        /*00b0*/ 	.word	0x00000008
.L_1513:


//--------------------- .nv.info.contiguous_reduce4_u32 --------------------------
	.section	.nv.info.contiguous_reduce4_u32,"",@"SHT_CUDA_INFO"
	.sectionflags	@""
	.align	4


	//----- nvinfo : EIATTR_CUDA_API_VERSION
	.align		4
        /*0000*/ 	.byte	0x04, 0x37
        /*0002*/ 	.short	(.L_1515 - .L_1514)
.L_1514:
        /*0004*/ 	.word	0x00000082


	//----- nvinfo : EIATTR_KPARAM_INFO
	.align		4
.L_1515:
        /*0008*/ 	.byte	0x04, 0x17
        /*000a*/ 	.short	(.L_1517 - .L_1516)
.L_1516:
        /*000c*/ 	.word	0x00000000
        /*0010*/ 	.short	0x0007
        /*0012*/ 	.short	0x0038
        /*0014*/ 	.byte	0x00, 0xf0, 0x21, 0x00


	//----- nvinfo : EIATTR_KPARAM_INFO
	.align		4
.L_1517:
        /*0018*/ 	.byte	0x04, 0x17
        /*001a*/ 	.short	(.L_1519 - .L_1518)
.L_1518:
        /*001c*/ 	.word	0x00000000
        /*0020*/ 	.short	0x0006
        /*0022*/ 	.short	0x0030
        /*0024*/ 	.byte	0x00, 0xf0, 0x21, 0x00


	//----- nvinfo : EIATTR_KPARAM_INFO
	.align		4
.L_1519:
        /*0028*/ 	.byte	0x04, 0x17
        /*002a*/ 	.short	(.L_1521 - .L_1520)
.L_1520:
        /*002c*/ 	.word	0x00000000
        /*0030*/ 	.short	0x0005
        /*0032*/ 	.short	0x0028
        /*0034*/ 	.byte	0x00, 0xf0, 0x21, 0x00


	//----- nvinfo : EIATTR_KPARAM_INFO
	.align		4
.L_1521:
        /*0038*/ 	.byte	0x04, 0x17
        /*003a*/ 	.short	(.L_1523 - .L_1522)
.L_1522:
        /*003c*/ 	.word	0x00000000
        /*0040*/ 	.short	0x0004
        /*0042*/ 	.short	0x0020
        /*0044*/ 	.byte	0x00, 0xf5, 0x21, 0x00


	//----- nvinfo : EIATTR_KPARAM_INFO
	.align		4
.L_1523:
        /*0048*/ 	.byte	0x04, 0x17
        /*004a*/ 	.short	(.L_1525 - .L_1524)
.L_1524:
        /*004c*/ 	.word	0x00000000
        /*0050*/ 	.short	0x0003
        /*0052*/ 	.short	0x0018
        /*0054*/ 	.byte	0x00, 0xf5, 0x21, 0x00


	//----- nvinfo : EIATTR_KPARAM_INFO
	.align		4
.L_1525:
        /*0058*/ 	.byte	0x04, 0x17
        /*005a*/ 	.short	(.L_1527 - .L_1526)
.L_1526:
        /*005c*/ 	.word	0x00000000
        /*0060*/ 	.short	0x0002
        /*0062*/ 	.short	0x0010
        /*0064*/ 	.byte	0x00, 0xf5, 0x21, 0x00


	//----- nvinfo : EIATTR_KPARAM_INFO
	.align		4
.L_1527:
        /*0068*/ 	.byte	0x04, 0x17
        /*006a*/ 	.short	(.L_1529 - .L_1528)
.L_1528:
        /*006c*/ 	.word	0x00000000
        /*0070*/ 	.short	0x0001
        /*0072*/ 	.short	0x0008
        /*0074*/ 	.byte	0x00, 0xf5, 0x21, 0x00


	//----- nvinfo : EIATTR_KPARAM_INFO
	.align		4
.L_1529:
        /*0078*/ 	.byte	0x04, 0x17
        /*007a*/ 	.short	(.L_1531 - .L_1530)
.L_1530:
        /*007c*/ 	.word	0x00000000
        /*0080*/ 	.short	0x0000
        /*0082*/ 	.short	0x0000
        /*0084*/ 	.byte	0x00, 0xf5, 0x21, 0x00


	//----- nvinfo : EIATTR_SPARSE_MMA_MASK
	.align		4
.L_1531:
        /*0088*/ 	.byte	0x03, 0x50
        /*008a*/ 	.short	0x0000


	//----- nvinfo : EIATTR_MAXREG_COUNT
	.align		4
        /*008c*/ 	.byte	0x03, 0x1b
        /*008e*/ 	.short	0x00ff


	//----- nvinfo : EIATTR_NUM_BARRIERS
	.align		4
        /*0090*/ 	.byte	0x02, 0x4c
        /*0092*/ 	.byte	0x01
	.zero		1


	//----- nvinfo : EIATTR_MERCURY_ISA_VERSION
	.align		4
        /*0094*/ 	.byte	0x03, 0x5f
        /*0096*/ 	.short	0x0101


	//----- nvinfo : EIATTR_VRC_CTA_INIT_COUNT
	.align		4
        /*0098*/ 	.byte	0x02, 0x4a
	.zero		1
	.zero		1


	//----- nvinfo : EIATTR_EXIT_INSTR_OFFSETS
	.align		4
        /*009c*/ 	.byte	0x04, 0x1c
        /*009e*/ 	.short	(.L_1533 - .L_1532)


	//   ....[0]....
.L_1532:
        /*00a0*/ 	.word	0x000001c0


	//   ....[1]....
        /*00a4*/ 	.word	0x000031a0


	//   ....[2]....
        /*00a8*/ 	.word	0x00004400


	//----- nvinfo : EIATTR_CRS_STACK_SIZE
	.align		4
.L_1533:
        /*00ac*/ 	.byte	0x04, 0x1e
        /*00ae*/ 	.short	(.L_1535 - .L_1534)
.L_1534:
        /*00b0*/ 	.word	0x00000000


	//----- nvinfo : EIATTR_CBANK_PARAM_SIZE
	.align		4
.L_1535:
        /*00b4*/ 	.byte	0x03, 0x19
        /*00b6*/ 	.short	0x0040


	//----- nvinfo : EIATTR_PARAM_CBANK
	.align		4
        /*00b8*/ 	.byte	0x04, 0x0a
        /*00ba*/ 	.short	(.L_1537 - .L_1536)
	.align		4
.L_1536:
        /*00bc*/ 	.word	index@(.nv.constant0.contiguous_reduce4_u32)
        /*00c0*/ 	.short	0x0380
        /*00c2*/ 	.short	0x0040


	//----- nvinfo : EIATTR_SW_WAR
	.align		4
.L_1537:
        /*00c4*/ 	.byte	0x04, 0x36
        /*00c6*/ 	.short	(.L_1539 - .L_1538)
.L_1538:
        /*00c8*/ 	.word	0x00000008
.L_1539:


//--------------------- .nv.info.contiguous_reduce33_u32 --------------------------
	.section	.nv.info.contiguous_reduce33_u32,"",@"SHT_CUDA_INFO"
	.sectionflags	@""
	.align	4


	//----- nvinfo : EIATTR_CUDA_API_VERSION
	.align		4
        /*0000*/ 	.byte	0x04, 0x37
        /*0002*/ 	.short	(.L_1541 - .L_1540)
.L_1540:
        /*0004*/ 	.word	0x00000082


	//----- nvinfo : EIATTR_KPARAM_INFO
	.align		4
.L_1541:
        /*0008*/ 	.byte	0x04, 0x17
        /*000a*/ 	.short	(.L_1543 - .L_1542)
.L_1542:
        /*000c*/ 	.word	0x00000000
        /*0010*/ 	.short	0x0005
        /*0012*/ 	.short	0x0028
        /*0014*/ 	.byte	0x00, 0xf0, 0x21, 0x00


	//----- nvinfo : EIATTR_KPARAM_INFO
	.align		4
.L_1543:
        /*0018*/ 	.byte	0x04, 0x17
        /*001a*/ 	.short	(.L_1545 - .L_1544)
.L_1544:
        /*001c*/ 	.word	0x00000000
        /*0020*/ 	.short	0x0004
        /*0022*/ 	.short	0x0020
        /*0024*/ 	.byte	0x00, 0xf0, 0x21, 0x00


	//----- nvinfo : EIATTR_KPARAM_INFO
	.align		4
.L_1545:
        /*0028*/ 	.byte	0x04, 0x17
        /*002a*/ 	.short	(.L_1547 - .L_1546)
.L_1546:
        /*002c*/ 	.word	0x00000000
        /*0030*/ 	.short	0x0003
        /*0032*/ 	.short	0x0018
        /*0034*/ 	.byte	0x00, 0xf5, 0x21, 0x00


	//----- nvinfo : EIATTR_KPARAM_INFO
	.align		4
.L_1547:
        /*0038*/ 	.byte	0x04, 0x17
        /*003a*/ 	.short	(.L_1549 - .L_1548)
.L_1548:
        /*003c*/ 	.word	0x00000000
        /*0040*/ 	.short	0x0002
        /*0042*/ 	.short	0x0010
        /*0044*/ 	.byte	0x00, 0xf5, 0x21, 0x00


	//----- nvinfo : EIATTR_KPARAM_INFO
	.align		4
.L_1549:
        /*0048*/ 	.byte	0x04, 0x17
        /*004a*/ 	.short	(.L_1551 - .L_1550)
.L_1550:
        /*004c*/ 	.word	0x00000000
        /*0050*/ 	.short	0x0001
        /*0052*/ 	.short	0x0008
        /*0054*/ 	.byte	0x00, 0xf5, 0x21, 0x00


	//----- nvinfo : EIATTR_KPARAM_INFO
	.align		4
.L_1551:
        /*0058*/ 	.byte	0x04, 0x17
        /*005a*/ 	.short	(.L_1553 - .L_1552)
.L_1552:
        /*005c*/ 	.word	0x00000000
        /*0060*/ 	.short	0x0000
        /*0062*/ 	.short	0x0000
        /*0064*/ 	.byte	0x00, 0xf5, 0x21, 0x00


	//----- nvinfo : EIATTR_SPARSE_MMA_MASK
	.align		4
.L_1553:
        /*0068*/ 	.byte	0x03, 0x50
        /*006a*/ 	.short	0x0000


	//----- nvinfo : EIATTR_MAXREG_COUNT
	.align		4
        /*006c*/ 	.byte	0x03, 0x1b
        /*006e*/ 	.short	0x00ff


	//----- nvinfo : EIATTR_NUM_BARRIERS
	.align		4
        /*0070*/ 	.byte	0x02, 0x4c
        /*0072*/ 	.byte	0x01
	.zero		1


	//----- nvinfo : EIATTR_MERCURY_ISA_VERSION
	.align		4
        /*0074*/ 	.byte	0x03, 0x5f
        /*0076*/ 	.short	0x0101


	//----- nvinfo : EIATTR_VRC_CTA_INIT_COUNT
	.align		4
        /*0078*/ 	.byte	0x02, 0x4a
	.zero		1
	.zero		1


	//----- nvinfo : EIATTR_EXIT_INSTR_OFFSETS
	.align		4
        /*007c*/ 	.byte	0x04, 0x1c
        /*007e*/ 	.short	(.L_1555 - .L_1554)


	//   ....[0]....
.L_1554:
        /*0080*/ 	.word	0x000005b0


	//   ....[1]....
        /*0084*/ 	.word	0x00000930


	//   ....[2]....
        /*0088*/ 	.word	0x00000a60


	//----- nvinfo : EIATTR_CRS_STACK_SIZE
	.align		4
.L_1555:
        /*008c*/ 	.byte	0x04, 0x1e
        /*008e*/ 	.short	(.L_1557 - .L_1556)
.L_1556:
        /*0090*/ 	.word	0x00000000


	//----- nvinfo : EIATTR_CBANK_PARAM_SIZE
	.align		4
.L_1557:
        /*0094*/ 	.byte	0x03, 0x19
        /*0096*/ 	.short	0x0030


	//----- nvinfo : EIATTR_PARAM_CBANK
	.align		4
        /*0098*/ 	.byte	0x04, 0x0a
        /*009a*/ 	.short	(.L_1559 - .L_1558)
	.align		4
.L_1558:
        /*009c*/ 	.word	index@(.nv.constant0.contiguous_reduce33_u32)
        /*00a0*/ 	.short	0x0380
        /*00a2*/ 	.short	0x0030


	//----- nvinfo : EIATTR_SW_WAR
	.align		4
.L_1559:
        /*00a4*/ 	.byte	0x04, 0x36
        /*00a6*/ 	.short	(.L_1561 - .L_1560)
.L_1560:
        /*00a8*/ 	.word	0x00000008
.L_1561:


//--------------------- .nv.info.contiguous_reduce3_u32 --------------------------
	.section	.nv.info.contiguous_reduce3_u32,"",@"SHT_CUDA_INFO"
	.sectionflags	@""
	.align	4


	//----- nvinfo : EIATTR_CUDA_API_VERSION
	.align		4
        /*0000*/ 	.byte	0x04, 0x37
        /*0002*/ 	.short	(.L_1563 - .L_1562)
.L_1562:
        /*0004*/ 	.word	0x00000082


	//----- nvinfo : EIATTR_KPARAM_INFO
	.align		4
.L_1563:
        /*0008*/ 	.byte	0x04, 0x17
        /*000a*/ 	.short	(.L_1565 - .L_1564)
.L_1564:
        /*000c*/ 	.word	0x00000000
        /*0010*/ 	.short	0x0007
        /*0012*/ 	.short	0x0038
        /*0014*/ 	.byte	0x00, 0xf0, 0x21, 0x00


	//----- nvinfo : EIATTR_KPARAM_INFO
	.align		4
.L_1565:
        /*0018*/ 	.byte	0x04, 0x17
        /*001a*/ 	.short	(.L_1567 - .L_1566)
.L_1566:
        /*001c*/ 	.word	0x00000000
        /*0020*/ 	.short	0x0006
        /*0022*/ 	.short	0x0030
        /*0024*/ 	.byte	0x00, 0xf0, 0x21, 0x00


	//----- nvinfo : EIATTR_KPARAM_INFO
	.align		4
.L_1567:
        /*0028*/ 	.byte	0x04, 0x17
        /*002a*/ 	.short	(.L_1569 - .L_1568)
.L_1568:
        /*002c*/ 	.word	0x00000000
        /*0030*/ 	.short	0x0005
        /*0032*/ 	.short	0x0028
        /*0034*/ 	.byte	0x00, 0xf0, 0x21, 0x00


	//----- nvinfo : EIATTR_KPARAM_INFO
	.align		4
.L_1569:
        /*0038*/ 	.byte	0x04, 0x17
        /*003a*/ 	.short	(.L_1571 - .L_1570)
.L_1570:
        /*003c*/ 	.word	0x00000000
        /*0040*/ 	.short	0x0004
        /*0042*/ 	.short	0x0020
        /*0044*/ 	.byte	0x00, 0xf5, 0x21, 0x00


	//----- nvinfo : EIATTR_KPARAM_INFO
	.align		4
.L_1571:
        /*0048*/ 	.byte	0x04, 0x17
        /*004a*/ 	.short	(.L_1573 - .L_1572)
.L_1572:
        /*004c*/ 	.word	0x00000000
        /*0050*/ 	.short	0x0003
        /*0052*/ 	.short	0x0018
        /*0054*/ 	.byte	0x00, 0xf5, 0x21, 0x00


	//----- nvinfo : EIATTR_KPARAM_INFO
	.align		4
.L_1573:
        /*0058*/ 	.byte	0x04, 0x17
        /*005a*/ 	.short	(.L_1575 - .L_1574)
.L_1574:
        /*005c*/ 	.word	0x00000000
        /*0060*/ 	.short	0x0002
        /*0062*/ 	.short	0x0010
        /*0064*/ 	.byte	0x00, 0xf5, 0x21, 0x00


	//----- nvinfo : EIATTR_KPARAM_INFO
	.align		4
.L_1575:
        /*0068*/ 	.byte	0x04, 0x17
        /*006a*/ 	.short	(.L_1577 - .L_1576)
.L_1576:
        /*006c*/ 	.word	0x00000000
        /*0070*/ 	.short	0x0001
        /*0072*/ 	.short	0x0008
        /*0074*/ 	.byte	0x00, 0xf5, 0x21, 0x00


	//----- nvinfo : EIATTR_KPARAM_INFO
	.align		4
.L_1577:
        /*0078*/ 	.byte	0x04, 0x17
        /*007a*/ 	.short	(.L_1579 - .L_1578)
.L_1578:
        /*007c*/ 	.word	0x00000000
        /*0080*/ 	.short	0x0000
        /*0082*/ 	.short	0x0000
        /*0084*/ 	.byte	0x00, 0xf5, 0x21, 0x00


	//----- nvinfo : EIATTR_SPARSE_MMA_MASK
	.align		4
.L_1579:
        /*0088*/ 	.byte	0x03, 0x50
        /*008a*/ 	.short	0x0000


	//----- nvinfo : EIATTR_MAXREG_COUNT
	.align		4
        /*008c*/ 	.byte	0x03, 0x1b
        /*008e*/ 	.short	0x00ff


	//----- nvinfo : EIATTR_NUM_BARRIERS
	.align		4
        /*0090*/ 	.byte	0x02, 0x4c
        /*0092*/ 	.byte	0x01
	.zero		1


	//----- nvinfo : EIATTR_MERCURY_ISA_VERSION
	.align		4
        /*0094*/ 	.byte	0x03, 0x5f
        /*0096*/ 	.short	0x0101


	//----- nvinfo : EIATTR_VRC_CTA_INIT_COUNT
	.align		4
        /*0098*/ 	.byte	0x02, 0x4a
	.zero		1
	.zero		1


	//----- nvinfo : EIATTR_EXIT_INSTR_OFFSETS
	.align		4
        /*009c*/ 	.byte	0x04, 0x1c
        /*009e*/ 	.short	(.L_1581 - .L_1580)


	//   ....[0]....
.L_1580:
        /*00a0*/ 	.word	0x000069f0


	//   ....[1]....
        /*00a4*/ 	.word	0x00006d70


	//   ....[2]....
        /*00a8*/ 	.word	0x00006ee0


	//----- nvinfo : EIATTR_CRS_STACK_SIZE
	.align		4
.L_1581:
        /*00ac*/ 	.byte	0x04, 0x1e
        /*00ae*/ 	.short	(.L_1583 - .L_1582)
.L_1582:
        /*00b0*/ 	.word	0x00000000


	//----- nvinfo : EIATTR_CBANK_PARAM_SIZE
	.align		4
.L_1583:
        /*00b4*/ 	.byte	0x03, 0x19
        /*00b6*/ 	.short	0x0040


	//----- nvinfo : EIATTR_PARAM_CBANK
	.align		4
        /*00b8*/ 	.byte	0x04, 0x0a
        /*00ba*/ 	.short	(.L_1585 - .L_1584)
	.align		4
.L_1584:
        /*00bc*/ 	.word	index@(.nv.constant0.contiguous_reduce3_u32)
        /*00c0*/ 	.short	0x0380
        /*00c2*/ 	.short	0x0040


	//----- nvinfo : EIATTR_SW_WAR
	.align		4
.L_1585:
        /*00c4*/ 	.byte	0x04, 0x36
        /*00c6*/ 	.short	(.L_1587 - .L_1586)
.L_1586:
        /*00c8*/ 	.word	0x00000008
.L_1587:


//--------------------- .nv.info.uncontiguous_reduce_u32 --------------------------
	.section	.nv.info.uncontiguous_reduce_u32,"",@"SHT_CUDA_INFO"
	.sectionflags	@""
	.align	4


	//----- nvinfo : EIATTR_CUDA_API_VERSION
	.align		4
        /*0000*/ 	.byte	0x04, 0x37
        /*0002*/ 	.short	(.L_1589 - .L_1588)
.L_1588:
        /*0004*/ 	.word	0x00000082


	//----- nvinfo : EIATTR_KPARAM_INFO
	.align		4
.L_1589:
        /*0008*/ 	.byte	0x04, 0x17
        /*000a*/ 	.short	(.L_1591 - .L_1590)
.L_1590:
        /*000c*/ 	.word	0x00000000
        /*0010*/ 	.short	0x0006
        /*0012*/ 	.short	0x0030
        /*0014*/ 	.byte	0x00, 0xf0, 0x21, 0x00


	//----- nvinfo : EIATTR_KPARAM_INFO
	.align		4
.L_1591:
        /*0018*/ 	.byte	0x04, 0x17
        /*001a*/ 	.short	(.L_1593 - .L_1592)
.L_1592:
        /*001c*/ 	.word	0x00000000
        /*0020*/ 	.short	0x0005
        /*0022*/ 	.short	0x0028
        /*0024*/ 	.byte	0x00, 0xf0, 0x21, 0x00


	//----- nvinfo : EIATTR_KPARAM_INFO
	.align		4
.L_1593:
        /*0028*/ 	.byte	0x04, 0x17
        /*002a*/ 	.short	(.L_1595 - .L_1594)
.L_1594:
        /*002c*/ 	.word	0x00000000
        /*0030*/ 	.short	0x0004
        /*0032*/ 	.short	0x0020
        /*0034*/ 	.byte	0x00, 0xf5, 0x21, 0x00


	//----- nvinfo : EIATTR_KPARAM_INFO
	.align		4
.L_1595:
        /*0038*/ 	.byte	0x04, 0x17
        /*003a*/ 	.short	(.L_1597 - .L_1596)
.L_1596:
        /*003c*/ 	.word	0x00000000
        /*0040*/ 	.short	0x0003
        /*0042*/ 	.short	0x0018
        /*0044*/ 	.byte	0x00, 0xf5, 0x21, 0x00


	//----- nvinfo : EIATTR_KPARAM_INFO
	.align		4
.L_1597:
        /*0048*/ 	.byte	0x04, 0x17
        /*004a*/ 	.short	(.L_1599 - .L_1598)
.L_1598:
        /*004c*/ 	.word	0x00000000
        /*0050*/ 	.short	0x0002
        /*0052*/ 	.short	0x0010
        /*0054*/ 	.byte	0x00, 0xf5, 0x21, 0x00


	//----- nvinfo : EIATTR_KPARAM_INFO
	.align		4
.L_1599:
        /*0058*/ 	.byte	0x04, 0x17
        /*005a*/ 	.short	(.L_1601 - .L_1600)
.L_1600:
        /*005c*/ 	.word	0x00000000
        /*0060*/ 	.short	0x0001
        /*0062*/ 	.short	0x0008
        /*0064*/ 	.byte	0x00, 0xf5, 0x21, 0x00


	//----- nvinfo : EIATTR_KPARAM_INFO
	.align		4
.L_1601:
        /*0068*/ 	.byte	0x04, 0x17
        /*006a*/ 	.short	(.L_1603 - .L_1602)
.L_1602:
        /*006c*/ 	.word	0x00000000
        /*0070*/ 	.short	0x0000
        /*0072*/ 	.short	0x0000
        /*0074*/ 	.byte	0x00, 0xf5, 0x21, 0x00


	//----- nvinfo : EIATTR_SPARSE_MMA_MASK
	.align		4
.L_1603:
        /*0078*/ 	.byte	0x03, 0x50
        /*007a*/ 	.short	0x0000


	//----- nvinfo : EIATTR_MAXREG_COUNT
	.align		4
        /*007c*/ 	.byte	0x03, 0x1b
        /*007e*/ 	.short	0x00ff


	//----- nvinfo : EIATTR_NUM_BARRIERS
	.align		4
        /*0080*/ 	.byte	0x02, 0x4c
        /*0082*/ 	.byte	0x01
	.zero		1


	//----- nvinfo : EIATTR_MERCURY_ISA_VERSION
	.align		4
        /*0084*/ 	.byte	0x03, 0x5f
        /*0086*/ 	.short	0x0101


	//----- nvinfo : EIATTR_VRC_CTA_INIT_COUNT
	.align		4
        /*0088*/ 	.byte	0x02, 0x4a
	.zero		1
	.zero		1


	//----- nvinfo : EIATTR_EXIT_INSTR_OFFSETS
	.align		4
        /*008c*/ 	.byte	0x04, 0x1c
        /*008e*/ 	.short	(.L_1605 - .L_1604)


	//   ....[0]....
.L_1604:
        /*0090*/ 	.word	0x00006a00


	//   ....[1]....
        /*0094*/ 	.word	0x00006d80


	//   ....[2]....
        /*0098*/ 	.word	0x00006e40


	//----- nvinfo : EIATTR_CRS_STACK_SIZE
	.align		4
.L_1605:
        /*009c*/ 	.byte	0x04, 0x1e
        /*009e*/ 	.short	(.L_1607 - .L_1606)
.L_1606:
        /*00a0*/ 	.word	0x00000000


	//----- nvinfo : EIATTR_CBANK_PARAM_SIZE
	.align		4
.L_1607:
        /*00a4*/ 	.byte	0x03, 0x19
        /*00a6*/ 	.short	0x0038


	//----- nvinfo : EIATTR_PARAM_CBANK
	.align		4
        /*00a8*/ 	.byte	0x04, 0x0a
        /*00aa*/ 	.short	(.L_1609 - .L_1608)
	.align		4
.L_1608:
        /*00ac*/ 	.word	index@(.nv.constant0.uncontiguous_reduce_u32)
        /*00b0*/ 	.short	0x0380
        /*00b2*/ 	.short	0x0038


	//----- nvinfo : EIATTR_SW_WAR
	.align		4
.L_1609:
        /*00b4*/ 	.byte	0x04, 0x36
        /*00b6*/ 	.short	(.L_1611 - .L_1610)
.L_1610:
        /*00b8*/ 	.word	0x00000008
.L_1611:


//--------------------- .nv.info.contiguous_reduce2_u32 --------------------------
	.section	.nv.info.contiguous_reduce2_u32,"",@"SHT_CUDA_INFO"
	.sectionflags	@""
	.align	4


	//----- nvinfo : EIATTR_CUDA_API_VERSION
	.align		4
        /*0000*/ 	.byte	0x04, 0x37
        /*0002*/ 	.short	(.L_1613 - .L_1612)
.L_1612:
        /*0004*/ 	.word	0x00000082


	//----- nvinfo : EIATTR_KPARAM_INFO
	.align		4
.L_1613:
        /*0008*/ 	.byte	0x04, 0x17
        /*000a*/ 	.short	(.L_1615 - .L_1614)
.L_1614:
        /*000c*/ 	.word	0x00000000
        /*0010*/ 	.short	0x0004
        /*0012*/ 	.short	0x0020
        /*0014*/ 	.byte	0x00, 0xf0, 0x21, 0x00


	//----- nvinfo : EIATTR_KPARAM_INFO
	.align		4
.L_1615:
        /*0018*/ 	.byte	0x04, 0x17
        /*001a*/ 	.short	(.L_1617 - .L_1616)
.L_1616:
        /*001c*/ 	.word	0x00000000
        /*0020*/ 	.short	0x0003
        /*0022*/ 	.short	0x0018
        /*0024*/ 	.byte	0x00, 0xf5, 0x21, 0x00


	//----- nvinfo : EIATTR_KPARAM_INFO
	.align		4
.L_1617:
        /*0028*/ 	.byte	0x04, 0x17
        /*002a*/ 	.short	(.L_1619 - .L_1618)
.L_1618:
        /*002c*/ 	.word	0x00000000
        /*0030*/ 	.short	0x0002
        /*0032*/ 	.short	0x0010
        /*0034*/ 	.byte	0x00, 0xf5, 0x21, 0x00


	//----- nvinfo : EIATTR_KPARAM_INFO
	.align		4
.L_1619:
        /*0038*/ 	.byte	0x04, 0x17
        /*003a*/ 	.short	(.L_1621 - .L_1620)
.L_1620:
        /*003c*/ 	.word	0x00000000
        /*0040*/ 	.short	0x0001
        /*0042*/ 	.short	0x0008
        /*0044*/ 	.byte	0x00, 0xf5, 0x21, 0x00


	//----- nvinfo : EIATTR_KPARAM_INFO
	.align		4
.L_1621:
        /*0048*/ 	.byte	0x04, 0x17
        /*004a*/ 	.short	(.L_1623 - .L_1622)
.L_1622:
        /*004c*/ 	.word	0x00000000
        /*0050*/ 	.short	0x0000
        /*0052*/ 	.short	0x0000
        /*0054*/ 	.byte	0x00, 0xf5, 0x21, 0x00


	//----- nvinfo : EIATTR_SPARSE_MMA_MASK
	.align		4
.L_1623:
        /*0058*/ 	.byte	0x03, 0x50
        /*005a*/ 	.short	0x0000


	//----- nvinfo : EIATTR_MAXREG_COUNT
	.align		4
        /*005c*/ 	.byte	0x03, 0x1b
        /*005e*/ 	.short	0x00ff


	//----- nvinfo : EIATTR_NUM_BARRIERS
	.align		4
        /*0060*/ 	.byte	0x02, 0x4c
        /*0062*/ 	.byte	0x01
	.zero		1


	//----- nvinfo : EIATTR_MERCURY_ISA_VERSION
	.align		4
        /*0064*/ 	.byte	0x03, 0x5f
        /*0066*/ 	.short	0x0101


	//----- nvinfo : EIATTR_VRC_CTA_INIT_COUNT
	.align		4
        /*0068*/ 	.byte	0x02, 0x4a
	.zero		1
	.zero		1


	//----- nvinfo : EIATTR_EXIT_INSTR_OFFSETS
	.align		4
        /*006c*/ 	.byte	0x04, 0x1c
        /*006e*/ 	.short	(.L_1625 - .L_1624)


	//   ....[0]....
.L_1624:
        /*0070*/ 	.word	0x000004f0


	//   ....[1]....
        /*0074*/ 	.word	0x00000870


	//   ....[2]....
        /*0078*/ 	.word	0x00000930


	//----- nvinfo : EIATTR_CRS_STACK_SIZE
	.align		4
.L_1625:
        /*007c*/ 	.byte	0x04, 0x1e
        /*007e*/ 	.short	(.L_1627 - .L_1626)
.L_1626:
        /*0080*/ 	.word	0x00000000


	//----- nvinfo : EIATTR_CBANK_PARAM_SIZE
	.align		4
.L_1627:
        /*0084*/ 	.byte	0x03, 0x19
        /*0086*/ 	.short	0x0028


	//----- nvinfo : EIATTR_PARAM_CBANK
	.align		4
        /*0088*/ 	.byte	0x04, 0x0a
        /*008a*/ 	.short	(.L_1629 - .L_1628)
	.align		4
.L_1628:
        /*008c*/ 	.word	index@(.nv.constant0.contiguous_reduce2_u32)
        /*0090*/ 	.short	0x0380
        /*0092*/ 	.short	0x0028


	//----- nvinfo : EIATTR_SW_WAR
	.align		4
.L_1629:
        /*0094*/ 	.byte	0x04, 0x36
        /*0096*/ 	.short	(.L_1631 - .L_1630)
.L_1630:
        /*0098*/ 	.word	0x00000008
.L_1631:


//--------------------- .nv.info.contiguous_reduce_u32 --------------------------
	.section	.nv.info.contiguous_reduce_u32,"",@"SHT_CUDA_INFO"
	.sectionflags	@""
	.align	4


	//----- nvinfo : EIATTR_CUDA_API_VERSION
	.align		4
        /*0000*/ 	.byte	0x04, 0x37
        /*0002*/ 	.short	(.L_1633 - .L_1632)
.L_1632:
        /*0004*/ 	.word	0x00000082


	//----- nvinfo : EIATTR_KPARAM_INFO
	.align		4
.L_1633:
        /*0008*/ 	.byte	0x04, 0x17
        /*000a*/ 	.short	(.L_1635 - .L_1634)
.L_1634:
        /*000c*/ 	.word	0x00000000
        /*0010*/ 	.short	0x0003
        /*0012*/ 	.short	0x0018
        /*0014*/ 	.byte	0x00, 0xf0, 0x21, 0x00


	//----- nvinfo : EIATTR_KPARAM_INFO
	.align		4
.L_1635:
        /*0018*/ 	.byte	0x04, 0x17
        /*001a*/ 	.short	(.L_1637 - .L_1636)
.L_1636:
        /*001c*/ 	.word	0x00000000
        /*0020*/ 	.short	0x0002
        /*0022*/ 	.short	0x0010
        /*0024*/ 	.byte	0x00, 0xf5, 0x21, 0x00


	//----- nvinfo : EIATTR_KPARAM_INFO
	.align		4
.L_1637:
        /*0028*/ 	.byte	0x04, 0x17
        /*002a*/ 	.short	(.L_1639 - .L_1638)
.L_1638:
        /*002c*/ 	.word	0x00000000
        /*0030*/ 	.short	0x0001
        /*0032*/ 	.short	0x0008
        /*0034*/ 	.byte	0x00, 0xf5, 0x21, 0x00


	//----- nvinfo : EIATTR_KPARAM_INFO
	.align		4
.L_1639:
        /*0038*/ 	.byte	0x04, 0x17
        /*003a*/ 	.short	(.L_1641 - .L_1640)
.L_1640:
        /*003c*/ 	.word	0x00000000
        /*0040*/ 	.short	0x0000
        /*0042*/ 	.short	0x0000
        /*0044*/ 	.byte	0x00, 0xf5, 0x21, 0x00


	//----- nvinfo : EIATTR_SPARSE_MMA_MASK
	.align		4
.L_1641:
        /*0048*/ 	.byte	0x03, 0x50
        /*004a*/ 	.short	0x0000


	//----- nvinfo : EIATTR_MAXREG_COUNT
	.align		4
        /*004c*/ 	.byte	0x03, 0x1b
        /*004e*/ 	.short	0x00ff


	//----- nvinfo : EIATTR_NUM_BARRIERS
	.align		4
        /*0050*/ 	.byte	0x02, 0x4c
        /*0052*/ 	.byte	0x01
	.zero		1


	//----- nvinfo : EIATTR_MERCURY_ISA_VERSION
	.align		4
        /*0054*/ 	.byte	0x03, 0x5f
        /*0056*/ 	.short	0x0101


	//----- nvinfo : EIATTR_VRC_CTA_INIT_COUNT
	.align		4
        /*0058*/ 	.byte	0x02, 0x4a
	.zero		1
	.zero		1


	//----- nvinfo : EIATTR_EXIT_INSTR_OFFSETS
	.align		4
        /*005c*/ 	.byte	0x04, 0x1c
        /*005e*/ 	.short	(.L_1643 - .L_1642)


	//   ....[0]....
.L_1642:
        /*0060*/ 	.word	0x00000430


	//   ....[1]....
        /*0064*/ 	.word	0x000007b0


	//   ....[2]....
        /*0068*/ 	.word	0x00000870


	//----- nvinfo : EIATTR_CRS_STACK_SIZE
	.align		4
.L_1643:
        /*006c*/ 	.byte	0x04, 0x1e
        /*006e*/ 	.short	(.L_1645 - .L_1644)
.L_1644:
        /*0070*/ 	.word	0x00000000


	//----- nvinfo : EIATTR_CBANK_PARAM_SIZE
	.align		4
.L_1645:
        /*0074*/ 	.byte	0x03, 0x19
        /*0076*/ 	.short	0x0020


	//----- nvinfo : EIATTR_PARAM_CBANK
	.align		4
        /*0078*/ 	.byte	0x04, 0x0a
        /*007a*/ 	.short	(.L_1647 - .L_1646)
	.align		4
.L_1646:
        /*007c*/ 	.word	index@(.nv.constant0.contiguous_reduce_u32)
        /*0080*/ 	.short	0x0380
        /*0082*/ 	.short	0x0020


	//----- nvinfo : EIATTR_SW_WAR
	.align		4
.L_1647:
        /*0084*/ 	.byte	0x04, 0x36
        /*0086*/ 	.short	(.L_1649 - .L_1648)
.L_1648:
        /*0088*/ 	.word	0x00000008
.L_1649:


//--------------------- .nv.info.contiguous_reduce44_u16 --------------------------
	.section	.nv.info.contiguous_reduce44_u16,"",@"SHT_CUDA_INFO"
	.sectionflags	@""
	.align	4


	//----- nvinfo : EIATTR_CUDA_API_VERSION
	.align		4
        /*0000*/ 	.byte	0x04, 0x37
        /*0002*/ 	.short	(.L_1651 - .L_1650)
.L_1650:
        /*0004*/ 	.word	0x00000082


	//----- nvinfo : EIATTR_KPARAM_INFO
	.align		4
.L_1651:
        /*0008*/ 	.byte	0x04, 0x17
        /*000a*/ 	.short	(.L_1653 - .L_1652)
.L_1652:
        /*000c*/ 	.word	0x00000000
        /*0010*/ 	.short	0x0006
        /*0012*/ 	.short	0x0030
        /*0014*/ 	.byte	0x00, 0xf0, 0x21, 0x00


	//----- nvinfo : EIATTR_KPARAM_INFO
	.align		4
.L_1653:
        /*0018*/ 	.byte	0x04, 0x17
        /*001a*/ 	.short	(.L_1655 - .L_1654)
.L_1654:
        /*001c*/ 	.word	0x00000000
        /*0020*/ 	.short	0x0005
        /*0022*/ 	.short	0x0028
        /*0024*/ 	.byte	0x00, 0xf0, 0x21, 0x00


	//----- nvinfo : EIATTR_KPARAM_INFO
	.align		4
.L_1655:
        /*0028*/ 	.byte	0x04, 0x17
        /*002a*/ 	.short	(.L_1657 - .L_1656)
.L_1656:
        /*002c*/ 	.word	0x00000000
        /*0030*/ 	.short	0x0004
        /*0032*/ 	.short	0x0020
        /*0034*/ 	.byte	0x00, 0xf0, 0x21, 0x00


	//----- nvinfo : EIATTR_KPARAM_INFO
	.align		4
.L_1657:
        /*0038*/ 	.byte	0x04, 0x17
        /*003a*/ 	.short	(.L_1659 - .L_1658)
.L_1658:
        /*003c*/ 	.word	0x00000000
        /*0040*/ 	.short	0x0003
        /*0042*/ 	.short	0x0018
        /*0044*/ 	.byte	0x00, 0xf5, 0x21, 0x00


	//----- nvinfo : EIATTR_KPARAM_INFO
	.align		4
.L_1659:
        /*0048*/ 	.byte	0x04, 0x17
        /*004a*/ 	.short	(.L_1661 - .L_1660)
.L_1660:
        /*004c*/ 	.word	0x00000000
        /*0050*/ 	.short	0x0002
        /*0052*/ 	.short	0x0010
        /*0054*/ 	.byte	0x00, 0xf5, 0x21, 0x00


	//----- nvinfo : EIATTR_KPARAM_INFO
	.align		4
.L_1661:
        /*0058*/ 	.byte	0x04, 0x17
        /*005a*/ 	.short	(.L_1663 - .L_1662)
.L_1662:
        /*005c*/ 	.word	0x00000000
        /*0060*/ 	.short	0x0001
        /*0062*/ 	.short	0x0008
        /*0064*/ 	.byte	0x00, 0xf5, 0x21, 0x00


	//----- nvinfo : EIATTR_KPARAM_INFO
	.align		4
.L_1663:
        /*0068*/ 	.byte	0x04, 0x17
        /*006a*/ 	.short	(.L_1665 - .L_1664)
.L_1664:
        /*006c*/ 	.word	0x00000000
        /*0070*/ 	.short	0x0000
        /*0072*/ 	.short	0x0000
        /*0074*/ 	.byte	0x00, 0xf5, 0x21, 0x00


	//----- nvinfo : EIATTR_SPARSE_MMA_MASK
	.align		4
.L_1665:
        /*0078*/ 	.byte	0x03, 0x50
        /*007a*/ 	.short	0x0000


	//----- nvinfo : EIATTR_MAXREG_COUNT
	.align		4
        /*007c*/ 	.byte	0x03, 0x1b
        /*007e*/ 	.short	0x00ff


	//----- nvinfo : EIATTR_NUM_BARRIERS
	.align		4
        /*0080*/ 	.byte	0x02, 0x4c
        /*0082*/ 	.byte	0x01
	.zero		1


	//----- nvinfo : EIATTR_MERCURY_ISA_VERSION
	.align		4
        /*0084*/ 	.byte	0x03, 0x5f
        /*0086*/ 	.short	0x0101


	//----- nvinfo : EIATTR_VRC_CTA_INIT_COUNT
	.align		4
        /*0088*/ 	.byte	0x02, 0x4a
	.zero		1
	.zero		1


	//----- nvinfo : EIATTR_EXIT_INSTR_OFFSETS
	.align		4
        /*008c*/ 	.byte	0x04, 0x1c
        /*008e*/ 	.short	(.L_1667 - .L_1666)


	//   ....[0]....
.L_1666:
        /*0090*/ 	.word	0x00000160


	//   ....[1]....
        /*0094*/ 	.word	0x00000260


	//   ....[2]....
        /*0098*/ 	.word	0x00001790


	//----- nvinfo : EIATTR_CBANK_PARAM_SIZE
	.align		4
.L_1667:
        /*009c*/ 	.byte	0x03, 0x19
        /*009e*/ 	.short	0x0038


	//----- nvinfo : EIATTR_PARAM_CBANK
	.align		4
        /*00a0*/ 	.byte	0x04, 0x0a
        /*00a2*/ 	.short	(.L_1669 - .L_1668)
	.align		4
.L_1668:
        /*00a4*/ 	.word	index@(.nv.constant0.contiguous_reduce44_u16)
        /*00a8*/ 	.short	0x0380
        /*00aa*/ 	.short	0x0038


	//----- nvinfo : EIATTR_SW_WAR
	.align		4
.L_1669:
        /*00ac*/ 	.byte	0x04, 0x36
        /*00ae*/ 	.short	(.L_1671 - .L_1670)
.L_1670:
        /*00b0*/ 	.word	0x00000008
.L_1671:


//--------------------- .nv.info.contiguous_reduce4_u16 --------------------------
	.section	.nv.info.contiguous_reduce4_u16,"",@"SHT_CUDA_INFO"
	.sectionflags	@""
	.align	4


	//----- nvinfo : EIATTR_CUDA_API_VERSION
	.align		4
        /*0000*/ 	.byte	0x04, 0x37
        /*0002*/ 	.short	(.L_1673 - .L_1672)
.L_1672:
        /*0004*/ 	.word	0x00000082


	//----- nvinfo : EIATTR_KPARAM_INFO
	.align		4
.L_1673:
        /*0008*/ 	.byte	0x04, 0x17
        /*000a*/ 	.short	(.L_1675 - .L_1674)
.L_1674:
        /*000c*/ 	.word	0x00000000
        /*0010*/ 	.short	0x0007
        /*0012*/ 	.short	0x0038
        /*0014*/ 	.byte	0x00, 0xf0, 0x21, 0x00


	//----- nvinfo : EIATTR_KPARAM_INFO
	.align		4
.L_1675:
        /*0018*/ 	.byte	0x04, 0x17
        /*001a*/ 	.short	(.L_1677 - .L_1676)
.L_1676:
        /*001c*/ 	.word	0x00000000
        /*0020*/ 	.short	0x0006
        /*0022*/ 	.short	0x0030
        /*0024*/ 	.byte	0x00, 0xf0, 0x21, 0x00


	//----- nvinfo : EIATTR_KPARAM_INFO
	.align		4
.L_1677:
        /*0028*/ 	.byte	0x04, 0x17
        /*002a*/ 	.short	(.L_1679 - .L_1678)
.L_1678:
        /*002c*/ 	.word	0x00000000
        /*0030*/ 	.short	0x0005
        /*0032*/ 	.short	0x0028
        /*0034*/ 	.byte	0x00, 0xf0, 0x21, 0x00


	//----- nvinfo : EIATTR_KPARAM_INFO
	.align		4
.L_1679:
        /*0038*/ 	.byte	0x04, 0x17
        /*003a*/ 	.short	(.L_1681 - .L_1680)
.L_1680:
        /*003c*/ 	.word	0x00000000
        /*0040*/ 	.short	0x0004
        /*0042*/ 	.short	0x0020
        /*0044*/ 	.byte	0x00, 0xf5, 0x21, 0x00


	//----- nvinfo : EIATTR_KPARAM_INFO
	.align		4
.L_1681:
        /*0048*/ 	.byte	0x04, 0x17
        /*004a*/ 	.short	(.L_1683 - .L_1682)
.L_1682:
        /*004c*/ 	.word	0x00000000
        /*0050*/ 	.short	0x0003
        /*0052*/ 	.short	0x0018
        /*0054*/ 	.byte	0x00, 0xf5, 0x21, 0x00


	//----- nvinfo : EIATTR_KPARAM_INFO
	.align		4
.L_1683:
        /*0058*/ 	.byte	0x04, 0x17
        /*005a*/ 	.short	(.L_1685 - .L_1684)
.L_1684:
        /*005c*/ 	.word	0x00000000
        /*0060*/ 	.short	0x0002
        /*0062*/ 	.short	0x0010
        /*0064*/ 	.byte	0x00, 0xf5, 0x21, 0x00


	//----- nvinfo : EIATTR_KPARAM_INFO
	.align		4
.L_1685:
        /*0068*/ 	.byte	0x04, 0x17
        /*006a*/ 	.short	(.L_1687 - .L_1686)
.L_1686:
        /*006c*/ 	.word	0x00000000
        /*0070*/ 	.short	0x0001
        /*0072*/ 	.short	0x0008
        /*0074*/ 	.byte	0x00, 0xf5, 0x21, 0x00


	//----- nvinfo : EIATTR_KPARAM_INFO
	.align		4
.L_1687:
        /*0078*/ 	.byte	0x04, 0x17
        /*007a*/ 	.short	(.L_1689 - .L_1688)
.L_1688:
        /*007c*/ 	.word	0x00000000
        /*0080*/ 	.short	0x0000
        /*0082*/ 	.short	0x0000
        /*0084*/ 	.byte	0x00, 0xf5, 0x21, 0x00


	//----- nvinfo : EIATTR_SPARSE_MMA_MASK
	.align		4
.L_1689:
        /*0088*/ 	.byte	0x03, 0x50
        /*008a*/ 	.short	0x0000


	//----- nvinfo : EIATTR_MAXREG_COUNT
	.align		4
        /*008c*/ 	.byte	0x03, 0x1b
        /*008e*/ 	.short	0x00ff


	//----- nvinfo : EIATTR_NUM_BARRIERS
	.align		4
        /*0090*/ 	.byte	0x02, 0x4c
        /*0092*/ 	.byte	0x01
	.zero		1


	//----- nvinfo : EIATTR_MERCURY_ISA_VERSION
	.align		4
        /*0094*/ 	.byte	0x03, 0x5f
        /*0096*/ 	.short	0x0101


	//----- nvinfo : EIATTR_VRC_CTA_INIT_COUNT
	.align		4
        /*0098*/ 	.byte	0x02, 0x4a
	.zero		1
	.zero		1


	//----- nvinfo : EIATTR_EXIT_INSTR_OFFSETS
	.align		4
        /*009c*/ 	.byte	0x04, 0x1c
        /*009e*/ 	.short	(.L_1691 - .L_1690)


	//   ....[0]....
.L_1690:
        /*00a0*/ 	.word	0x000001c0


	//   ....[1]....
        /*00a4*/ 	.word	0x000031a0


	//   ....[2]....
        /*00a8*/ 	.word	0x00004700


	//----- nvinfo : EIATTR_CRS_STACK_SIZE
	.align		4
.L_1691:
        /*00ac*/ 	.byte	0x04, 0x1e
        /*00ae*/ 	.short	(.L_1693 - .L_1692)
.L_1692:
        /*00b0*/ 	.word	0x00000000


	//----- nvinfo : EIATTR_CBANK_PARAM_SIZE
	.align		4
.L_1693:
        /*00b4*/ 	.byte	0x03, 0x19
        /*00b6*/ 	.short	0x0040


	//----- nvinfo : EIATTR_PARAM_CBANK
	.align		4
        /*00b8*/ 	.byte	0x04, 0x0a
        /*00ba*/ 	.short	(.L_1695 - .L_1694)
	.align		4
.L_1694:
        /*00bc*/ 	.word	index@(.nv.constant0.contiguous_reduce4_u16)
        /*00c0*/ 	.short	0x0380
        /*00c2*/ 	.short	0x0040


	//----- nvinfo : EIATTR_SW_WAR
	.align		4
.L_1695:
        /*00c4*/ 	.byte	0x04, 0x36
        /*00c6*/ 	.short	(.L_1697 - .L_1696)
.L_1696:
        /*00c8*/ 	.word	0x00000008
.L_1697:


//--------------------- .nv.info.contiguous_reduce33_u16 --------------------------
	.section	.nv.info.contiguous_reduce33_u16,"",@"SHT_CUDA_INFO"
	.sectionflags	@""
	.align	4


	//----- nvinfo : EIATTR_CUDA_API_VERSION
	.align		4
        /*0000*/ 	.byte	0x04, 0x37
        /*0002*/ 	.short	(.L_1699 - .L_1698)
.L_1698:
        /*0004*/ 	.word	0x00000082


	//----- nvinfo : EIATTR_KPARAM_INFO
	.align		4
.L_1699:
        /*0008*/ 	.byte	0x04, 0x17
        /*000a*/ 	.short	(.L_1701 - .L_1700)
.L_1700:
        /*000c*/ 	.word	0x00000000
        /*0010*/ 	.short	0x0005
        /*0012*/ 	.short	0x0028
        /*0014*/ 	.byte	0x00, 0xf0, 0x21, 0x00


	//----- nvinfo : EIATTR_KPARAM_INFO
	.align		4
.L_1701:
        /*0018*/ 	.byte	0x04, 0x17
        /*001a*/ 	.short	(.L_1703 - .L_1702)
.L_1702:
        /*001c*/ 	.word	0x00000000
        /*0020*/ 	.short	0x0004
        /*0022*/ 	.short	0x0020
        /*0024*/ 	.byte	0x00, 0xf0, 0x21, 0x00


	//----- nvinfo : EIATTR_KPARAM_INFO
	.align		4
.L_1703:
        /*0028*/ 	.byte	0x04, 0x17
        /*002a*/ 	.short	(.L_1705 - .L_1704)
.L_1704:
        /*002c*/ 	.word	0x00000000
        /*0030*/ 	.short	0x0003
        /*0032*/ 	.short	0x0018
        /*0034*/ 	.byte	0x00, 0xf5, 0x21, 0x00


	//----- nvinfo : EIATTR_KPARAM_INFO
	.align		4
.L_1705:
        /*0038*/ 	.byte	0x04, 0x17
        /*003a*/ 	.short	(.L_1707 - .L_1706)
.L_1706:
        /*003c*/ 	.word	0x00000000
        /*0040*/ 	.short	0x0002
        /*0042*/ 	.short	0x0010
        /*0044*/ 	.byte	0x00, 0xf5, 0x21, 0x00


	//----- nvinfo : EIATTR_KPARAM_INFO
	.align		4
.L_1707:
        /*0048*/ 	.byte	0x04, 0x17
        /*004a*/ 	.short	(.L_1709 - .L_1708)
.L_1708:
        /*004c*/ 	.word	0x00000000
        /*0050*/ 	.short	0x0001
        /*0052*/ 	.short	0x0008
        /*0054*/ 	.byte	0x00, 0xf5, 0x21, 0x00


	//----- nvinfo : EIATTR_KPARAM_INFO
	.align		4
.L_1709:
        /*0058*/ 	.byte	0x04, 0x17
        /*005a*/ 	.short	(.L_1711 - .L_1710)
.L_1710:
        /*005c*/ 	.word	0x00000000
        /*0060*/ 	.short	0x0000
        /*0062*/ 	.short	0x0000
        /*0064*/ 	.byte	0x00, 0xf5, 0x21, 0x00


	//----- nvinfo : EIATTR_SPARSE_MMA_MASK
	.align		4
.L_1711:
        /*0068*/ 	.byte	0x03, 0x50
        /*006a*/ 	.short	0x0000


	//----- nvinfo : EIATTR_MAXREG_COUNT
	.align		4
        /*006c*/ 	.byte	0x03, 0x1b
        /*006e*/ 	.short	0x00ff


	//----- nvinfo : EIATTR_NUM_BARRIERS
	.align		4
        /*0070*/ 	.byte	0x02, 0x4c
        /*0072*/ 	.byte	0x01
	.zero		1


	//----- nvinfo : EIATTR_MERCURY_ISA_VERSION
	.align		4
        /*0074*/ 	.byte	0x03, 0x5f
        /*0076*/ 	.short	0x0101


	//----- nvinfo : EIATTR_VRC_CTA_INIT_COUNT
	.align		4
        /*0078*/ 	.byte	0x02, 0x4a
	.zero		1
	.zero		1


	//----- nvinfo : EIATTR_EXIT_INSTR_OFFSETS
	.align		4
        /*007c*/ 	.byte	0x04, 0x1c
        /*007e*/ 	.short	(.L_1713 - .L_1712)


	//   ....[0]....
.L_1712:
        /*0080*/ 	.word	0x000005b0


	//   ....[1]....
        /*0084*/ 	.word	0x00000ab0


	//   ....[2]....
        /*0088*/ 	.word	0x00000be0


	//----- nvinfo : EIATTR_CRS_STACK_SIZE
	.align		4
.L_1713:
        /*008c*/ 	.byte	0x04, 0x1e
        /*008e*/ 	.short	(.L_1715 - .L_1714)
.L_1714:
        /*0090*/ 	.word	0x00000000


	//----- nvinfo : EIATTR_CBANK_PARAM_SIZE
	.align		4
.L_1715:
        /*0094*/ 	.byte	0x03, 0x19
        /*0096*/ 	.short	0x0030


	//----- nvinfo : EIATTR_PARAM_CBANK
	.align		4
        /*0098*/ 	.byte	0x04, 0x0a
        /*009a*/ 	.short	(.L_1717 - .L_1716)
	.align		4
.L_1716:
        /*009c*/ 	.word	index@(.nv.constant0.contiguous_reduce33_u16)
        /*00a0*/ 	.short	0x0380
        /*00a2*/ 	.short	0x0030


	//----- nvinfo : EIATTR_SW_WAR
	.align		4
.L_1717:
        /*00a4*/ 	.byte	0x04, 0x36
        /*00a6*/ 	.short	(.L_1719 - .L_1718)
.L_1718:
        /*00a8*/ 	.word	0x00000008
.L_1719:


//--------------------- .nv.info.contiguous_reduce3_u16 --------------------------
	.section	.nv.info.contiguous_reduce3_u16,"",@"SHT_CUDA_INFO"
	.sectionflags	@""
	.align	4


	//----- nvinfo : EIATTR_CUDA_API_VERSION
	.align		4
        /*0000*/ 	.byte	0x04, 0x37
        /*0002*/ 	.short	(.L_1721 - .L_1720)
.L_1720:
        /*0004*/ 	.word	0x00000082


	//----- nvinfo : EIATTR_KPARAM_INFO
	.align		4
.L_1721:
        /*0008*/ 	.byte	0x04, 0x17
        /*000a*/ 	.short	(.L_1723 - .L_1722)
.L_1722:
        /*000c*/ 	.word	0x00000000
        /*0010*/ 	.short	0x0007
        /*0012*/ 	.short	0x0038
        /*0014*/ 	.byte	0x00, 0xf0, 0x21, 0x00


	//----- nvinfo : EIATTR_KPARAM_INFO
	.align		4
.L_1723:
        /*0018*/ 	.byte	0x04, 0x17
        /*001a*/ 	.short	(.L_1725 - .L_1724)
.L_1724:
        /*001c*/ 	.word	0x00000000
        /*0020*/ 	.short	0x0006
        /*0022*/ 	.short	0x0030
        /*0024*/ 	.byte	0x00, 0xf0, 0x21, 0x00


	//----- nvinfo : EIATTR_KPARAM_INFO
	.align		4
.L_1725:
        /*0028*/ 	.byte	0x04, 0x17
        /*002a*/ 	.short	(.L_1727 - .L_1726)
.L_1726:
        /*002c*/ 	.word	0x00000000
        /*0030*/ 	.short	0x0005
        /*0032*/ 	.short	0x0028
        /*0034*/ 	.byte	0x00, 0xf0, 0x21, 0x00


	//----- nvinfo : EIATTR_KPARAM_INFO
	.align		4
.L_1727:
        /*0038*/ 	.byte	0x04, 0x17
        /*003a*/ 	.short	(.L_1729 - .L_1728)
.L_1728:
        /*003c*/ 	.word	0x00000000
        /*0040*/ 	.short	0x0004
        /*0042*/ 	.short	0x0020
        /*0044*/ 	.byte	0x00, 0xf5, 0x21, 0x00


	//----- nvinfo : EIATTR_KPARAM_INFO
	.align		4
.L_1729:
        /*0048*/ 	.byte	0x04, 0x17
        /*004a*/ 	.short	(.L_1731 - .L_1730)
.L_1730:
        /*004c*/ 	.word	0x00000000
        /*0050*/ 	.short	0x0003
        /*0052*/ 	.short	0x0018
        /*0054*/ 	.byte	0x00, 0xf5, 0x21, 0x00


	//----- nvinfo : EIATTR_KPARAM_INFO
	.align		4
.L_1731:
        /*0058*/ 	.byte	0x04, 0x17
        /*005a*/ 	.short	(.L_1733 - .L_1732)
.L_1732:
        /*005c*/ 	.word	0x00000000
        /*0060*/ 	.short	0x0002
        /*0062*/ 	.short	0x0010
        /*0064*/ 	.byte	0x00, 0xf5, 0x21, 0x00


	//----- nvinfo : EIATTR_KPARAM_INFO
	.align		4
.L_1733:
        /*0068*/ 	.byte	0x04, 0x17
        /*006a*/ 	.short	(.L_1735 - .L_1734)
.L_1734:
        /*006c*/ 	.word	0x00000000
        /*0070*/ 	.short	0x0001
        /*0072*/ 	.short	0x0008
        /*0074*/ 	.byte	0x00, 0xf5, 0x21, 0x00


	//----- nvinfo : EIATTR_KPARAM_INFO
	.align		4
.L_1735:
        /*0078*/ 	.byte	0x04, 0x17
        /*007a*/ 	.short	(.L_1737 - .L_1736)
.L_1736:
        /*007c*/ 	.word	0x00000000
        /*0080*/ 	.short	0x0000
        /*0082*/ 	.short	0x0000
        /*0084*/ 	.byte	0x00, 0xf5, 0x21, 0x00


	//----- nvinfo : EIATTR_SPARSE_MMA_MASK
	.align		4
.L_1737:
        /*0088*/ 	.byte	0x03, 0x50
        /*008a*/ 	.short	0x0000


	//----- nvinfo : EIATTR_MAXREG_COUNT
	.align		4
        /*008c*/ 	.byte	0x03, 0x1b
        /*008e*/ 	.short	0x00ff


	//----- nvinfo : EIATTR_NUM_BARRIERS
	.align		4
        /*0090*/ 	.byte	0x02, 0x4c
        /*0092*/ 	.byte	0x01
	.zero		1


	//----- nvinfo : EIATTR_MERCURY_ISA_VERSION
	.align		4
        /*0094*/ 	.byte	0x03, 0x5f
        /*0096*/ 	.short	0x0101


	//----- nvinfo : EIATTR_VRC_CTA_INIT_COUNT
	.align		4
        /*0098*/ 	.byte	0x02, 0x4a
	.zero		1
	.zero		1


	//----- nvinfo : EIATTR_EXIT_INSTR_OFFSETS
	.align		4
        /*009c*/ 	.byte	0x04, 0x1c
        /*009e*/ 	.short	(.L_1739 - .L_1738)


	//   ....[0]....
.L_1738:
        /*00a0*/ 	.word	0x00006800


	//   ....[1]....
        /*00a4*/ 	.word	0x00006d00


	//   ....[2]....
        /*00a8*/ 	.word	0x00006e70


	//----- nvinfo : EIATTR_CRS_STACK_SIZE
	.align		4
.L_1739:
        /*00ac*/ 	.byte	0x04, 0x1e
        /*00ae*/ 	.short	(.L_1741 - .L_1740)
.L_1740:
        /*00b0*/ 	.word	0x00000000


	//----- nvinfo : EIATTR_CBANK_PARAM_SIZE
	.align		4
.L_1741:
        /*00b4*/ 	.byte	0x03, 0x19
        /*00b6*/ 	.short	0x0040


	//----- nvinfo : EIATTR_PARAM_CBANK
	.align		4
        /*00b8*/ 	.byte	0x04, 0x0a
        /*00ba*/ 	.short	(.L_1743 - .L_1742)
	.align		4
.L_1742:
        /*00bc*/ 	.word	index@(.nv.constant0.contiguous_reduce3_u16)
        /*00c0*/ 	.short	0x0380
        /*00c2*/ 	.short	0x0040


	//----- nvinfo : EIATTR_SW_WAR
	.align		4
.L_1743:
        /*00c4*/ 	.byte	0x04, 0x36
        /*00c6*/ 	.short	(.L_1745 - .L_1744)
.L_1744:
        /*00c8*/ 	.word	0x00000008
.L_1745:


//--------------------- .nv.info.uncontiguous_reduce_u16 --------------------------
	.section	.nv.info.uncontiguous_reduce_u16,"",@"SHT_CUDA_INFO"
	.sectionflags	@""
	.align	4


	//----- nvinfo : EIATTR_CUDA_API_VERSION
	.align		4
        /*0000*/ 	.byte	0x04, 0x37
        /*0002*/ 	.short	(.L_1747 - .L_1746)
.L_1746:
        /*0004*/ 	.word	0x00000082


	//----- nvinfo : EIATTR_KPARAM_INFO
	.align		4
.L_1747:
        /*0008*/ 	.byte	0x04, 0x17
        /*000a*/ 	.short	(.L_1749 - .L_1748)
.L_1748:
        /*000c*/ 	.word	0x00000000
        /*0010*/ 	.short	0x0006
        /*0012*/ 	.short	0x0030
        /*0014*/ 	.byte	0x00, 0xf0, 0x21, 0x00


	//----- nvinfo : EIATTR_KPARAM_INFO
	.align		4
.L_1749:
        /*0018*/ 	.byte	0x04, 0x17
        /*001a*/ 	.short	(.L_1751 - .L_1750)
.L_1750:
        /*001c*/ 	.word	0x00000000
        /*0020*/ 	.short	0x0005
        /*0022*/ 	.short	0x0028
        /*0024*/ 	.byte	0x00, 0xf0, 0x21, 0x00


	//----- nvinfo : EIATTR_KPARAM_INFO
	.align		4
.L_1751:
        /*0028*/ 	.byte	0x04, 0x17
        /*002a*/ 	.short	(.L_1753 - .L_1752)
.L_1752:
        /*002c*/ 	.word	0x00000000
        /*0030*/ 	.short	0x0004
        /*0032*/ 	.short	0x0020
        /*0034*/ 	.byte	0x00, 0xf5, 0x21, 0x00


	//----- nvinfo : EIATTR_KPARAM_INFO
	.align		4
.L_1753:
        /*0038*/ 	.byte	0x04, 0x17
        /*003a*/ 	.short	(.L_1755 - .L_1754)
.L_1754:
        /*003c*/ 	.word	0x00000000
        /*0040*/ 	.short	0x0003
        /*0042*/ 	.short	0x0018
        /*0044*/ 	.byte	0x00, 0xf5, 0x21, 0x00


	//----- nvinfo : EIATTR_KPARAM_INFO
	.align		4
.L_1755:
        /*0048*/ 	.byte	0x04, 0x17
        /*004a*/ 	.short	(.L_1757 - .L_1756)
.L_1756:
        /*004c*/ 	.word	0x00000000
        /*0050*/ 	.short	0x0002
        /*0052*/ 	.short	0x0010
        /*0054*/ 	.byte	0x00, 0xf5, 0x21, 0x00


	//----- nvinfo : EIATTR_KPARAM_INFO
	.align		4
.L_1757:
        /*0058*/ 	.byte	0x04, 0x17
        /*005a*/ 	.short	(.L_1759 - .L_1758)
.L_1758:
        /*005c*/ 	.word	0x00000000
        /*0060*/ 	.short	0x0001
        /*0062*/ 	.short	0x0008
        /*0064*/ 	.byte	0x00, 0xf5, 0x21, 0x00


	//----- nvinfo : EIATTR_KPARAM_INFO
	.align		4
.L_1759:
        /*0068*/ 	.byte	0x04, 0x17
        /*006a*/ 	.short	(.L_1761 - .L_1760)
.L_1760:
        /*006c*/ 	.word	0x00000000
        /*0070*/ 	.short	0x0000
        /*0072*/ 	.short	0x0000
        /*0074*/ 	.byte	0x00, 0xf5, 0x21, 0x00


	//----- nvinfo : EIATTR_SPARSE_MMA_MASK
	.align		4
.L_1761:
        /*0078*/ 	.byte	0x03, 0x50
        /*007a*/ 	.short	0x0000


	//----- nvinfo : EIATTR_MAXREG_COUNT
	.align		4
        /*007c*/ 	.byte	0x03, 0x1b
        /*007e*/ 	.short	0x00ff


	//----- nvinfo : EIATTR_NUM_BARRIERS
	.align		4
        /*0080*/ 	.byte	0x02, 0x4c
        /*0082*/ 	.byte	0x01
	.zero		1


	//----- nvinfo : EIATTR_MERCURY_ISA_VERSION
	.align		4
        /*0084*/ 	.byte	0x03, 0x5f
        /*0086*/ 	.short	0x0101


	//----- nvinfo : EIATTR_VRC_CTA_INIT_COUNT
	.align		4
        /*0088*/ 	.byte	0x02, 0x4a
	.zero		1
	.zero		1


	//----- nvinfo : EIATTR_EXIT_INSTR_OFFSETS
	.align		4
        /*008c*/ 	.byte	0x04, 0x1c
        /*008e*/ 	.short	(.L_1763 - .L_1762)


	//   ....[0]....
.L_1762:
        /*0090*/ 	.word	0x00006a40


	//   ....[1]....
        /*0094*/ 	.word	0x00006f40


	//   ....[2]....
        /*0098*/ 	.word	0x00007000


	//----- nvinfo : EIATTR_CRS_STACK_SIZE
	.align		4
.L_1763:
        /*009c*/ 	.byte	0x04, 0x1e
        /*009e*/ 	.short	(.L_1765 - .L_1764)
.L_1764:
        /*00a0*/ 	.word	0x00000000


	//----- nvinfo : EIATTR_CBANK_PARAM_SIZE
	.align		4
.L_1765:
        /*00a4*/ 	.byte	0x03, 0x19
        /*00a6*/ 	.short	0x0038


	//----- nvinfo : EIATTR_PARAM_CBANK
	.align		4
        /*00a8*/ 	.byte	0x04, 0x0a
        /*00aa*/ 	.short	(.L_1767 - .L_1766)
	.align		4
.L_1766:
        /*00ac*/ 	.word	index@(.nv.constant0.uncontiguous_reduce_u16)
        /*00b0*/ 	.short	0x0380
        /*00b2*/ 	.short	0x0038


	//----- nvinfo : EIATTR_SW_WAR
	.align		4
.L_1767:
        /*00b4*/ 	.byte	0x04, 0x36
        /*00b6*/ 	.short	(.L_1769 - .L_1768)
.L_1768:
        /*00b8*/ 	.word	0x00000008
.L_1769:


//--------------------- .nv.info.contiguous_reduce2_u16 --------------------------
	.section	.nv.info.contiguous_reduce2_u16,"",@"SHT_CUDA_INFO"
	.sectionflags	@""
	.align	4


	//----- nvinfo : EIATTR_CUDA_API_VERSION
	.align		4
        /*0000*/ 	.byte	0x04, 0x37
        /*0002*/ 	.short	(.L_1771 - .L_1770)
.L_1770:
        /*0004*/ 	.word	0x00000082


	//----- nvinfo : EIATTR_KPARAM_INFO
	.align		4
.L_1771:
        /*0008*/ 	.byte	0x04, 0x17
        /*000a*/ 	.short	(.L_1773 - .L_1772)
.L_1772:
        /*000c*/ 	.word	0x00000000
        /*0010*/ 	.short	0x0004
        /*0012*/ 	.short	0x0020
        /*0014*/ 	.byte	0x00, 0xf0, 0x21, 0x00


	//----- nvinfo : EIATTR_KPARAM_INFO
	.align		4
.L_1773:
        /*0018*/ 	.byte	0x04, 0x17
        /*001a*/ 	.short	(.L_1775 - .L_1774)
.L_1774:
        /*001c*/ 	.word	0x00000000
        /*0020*/ 	.short	0x0003
        /*0022*/ 	.short	0x0018
        /*0024*/ 	.byte	0x00, 0xf5, 0x21, 0x00


	//----- nvinfo : EIATTR_KPARAM_INFO
	.align		4
.L_1775:
        /*0028*/ 	.byte	0x04, 0x17
        /*002a*/ 	.short	(.L_1777 - .L_1776)
.L_1776:
        /*002c*/ 	.word	0x00000000
        /*0030*/ 	.short	0x0002
        /*0032*/ 	.short	0x0010
        /*0034*/ 	.byte	0x00, 0xf5, 0x21, 0x00


	//----- nvinfo : EIATTR_KPARAM_INFO
	.align		4
.L_1777:
        /*0038*/ 	.byte	0x04, 0x17
        /*003a*/ 	.short	(.L_1779 - .L_1778)
.L_1778:
        /*003c*/ 	.word	0x00000000
        /*0040*/ 	.short	0x0001
        /*0042*/ 	.short	0x0008
        /*0044*/ 	.byte	0x00, 0xf5, 0x21, 0x00


	//----- nvinfo : EIATTR_KPARAM_INFO
	.align		4
.L_1779:
        /*0048*/ 	.byte	0x04, 0x17
        /*004a*/ 	.short	(.L_1781 - .L_1780)
.L_1780:
        /*004c*/ 	.word	0x00000000
        /*0050*/ 	.short	0x0000
        /*0052*/ 	.short	0x0000
        /*0054*/ 	.byte	0x00, 0xf5, 0x21, 0x00


	//----- nvinfo : EIATTR_SPARSE_MMA_MASK
	.align		4
.L_1781:
        /*0058*/ 	.byte	0x03, 0x50
        /*005a*/ 	.short	0x0000


	//----- nvinfo : EIATTR_MAXREG_COUNT
	.align		4
        /*005c*/ 	.byte	0x03, 0x1b
        /*005e*/ 	.short	0x00ff


	//----- nvinfo : EIATTR_NUM_BARRIERS
	.align		4
        /*0060*/ 	.byte	0x02, 0x4c
        /*0062*/ 	.byte	0x01
	.zero		1


	//----- nvinfo : EIATTR_MERCURY_ISA_VERSION
	.align		4
        /*0064*/ 	.byte	0x03, 0x5f
        /*0066*/ 	.short	0x0101


	//----- nvinfo : EIATTR_VRC_CTA_INIT_COUNT
	.align		4
        /*0068*/ 	.byte	0x02, 0x4a
	.zero		1
	.zero		1


	//----- nvinfo : EIATTR_EXIT_INSTR_OFFSETS
	.align		4
        /*006c*/ 	.byte	0x04, 0x1c
        /*006e*/ 	.short	(.L_1783 - .L_1782)


	//   ....[0]....
.L_1782:
        /*0070*/ 	.word	0x000004f0


	//   ....[1]....
        /*0074*/ 	.word	0x000009e0


	//   ....[2]....
        /*0078*/ 	.word	0x00000aa0


	//----- nvinfo : EIATTR_CRS_STACK_SIZE
	.align		4
.L_1783:
        /*007c*/ 	.byte	0x04, 0x1e
        /*007e*/ 	.short	(.L_1785 - .L_1784)
.L_1784:
        /*0080*/ 	.word	0x00000000


	//----- nvinfo : EIATTR_CBANK_PARAM_SIZE
	.align		4
.L_1785:
        /*0084*/ 	.byte	0x03, 0x19
        /*0086*/ 	.short	0x0028


	//----- nvinfo : EIATTR_PARAM_CBANK
	.align		4
        /*0088*/ 	.byte	0x04, 0x0a
        /*008a*/ 	.short	(.L_1787 - .L_1786)
	.align		4
.L_1786:
        /*008c*/ 	.word	index@(.nv.constant0.contiguous_reduce2_u16)
        /*0090*/ 	.short	0x0380
        /*0092*/ 	.short	0x0028


	//----- nvinfo : EIATTR_SW_WAR
	.align		4
.L_1787:
        /*0094*/ 	.byte	0x04, 0x36
        /*0096*/ 	.short	(.L_1789 - .L_1788)
.L_1788:
        /*0098*/ 	.word	0x00000008
.L_1789:


//--------------------- .nv.info.contiguous_reduce_u16 --------------------------
	.section	.nv.info.contiguous_reduce_u16,"",@"SHT_CUDA_INFO"
	.sectionflags	@""
	.align	4


	//----- nvinfo : EIATTR_CUDA_API_VERSION
	.align		4
        /*0000*/ 	.byte	0x04, 0x37
        /*0002*/ 	.short	(.L_1791 - .L_1790)
.L_1790:
        /*0004*/ 	.word	0x00000082


	//----- nvinfo : EIATTR_KPARAM_INFO
	.align		4
.L_1791:
        /*0008*/ 	.byte	0x04, 0x17
        /*000a*/ 	.short	(.L_1793 - .L_1792)
.L_1792:
        /*000c*/ 	.word	0x00000000
        /*0010*/ 	.short	0x0003
        /*0012*/ 	.short	0x0018
        /*0014*/ 	.byte	0x00, 0xf0, 0x21, 0x00


	//----- nvinfo : EIATTR_KPARAM_INFO
	.align		4
.L_1793:
        /*0018*/ 	.byte	0x04, 0x17
        /*001a*/ 	.short	(.L_1795 - .L_1794)
.L_1794:
        /*001c*/ 	.word	0x00000000
        /*0020*/ 	.short	0x0002
        /*0022*/ 	.short	0x0010
        /*0024*/ 	.byte	0x00, 0xf5, 0x21, 0x00


	//----- nvinfo : EIATTR_KPARAM_INFO
	.align		4
.L_1795:
        /*0028*/ 	.byte	0x04, 0x17
        /*002a*/ 	.short	(.L_1797 - .L_1796)
.L_1796:
        /*002c*/ 	.word	0x00000000
        /*0030*/ 	.short	0x0001
        /*0032*/ 	.short	0x0008
        /*0034*/ 	.byte	0x00, 0xf5, 0x21, 0x00


	//----- nvinfo : EIATTR_KPARAM_INFO
	.align		4
.L_1797:
        /*0038*/ 	.byte	0x04, 0x17
        /*003a*/ 	.short	(.L_1799 - .L_1798)
.L_1798:
        /*003c*/ 	.word	0x00000000
        /*0040*/ 	.short	0x0000
        /*0042*/ 	.short	0x0000
        /*0044*/ 	.byte	0x00, 0xf5, 0x21, 0x00


	//----- nvinfo : EIATTR_SPARSE_MMA_MASK
	.align		4
.L_1799:
        /*0048*/ 	.byte	0x03, 0x50
        /*004a*/ 	.short	0x0000


	//----- nvinfo : EIATTR_MAXREG_COUNT
	.align		4
        /*004c*/ 	.byte	0x03, 0x1b
        /*004e*/ 	.short	0x00ff


	//----- nvinfo : EIATTR_NUM_BARRIERS
	.align		4
        /*0050*/ 	.byte	0x02, 0x4c
        /*0052*/ 	.byte	0x01
	.zero		1


	//----- nvinfo : EIATTR_MERCURY_ISA_VERSION
	.align		4
        /*0054*/ 	.byte	0x03, 0x5f
        /*0056*/ 	.short	0x0101


	//----- nvinfo : EIATTR_VRC_CTA_INIT_COUNT
	.align		4
        /*0058*/ 	.byte	0x02, 0x4a
	.zero		1
	.zero		1


	//----- nvinfo : EIATTR_EXIT_INSTR_OFFSETS
	.align		4
        /*005c*/ 	.byte	0x04, 0x1c
        /*005e*/ 	.short	(.L_1801 - .L_1800)


	//   ....[0]....
.L_1800:
        /*0060*/ 	.word	0x00000430


	//   ....[1]....
        /*0064*/ 	.word	0x00000920


	//   ....[2]....
        /*0068*/ 	.word	0x000009e0


	//----- nvinfo : EIATTR_CRS_STACK_SIZE
	.align		4
.L_1801:
        /*006c*/ 	.byte	0x04, 0x1e
        /*006e*/ 	.short	(.L_1803 - .L_1802)
.L_1802:
        /*0070*/ 	.word	0x00000000


	//----- nvinfo : EIATTR_CBANK_PARAM_SIZE
	.align		4
.L_1803:
        /*0074*/ 	.byte	0x03, 0x19
        /*0076*/ 	.short	0x0020


	//----- nvinfo : EIATTR_PARAM_CBANK
	.align		4
        /*0078*/ 	.byte	0x04, 0x0a
        /*007a*/ 	.short	(.L_1805 - .L_1804)
	.align		4
.L_1804:
        /*007c*/ 	.word	index@(.nv.constant0.contiguous_reduce_u16)
        /*0080*/ 	.short	0x0380
        /*0082*/ 	.short	0x0020


	//----- nvinfo : EIATTR_SW_WAR
	.align		4
.L_1805:
        /*0084*/ 	.byte	0x04, 0x36
        /*0086*/ 	.short	(.L_1807 - .L_1806)
.L_1806:
        /*0088*/ 	.word	0x00000008
.L_1807:


//--------------------- .nv.info.contiguous_reduce44_u8 --------------------------
	.section	.nv.info.contiguous_reduce44_u8,"",@"SHT_CUDA_INFO"
	.sectionflags	@""
	.align	4


	//----- nvinfo : EIATTR_CUDA_API_VERSION
	.align		4
        /*0000*/ 	.byte	0x04, 0x37
        /*0002*/ 	.short	(.L_1809 - .L_1808)
.L_1808:
        /*0004*/ 	.word	0x00000082


	//----- nvinfo : EIATTR_KPARAM_INFO
	.align		4
.L_1809:
        /*0008*/ 	.byte	0x04, 0x17
        /*000a*/ 	.short	(.L_1811 - .L_1810)
.L_1810:
        /*000c*/ 	.word	0x00000000
        /*0010*/ 	.short	0x0006
        /*0012*/ 	.short	0x0030
        /*0014*/ 	.byte	0x00, 0xf0, 0x21, 0x00


	//----- nvinfo : EIATTR_KPARAM_INFO
	.align		4
.L_1811:
        /*0018*/ 	.byte	0x04, 0x17
        /*001a*/ 	.short	(.L_1813 - .L_1812)
.L_1812:
        /*001c*/ 	.word	0x00000000
        /*0020*/ 	.short	0x0005
        /*0022*/ 	.short	0x0028
        /*0024*/ 	.byte	0x00, 0xf0, 0x21, 0x00


	//----- nvinfo : EIATTR_KPARAM_INFO
	.align		4
.L_1813:
        /*0028*/ 	.byte	0x04, 0x17
        /*002a*/ 	.short	(.L_1815 - .L_1814)
.L_1814:
        /*002c*/ 	.word	0x00000000
        /*0030*/ 	.short	0x0004
        /*0032*/ 	.short	0x0020
        /*0034*/ 	.byte	0x00, 0xf0, 0x21, 0x00


	//----- nvinfo : EIATTR_KPARAM_INFO
	.align		4
.L_1815:
        /*0038*/ 	.byte	0x04, 0x17
        /*003a*/ 	.short	(.L_1817 - .L_1816)
.L_1816:
        /*003c*/ 	.word	0x00000000
        /*0040*/ 	.short	0x0003
        /*0042*/ 	.short	0x0018
        /*0044*/ 	.byte	0x00, 0xf5, 0x21, 0x00


	//----- nvinfo : EIATTR_KPARAM_INFO
	.align		4
.L_1817:
        /*0048*/ 	.byte	0x04, 0x17
        /*004a*/ 	.short	(.L_1819 - .L_1818)
.L_1818:
        /*004c*/ 	.word	0x00000000
        /*0050*/ 	.short	0x0002
        /*0052*/ 	.short	0x0010
        /*0054*/ 	.byte	0x00, 0xf5, 0x21, 0x00


	//----- nvinfo : EIATTR_KPARAM_INFO
	.align		4
.L_1819:
        /*0058*/ 	.byte	0x04, 0x17
        /*005a*/ 	.short	(.L_1821 - .L_1820)
.L_1820:
        /*005c*/ 	.word	0x00000000
        /*0060*/ 	.short	0x0001
        /*0062*/ 	.short	0x0008
        /*0064*/ 	.byte	0x00, 0xf5, 0x21, 0x00


	//----- nvinfo : EIATTR_KPARAM_INFO
	.align		4
.L_1821:
        /*0068*/ 	.byte	0x04, 0x17
        /*006a*/ 	.short	(.L_1823 - .L_1822)
.L_1822:
        /*006c*/ 	.word	0x00000000
        /*0070*/ 	.short	0x0000
        /*0072*/ 	.short	0x0000
        /*0074*/ 	.byte	0x00, 0xf5, 0x21, 0x00


	//----- nvinfo : EIATTR_SPARSE_MMA_MASK
	.align		4
.L_1823:
        /*0078*/ 	.byte	0x03, 0x50
        /*007a*/ 	.short	0x0000


	//----- nvinfo : EIATTR_MAXREG_COUNT
	.align		4
        /*007c*/ 	.byte	0x03, 0x1b
        /*007e*/ 	.short	0x00ff


	//----- nvinfo : EIATTR_NUM_BARRIERS
	.align		4
        /*0080*/ 	.byte	0x02, 0x4c
        /*0082*/ 	.byte	0x01
	.zero		1


	//----- nvinfo : EIATTR_MERCURY_ISA_VERSION
	.align		4
        /*0084*/ 	.byte	0x03, 0x5f
        /*0086*/ 	.short	0x0101


	//----- nvinfo : EIATTR_VRC_CTA_INIT_COUNT
	.align		4
        /*0088*/ 	.byte	0x02, 0x4a
	.zero		1
	.zero		1


	//----- nvinfo : EIATTR_EXIT_INSTR_OFFSETS
	.align		4
        /*008c*/ 	.byte	0x04, 0x1c
        /*008e*/ 	.short	(.L_1825 - .L_1824)


	//   ....[0]....
.L_1824:
        /*0090*/ 	.word	0x00000150


	//   ....[1]....
        /*0094*/ 	.word	0x00000250


	//   ....[2]....
        /*0098*/ 	.word	0x000016f0


	//----- nvinfo : EIATTR_CBANK_PARAM_SIZE
	.align		4
.L_1825:
        /*009c*/ 	.byte	0x03, 0x19
        /*009e*/ 	.short	0x0038


	//----- nvinfo : EIATTR_PARAM_CBANK
	.align		4
        /*00a0*/ 	.byte	0x04, 0x0a
        /*00a2*/ 	.short	(.L_1827 - .L_1826)
	.align		4
.L_1826:
        /*00a4*/ 	.word	index@(.nv.constant0.contiguous_reduce44_u8)
        /*00a8*/ 	.short	0x0380
        /*00aa*/ 	.short	0x0038


	//----- nvinfo : EIATTR_SW_WAR
	.align		4
.L_1827:
        /*00ac*/ 	.byte	0x04, 0x36
        /*00ae*/ 	.short	(.L_1829 - .L_1828)
.L_1828:
        /*00b0*/ 	.word	0x00000008
.L_1829:


//--------------------- .nv.info.contiguous_reduce4_u8 --------------------------
	.section	.nv.info.contiguous_reduce4_u8,"",@"SHT_CUDA_INFO"
	.sectionflags	@""
	.align	4


	//----- nvinfo : EIATTR_CUDA_API_VERSION
	.align		4
        /*0000*/ 	.byte	0x04, 0x37
        /*0002*/ 	.short	(.L_1831 - .L_1830)
.L_1830:
        /*0004*/ 	.word	0x00000082


	//----- nvinfo : EIATTR_KPARAM_INFO
	.align		4
.L_1831:
        /*0008*/ 	.byte	0x04, 0x17
        /*000a*/ 	.short	(.L_1833 - .L_1832)
.L_1832:
        /*000c*/ 	.word	0x00000000
        /*0010*/ 	.short	0x0007
        /*0012*/ 	.short	0x0038
        /*0014*/ 	.byte	0x00, 0xf0, 0x21, 0x00


	//----- nvinfo : EIATTR_KPARAM_INFO
	.align		4
.L_1833:
        /*0018*/ 	.byte	0x04, 0x17
        /*001a*/ 	.short	(.L_1835 - .L_1834)
.L_1834:
        /*001c*/ 	.word	0x00000000
        /*0020*/ 	.short	0x0006
        /*0022*/ 	.short	0x0030
        /*0024*/ 	.byte	0x00, 0xf0, 0x21, 0x00


	//----- nvinfo : EIATTR_KPARAM_INFO
	.align		4
.L_1835:
        /*0028*/ 	.byte	0x04, 0x17
        /*002a*/ 	.short	(.L_1837 - .L_1836)
.L_1836:
        /*002c*/ 	.word	0x00000000
        /*0030*/ 	.short	0x0005
        /*0032*/ 	.short	0x0028
        /*0034*/ 	.byte	0x00, 0xf0, 0x21, 0x00


	//----- nvinfo : EIATTR_KPARAM_INFO
	.align		4
.L_1837:
        /*0038*/ 	.byte	0x04, 0x17
        /*003a*/ 	.short	(.L_1839 - .L_1838)
.L_1838:
        /*003c*/ 	.word	0x00000000
        /*0040*/ 	.short	0x0004
        /*0042*/ 	.short	0x0020
        /*0044*/ 	.byte	0x00, 0xf5, 0x21, 0x00


	//----- nvinfo : EIATTR_KPARAM_INFO
	.align		4
.L_1839:
        /*0048*/ 	.byte	0x04, 0x17
        /*004a*/ 	.short	(.L_1841 - .L_1840)
.L_1840:
        /*004c*/ 	.word	0x00000000
        /*0050*/ 	.short	0x0003
        /*0052*/ 	.short	0x0018
        /*0054*/ 	.byte	0x00, 0xf5, 0x21, 0x00


	//----- nvinfo : EIATTR_KPARAM_INFO
	.align		4
.L_1841:
        /*0058*/ 	.byte	0x04, 0x17
        /*005a*/ 	.short	(.L_1843 - .L_1842)
.L_1842:
        /*005c*/ 	.word	0x00000000
        /*0060*/ 	.short	0x0002
        /*0062*/ 	.short	0x0010
        /*0064*/ 	.byte	0x00, 0xf5, 0x21, 0x00


	//----- nvinfo : EIATTR_KPARAM_INFO
	.align		4
.L_1843:
        /*0068*/ 	.byte	0x04, 0x17
        /*006a*/ 	.short	(.L_1845 - .L_1844)
.L_1844:
        /*006c*/ 	.word	0x00000000
        /*0070*/ 	.short	0x0001
        /*0072*/ 	.short	0x0008
        /*0074*/ 	.byte	0x00, 0xf5, 0x21, 0x00


	//----- nvinfo : EIATTR_KPARAM_INFO
	.align		4
.L_1845:
        /*0078*/ 	.byte	0x04, 0x17
        /*007a*/ 	.short	(.L_1847 - .L_1846)
.L_1846:
        /*007c*/ 	.word	0x00000000
        /*0080*/ 	.short	0x0000
        /*0082*/ 	.short	0x0000
        /*0084*/ 	.byte	0x00, 0xf5, 0x21, 0x00


	//----- nvinfo : EIATTR_SPARSE_MMA_MASK
	.align		4
.L_1847:
        /*0088*/ 	.byte	0x03, 0x50
        /*008a*/ 	.short	0x0000


	//----- nvinfo : EIATTR_MAXREG_COUNT
	.align		4
        /*008c*/ 	.byte	0x03, 0x1b
        /*008e*/ 	.short	0x00ff


	//----- nvinfo : EIATTR_NUM_BARRIERS
	.align		4
        /*0090*/ 	.byte	0x02, 0x4c
        /*0092*/ 	.byte	0x01
	.zero		1


	//----- nvinfo : EIATTR_MERCURY_ISA_VERSION
	.align		4
        /*0094*/ 	.byte	0x03, 0x5f
        /*0096*/ 	.short	0x0101


	//----- nvinfo : EIATTR_VRC_CTA_INIT_COUNT
	.align		4
        /*0098*/ 	.byte	0x02, 0x4a
	.zero		1
	.zero		1


	//----- nvinfo : EIATTR_EXIT_INSTR_OFFSETS
	.align		4
        /*009c*/ 	.byte	0x04, 0x1c
        /*009e*/ 	.short	(.L_1849 - .L_1848)


	//   ....[0]....
.L_1848:
        /*00a0*/ 	.word	0x000001a0


	//   ....[1]....
        /*00a4*/ 	.word	0x00003180


	//   ....[2]....
        /*00a8*/ 	.word	0x00004630


	//----- nvinfo : EIATTR_CRS_STACK_SIZE
	.align		4
.L_1849:
        /*00ac*/ 	.byte	0x04, 0x1e
        /*00ae*/ 	.short	(.L_1851 - .L_1850)
.L_1850:
        /*00b0*/ 	.word	0x00000000


	//----- nvinfo : EIATTR_CBANK_PARAM_SIZE
	.align		4
.L_1851:
        /*00b4*/ 	.byte	0x03, 0x19
        /*00b6*/ 	.short	0x0040


	//----- nvinfo : EIATTR_PARAM_CBANK
	.align		4
        /*00b8*/ 	.byte	0x04, 0x0a
        /*00ba*/ 	.short	(.L_1853 - .L_1852)
	.align		4
.L_1852:
        /*00bc*/ 	.word	index@(.nv.constant0.contiguous_reduce4_u8)
        /*00c0*/ 	.short	0x0380
        /*00c2*/ 	.short	0x0040


	//----- nvinfo : EIATTR_SW_WAR
	.align		4
.L_1853:
        /*00c4*/ 	.byte	0x04, 0x36
        /*00c6*/ 	.short	(.L_1855 - .L_1854)
.L_1854:
        /*00c8*/ 	.word	0x00000008
.L_1855:


//--------------------- .nv.info.contiguous_reduce33_u8 --------------------------
	.section	.nv.info.contiguous_reduce33_u8,"",@"SHT_CUDA_INFO"
	.sectionflags	@""
	.align	4


	//----- nvinfo : EIATTR_CUDA_API_VERSION
	.align		4
        /*0000*/ 	.byte	0x04, 0x37
        /*0002*/ 	.short	(.L_1857 - .L_1856)
.L_1856:
        /*0004*/ 	.word	0x00000082


	//----- nvinfo : EIATTR_KPARAM_INFO
	.align		4
.L_1857:
        /*0008*/ 	.byte	0x04, 0x17
        /*000a*/ 	.short	(.L_1859 - .L_1858)
.L_1858:
        /*000c*/ 	.word	0x00000000
        /*0010*/ 	.short	0x0005
        /*0012*/ 	.short	0x0028
        /*0014*/ 	.byte	0x00, 0xf0, 0x21, 0x00


	//----- nvinfo : EIATTR_KPARAM_INFO
	.align		4
.L_1859:
        /*0018*/ 	.byte	0x04, 0x17
        /*001a*/ 	.short	(.L_1861 - .L_1860)
.L_1860:
        /*001c*/ 	.word	0x00000000
        /*0020*/ 	.short	0x0004
        /*0022*/ 	.short	0x0020
        /*0024*/ 	.byte	0x00, 0xf0, 0x21, 0x00


	//----- nvinfo : EIATTR_KPARAM_INFO
	.align		4
.L_1861:
        /*0028*/ 	.byte	0x04, 0x17
        /*002a*/ 	.short	(.L_1863 - .L_1862)
.L_1862:
        /*002c*/ 	.word	0x00000000
        /*0030*/ 	.short	0x0003
        /*0032*/ 	.short	0x0018
        /*0034*/ 	.byte	0x00, 0xf5, 0x21, 0x00


	//----- nvinfo : EIATTR_KPARAM_INFO
	.align		4
.L_1863:
        /*0038*/ 	.byte	0x04, 0x17
        /*003a*/ 	.short	(.L_1865 - .L_1864)
.L_1864:
        /*003c*/ 	.word	0x00000000
        /*0040*/ 	.short	0x0002
        /*0042*/ 	.short	0x0010
        /*0044*/ 	.byte	0x00, 0xf5, 0x21, 0x00


	//----- nvinfo : EIATTR_KPARAM_INFO
	.align		4
.L_1865:
        /*0048*/ 	.byte	0x04, 0x17
        /*004a*/ 	.short	(.L_1867 - .L_1866)
.L_1866:
        /*004c*/ 	.word	0x00000000
        /*0050*/ 	.short	0x0001
        /*0052*/ 	.short	0x0008
        /*0054*/ 	.byte	0x00, 0xf5, 0x21, 0x00


	//----- nvinfo : EIATTR_KPARAM_INFO
	.align		4
.L_1867:
        /*0058*/ 	.byte	0x04, 0x17
        /*005a*/ 	.short	(.L_1869 - .L_1868)
.L_1868:
        /*005c*/ 	.word	0x00000000
        /*0060*/ 	.short	0x0000
        /*0062*/ 	.short	0x0000
        /*0064*/ 	.byte	0x00, 0xf5, 0x21, 0x00


	//----- nvinfo : EIATTR_SPARSE_MMA_MASK
	.align		4
.L_1869:
        /*0068*/ 	.byte	0x03, 0x50
        /*006a*/ 	.short	0x0000


	//----- nvinfo : EIATTR_MAXREG_COUNT
	.align		4
        /*006c*/ 	.byte	0x03, 0x1b
        /*006e*/ 	.short	0x00ff


	//----- nvinfo : EIATTR_NUM_BARRIERS
	.align		4
        /*0070*/ 	.byte	0x02, 0x4c
        /*0072*/ 	.byte	0x01
	.zero		1


	//----- nvinfo : EIATTR_MERCURY_ISA_VERSION
	.align		4
        /*0074*/ 	.byte	0x03, 0x5f
        /*0076*/ 	.short	0x0101


	//----- nvinfo : EIATTR_VRC_CTA_INIT_COUNT
	.align		4
        /*0078*/ 	.byte	0x02, 0x4a
	.zero		1
	.zero		1


	//----- nvinfo : EIATTR_EXIT_INSTR_OFFSETS
	.align		4
        /*007c*/ 	.byte	0x04, 0x1c
        /*007e*/ 	.short	(.L_1871 - .L_1870)


	//   ....[0]....
.L_1870:
        /*0080*/ 	.word	0x000005b0


	//   ....[1]....
        /*0084*/ 	.word	0x00000990


	//   ....[2]....
        /*0088*/ 	.word	0x00000b00


	//----- nvinfo : EIATTR_CRS_STACK_SIZE
	.align		4
.L_1871:
        /*008c*/ 	.byte	0x04, 0x1e
        /*008e*/ 	.short	(.L_1873 - .L_1872)
.L_1872:
        /*0090*/ 	.word	0x00000000


	//----- nvinfo : EIATTR_CBANK_PARAM_SIZE
	.align		4
.L_1873:
        /*0094*/ 	.byte	0x03, 0x19
        /*0096*/ 	.short	0x0030


	//----- nvinfo : EIATTR_PARAM_CBANK
	.align		4
        /*0098*/ 	.byte	0x04, 0x0a
        /*009a*/ 	.short	(.L_1875 - .L_1874)
	.align		4
.L_1874:
        /*009c*/ 	.word	index@(.nv.constant0.contiguous_reduce33_u8)
        /*00a0*/ 	.short	0x0380
        /*00a2*/ 	.short	0x0030


	//----- nvinfo : EIATTR_SW_WAR
	.align		4
.L_1875:
        /*00a4*/ 	.byte	0x04, 0x36
        /*00a6*/ 	.short	(.L_1877 - .L_1876)
.L_1876:
        /*00a8*/ 	.word	0x00000008
.L_1877:


//--------------------- .nv.info.contiguous_reduce3_u8 --------------------------
	.section	.nv.info.contiguous_reduce3_u8,"",@"SHT_CUDA_INFO"
	.sectionflags	@""
	.align	4


	//----- nvinfo : EIATTR_CUDA_API_VERSION
	.align		4
        /*0000*/ 	.byte	0x04, 0x37
        /*0002*/ 	.short	(.L_1879 - .L_1878)
.L_1878:
        /*0004*/ 	.word	0x00000082


	//----- nvinfo : EIATTR_KPARAM_INFO
	.align		4
.L_1879:
        /*0008*/ 	.byte	0x04, 0x17
        /*000a*/ 	.short	(.L_1881 - .L_1880)
.L_1880:
        /*000c*/ 	.word	0x00000000
        /*0010*/ 	.short	0x0007
        /*0012*/ 	.short	0x0038
        /*0014*/ 	.byte	0x00, 0xf0, 0x21, 0x00


	//----- nvinfo : EIATTR_KPARAM_INFO
	.align		4
.L_1881:
        /*0018*/ 	.byte	0x04, 0x17
        /*001a*/ 	.short	(.L_1883 - .L_1882)
.L_1882:
        /*001c*/ 	.word	0x00000000
        /*0020*/ 	.short	0x0006
        /*0022*/ 	.short	0x0030
        /*0024*/ 	.byte	0x00, 0xf0, 0x21, 0x00


	//----- nvinfo : EIATTR_KPARAM_INFO
	.align		4
.L_1883:
        /*0028*/ 	.byte	0x04, 0x17
        /*002a*/ 	.short	(.L_1885 - .L_1884)
.L_1884:
        /*002c*/ 	.word	0x00000000
        /*0030*/ 	.short	0x0005
        /*0032*/ 	.short	0x0028
        /*0034*/ 	.byte	0x00, 0xf0, 0x21, 0x00


	//----- nvinfo : EIATTR_KPARAM_INFO
	.align		4
.L_1885:
        /*0038*/ 	.byte	0x04, 0x17
        /*003a*/ 	.short	(.L_1887 - .L_1886)
.L_1886:
        /*003c*/ 	.word	0x00000000
        /*0040*/ 	.short	0x0004
        /*0042*/ 	.short	0x0020
        /*0044*/ 	.byte	0x00, 0xf5, 0x21, 0x00


	//----- nvinfo : EIATTR_KPARAM_INFO
	.align		4
.L_1887:
        /*0048*/ 	.byte	0x04, 0x17
        /*004a*/ 	.short	(.L_1889 - .L_1888)
.L_1888:
        /*004c*/ 	.word	0x00000000
        /*0050*/ 	.short	0x0003
        /*0052*/ 	.short	0x0018
        /*0054*/ 	.byte	0x00, 0xf5, 0x21, 0x00


	//----- nvinfo : EIATTR_KPARAM_INFO
	.align		4
.L_1889:
        /*0058*/ 	.byte	0x04, 0x17
        /*005a*/ 	.short	(.L_1891 - .L_1890)
.L_1890:
        /*005c*/ 	.word	0x00000000
        /*0060*/ 	.short	0x0002
        /*0062*/ 	.short	0x0010
        /*0064*/ 	.byte	0x00, 0xf5, 0x21, 0x00


	//----- nvinfo : EIATTR_KPARAM_INFO
	.align		4
.L_1891:
        /*0068*/ 	.byte	0x04, 0x17
        /*006a*/ 	.short	(.L_1893 - .L_1892)
.L_1892:
        /*006c*/ 	.word	0x00000000
        /*0070*/ 	.short	0x0001
        /*0072*/ 	.short	0x0008
        /*0074*/ 	.byte	0x00, 0xf5, 0x21, 0x00


	//----- nvinfo : EIATTR_KPARAM_INFO
	.align		4
.L_1893:
        /*0078*/ 	.byte	0x04, 0x17
        /*007a*/ 	.short	(.L_1895 - .L_1894)
.L_1894:
        /*007c*/ 	.word	0x00000000
        /*0080*/ 	.short	0x0000
        /*0082*/ 	.short	0x0000
        /*0084*/ 	.byte	0x00, 0xf5, 0x21, 0x00


	//----- nvinfo : EIATTR_SPARSE_MMA_MASK
	.align		4
.L_1895:
        /*0088*/ 	.byte	0x03, 0x50
        /*008a*/ 	.short	0x0000


	//----- nvinfo : EIATTR_MAXREG_COUNT
	.align		4
        /*008c*/ 	.byte	0x03, 0x1b
        /*008e*/ 	.short	0x00ff


	//----- nvinfo : EIATTR_NUM_BARRIERS
	.align		4
        /*0090*/ 	.byte	0x02, 0x4c
        /*0092*/ 	.byte	0x01
	.zero		1


	//----- nvinfo : EIATTR_MERCURY_ISA_VERSION
	.align		4
        /*0094*/ 	.byte	0x03, 0x5f
        /*0096*/ 	.short	0x0101


	//----- nvinfo : EIATTR_VRC_CTA_INIT_COUNT
	.align		4
        /*0098*/ 	.byte	0x02, 0x4a
	.zero		1
	.zero		1


	//----- nvinfo : EIATTR_EXIT_INSTR_OFFSETS
	.align		4
        /*009c*/ 	.byte	0x04, 0x1c
        /*009e*/ 	.short	(.L_1897 - .L_1896)


	//   ....[0]....
.L_1896:
        /*00a0*/ 	.word	0x000069f0


	//   ....[1]....
        /*00a4*/ 	.word	0x00006dd0


	//   ....[2]....
        /*00a8*/ 	.word	0x00006f40


	//----- nvinfo : EIATTR_CRS_STACK_SIZE
	.align		4
.L_1897:
        /*00ac*/ 	.byte	0x04, 0x1e
        /*00ae*/ 	.short	(.L_1899 - .L_1898)
.L_1898:
        /*00b0*/ 	.word	0x00000000


	//----- nvinfo : EIATTR_CBANK_PARAM_SIZE
	.align		4
.L_1899:
        /*00b4*/ 	.byte	0x03, 0x19
        /*00b6*/ 	.short	0x0040


	//----- nvinfo : EIATTR_PARAM_CBANK
	.align		4
        /*00b8*/ 	.byte	0x04, 0x0a
        /*00ba*/ 	.short	(.L_1901 - .L_1900)
	.align		4
.L_1900:
        /*00bc*/ 	.word	index@(.nv.constant0.contiguous_reduce3_u8)
        /*00c0*/ 	.short	0x0380
        /*00c2*/ 	.short	0x0040


	//----- nvinfo : EIATTR_SW_WAR
	.align		4
.L_1901:
        /*00c4*/ 	.byte	0x04, 0x36
        /*00c6*/ 	.short	(.L_1903 - .L_1902)
.L_1902:
        /*00c8*/ 	.word	0x00000008
.L_1903:


//--------------------- .nv.info.uncontiguous_reduce_u8 --------------------------
	.section	.nv.info.uncontiguous_reduce_u8,"",@"SHT_CUDA_INFO"
	.sectionflags	@""
	.align	4


	//----- nvinfo : EIATTR_CUDA_API_VERSION
	.align		4
        /*0000*/ 	.byte	0x04, 0x37
        /*0002*/ 	.short	(.L_1905 - .L_1904)
.L_1904:
        /*0004*/ 	.word	0x00000082


	//----- nvinfo : EIATTR_KPARAM_INFO
	.align		4
.L_1905:
        /*0008*/ 	.byte	0x04, 0x17
        /*000a*/ 	.short	(.L_1907 - .L_1906)
.L_1906:
        /*000c*/ 	.word	0x00000000
        /*0010*/ 	.short	0x0006
        /*0012*/ 	.short	0x0030
        /*0014*/ 	.byte	0x00, 0xf0, 0x21, 0x00


	//----- nvinfo : EIATTR_KPARAM_INFO
	.align		4
.L_1907:
        /*0018*/ 	.byte	0x04, 0x17
        /*001a*/ 	.short	(.L_1909 - .L_1908)
.L_1908:
        /*001c*/ 	.word	0x00000000
        /*0020*/ 	.short	0x0005
        /*0022*/ 	.short	0x0028
        /*0024*/ 	.byte	0x00, 0xf0, 0x21, 0x00


	//----- nvinfo : EIATTR_KPARAM_INFO
	.align		4
.L_1909:
        /*0028*/ 	.byte	0x04, 0x17
        /*002a*/ 	.short	(.L_1911 - .L_1910)
.L_1910:
        /*002c*/ 	.word	0x00000000
        /*0030*/ 	.short	0x0004
        /*0032*/ 	.short	0x0020
        /*0034*/ 	.byte	0x00, 0xf5, 0x21, 0x00


	//----- nvinfo : EIATTR_KPARAM_INFO
	.align		4
.L_1911:
        /*0038*/ 	.byte	0x04, 0x17
        /*003a*/ 	.short	(.L_1913 - .L_1912)
.L_1912:
        /*003c*/ 	.word	0x00000000
        /*0040*/ 	.short	0x0003
        /*0042*/ 	.short	0x0018
        /*0044*/ 	.byte	0x00, 0xf5, 0x21, 0x00


	//----- nvinfo : EIATTR_KPARAM_INFO
	.align		4
.L_1913:
        /*0048*/ 	.byte	0x04, 0x17
        /*004a*/ 	.short	(.L_1915 - .L_1914)
.L_1914:
        /*004c*/ 	.word	0x00000000
        /*0050*/ 	.short	0x0002
        /*0052*/ 	.short	0x0010
        /*0054*/ 	.byte	0x00, 0xf5, 0x21, 0x00


	//----- nvinfo : EIATTR_KPARAM_INFO
	.align		4
.L_1915:
        /*0058*/ 	.byte	0x04, 0x17
        /*005a*/ 	.short	(.L_1917 - .L_1916)
.L_1916:
        /*005c*/ 	.word	0x00000000
        /*0060*/ 	.short	0x0001
        /*0062*/ 	.short	0x0008
        /*0064*/ 	.byte	0x00, 0xf5, 0x21, 0x00


	//----- nvinfo : EIATTR_KPARAM_INFO
	.align		4
.L_1917:
        /*0068*/ 	.byte	0x04, 0x17
        /*006a*/ 	.short	(.L_1919 - .L_1918)
.L_1918:
        /*006c*/ 	.word	0x00000000
        /*0070*/ 	.short	0x0000
        /*0072*/ 	.short	0x0000
        /*0074*/ 	.byte	0x00, 0xf5, 0x21, 0x00


	//----- nvinfo : EIATTR_SPARSE_MMA_MASK
	.align		4
.L_1919:
        /*0078*/ 	.byte	0x03, 0x50
        /*007a*/ 	.short	0x0000


	//----- nvinfo : EIATTR_MAXREG_COUNT
	.align		4
        /*007c*/ 	.byte	0x03, 0x1b
        /*007e*/ 	.short	0x00ff


	//----- nvinfo : EIATTR_NUM_BARRIERS
	.align		4
        /*0080*/ 	.byte	0x02, 0x4c
        /*0082*/ 	.byte	0x01
	.zero		1


	//----- nvinfo : EIATTR_MERCURY_ISA_VERSION
	.align		4
        /*0084*/ 	.byte	0x03, 0x5f
        /*0086*/ 	.short	0x0101


	//----- nvinfo : EIATTR_VRC_CTA_INIT_COUNT
	.align		4
        /*0088*/ 	.byte	0x02, 0x4a
	.zero		1
	.zero		1


	//----- nvinfo : EIATTR_EXIT_INSTR_OFFSETS
	.align		4
        /*008c*/ 	.byte	0x04, 0x1c
        /*008e*/ 	.short	(.L_1921 - .L_1920)


	//   ....[0]....
.L_1920:
        /*0090*/ 	.word	0x000068a0


	//   ....[1]....
        /*0094*/ 	.word	0x00006c80


	//   ....[2]....
        /*0098*/ 	.word	0x00006d50


	//----- nvinfo : EIATTR_CRS_STACK_SIZE
	.align		4
.L_1921:
        /*009c*/ 	.byte	0x04, 0x1e
        /*009e*/ 	.short	(.L_1923 - .L_1922)
.L_1922:
        /*00a0*/ 	.word	0x00000000


	//----- nvinfo : EIATTR_CBANK_PARAM_SIZE
	.align		4
.L_1923:
        /*00a4*/ 	.byte	0x03, 0x19
        /*00a6*/ 	.short	0x0038


	//----- nvinfo : EIATTR_PARAM_CBANK
	.align		4
        /*00a8*/ 	.byte	0x04, 0x0a
        /*00aa*/ 	.short	(.L_1925 - .L_1924)
	.align		4
.L_1924:
        /*00ac*/ 	.word	index@(.nv.constant0.uncontiguous_reduce_u8)
        /*00b0*/ 	.short	0x0380
        /*00b2*/ 	.short	0x0038


	//----- nvinfo : EIATTR_SW_WAR
	.align		4
.L_1925:
        /*00b4*/ 	.byte	0x04, 0x36
        /*00b6*/ 	.short	(.L_1927 - .L_1926)
.L_1926:
        /*00b8*/ 	.word	0x00000008
.L_1927:


//--------------------- .nv.info.contiguous_reduce2_u8 --------------------------
	.section	.nv.info.contiguous_reduce2_u8,"",@"SHT_CUDA_INFO"
	.sectionflags	@""
	.align	4


	//----- nvinfo : EIATTR_CUDA_API_VERSION
	.align		4
        /*0000*/ 	.byte	0x04, 0x37
        /*0002*/ 	.short	(.L_1929 - .L_1928)
.L_1928:
        /*0004*/ 	.word	0x00000082


	//----- nvinfo : EIATTR_KPARAM_INFO
	.align		4
.L_1929:
        /*0008*/ 	.byte	0x04, 0x17
        /*000a*/ 	.short	(.L_1931 - .L_1930)
.L_1930:
        /*000c*/ 	.word	0x00000000
        /*0010*/ 	.short	0x0004
        /*0012*/ 	.short	0x0020
        /*0014*/ 	.byte	0x00, 0xf0, 0x21, 0x00


	//----- nvinfo : EIATTR_KPARAM_INFO
	.align		4
.L_1931:
        /*0018*/ 	.byte	0x04, 0x17
        /*001a*/ 	.short	(.L_1933 - .L_1932)
.L_1932:
        /*001c*/ 	.word	0x00000000
        /*0020*/ 	.short	0x0003
        /*0022*/ 	.short	0x0018
        /*0024*/ 	.byte	0x00, 0xf5, 0x21, 0x00


	//----- nvinfo : EIATTR_KPARAM_INFO
	.align		4
.L_1933:
        /*0028*/ 	.byte	0x04, 0x17
        /*002a*/ 	.short	(.L_1935 - .L_1934)
.L_1934:
        /*002c*/ 	.word	0x00000000
        /*0030*/ 	.short	0x0002
        /*0032*/ 	.short	0x0010
        /*0034*/ 	.byte	0x00, 0xf5, 0x21, 0x00


	//----- nvinfo : EIATTR_KPARAM_INFO
	.align		4
.L_1935:
        /*0038*/ 	.byte	0x04, 0x17
        /*003a*/ 	.short	(.L_1937 - .L_1936)
.L_1936:
        /*003c*/ 	.word	0x00000000
        /*0040*/ 	.short	0x0001
        /*0042*/ 	.short	0x0008
        /*0044*/ 	.byte	0x00, 0xf5, 0x21, 0x00


	//----- nvinfo : EIATTR_KPARAM_INFO
	.align		4
.L_1937:
        /*0048*/ 	.byte	0x04, 0x17
        /*004a*/ 	.short	(.L_1939 - .L_1938)
.L_1938:
        /*004c*/ 	.word	0x00000000
        /*0050*/ 	.short	0x0000
        /*0052*/ 	.short	0x0000
        /*0054*/ 	.byte	0x00, 0xf5, 0x21, 0x00


	//----- nvinfo : EIATTR_SPARSE_MMA_MASK
	.align		4
.L_1939:
        /*0058*/ 	.byte	0x03, 0x50
        /*005a*/ 	.short	0x0000


	//----- nvinfo : EIATTR_MAXREG_COUNT
	.align		4
        /*005c*/ 	.byte	0x03, 0x1b
        /*005e*/ 	.short	0x00ff


	//----- nvinfo : EIATTR_NUM_BARRIERS
	.align		4
        /*0060*/ 	.byte	0x02, 0x4c
        /*0062*/ 	.byte	0x01
	.zero		1


	//----- nvinfo : EIATTR_MERCURY_ISA_VERSION
	.align		4
        /*0064*/ 	.byte	0x03, 0x5f
        /*0066*/ 	.short	0x0101


	//----- nvinfo : EIATTR_VRC_CTA_INIT_COUNT
	.align		4
        /*0068*/ 	.byte	0x02, 0x4a
	.zero		1
	.zero		1


	//----- nvinfo : EIATTR_EXIT_INSTR_OFFSETS
	.align		4
        /*006c*/ 	.byte	0x04, 0x1c
        /*006e*/ 	.short	(.L_1941 - .L_1940)


	//   ....[0]....
.L_1940:
        /*0070*/ 	.word	0x000004f0


	//   ....[1]....
        /*0074*/ 	.word	0x000008d0


	//   ....[2]....
        /*0078*/ 	.word	0x000009a0


	//----- nvinfo : EIATTR_CRS_STACK_SIZE
	.align		4
.L_1941:
        /*007c*/ 	.byte	0x04, 0x1e
        /*007e*/ 	.short	(.L_1943 - .L_1942)
.L_1942:
        /*0080*/ 	.word	0x00000000


	//----- nvinfo : EIATTR_CBANK_PARAM_SIZE
	.align		4
.L_1943:
        /*0084*/ 	.byte	0x03, 0x19
        /*0086*/ 	.short	0x0028


	//----- nvinfo : EIATTR_PARAM_CBANK
	.align		4
        /*0088*/ 	.byte	0x04, 0x0a
        /*008a*/ 	.short	(.L_1945 - .L_1944)
	.align		4
.L_1944:
        /*008c*/ 	.word	index@(.nv.constant0.contiguous_reduce2_u8)
        /*0090*/ 	.short	0x0380
        /*0092*/ 	.short	0x0028


	//----- nvinfo : EIATTR_SW_WAR
	.align		4
.L_1945:
        /*0094*/ 	.byte	0x04, 0x36
        /*0096*/ 	.short	(.L_1947 - .L_1946)
.L_1946:
        /*0098*/ 	.word	0x00000008
.L_1947:


//--------------------- .nv.info.contiguous_reduce_u8 --------------------------
	.section	.nv.info.contiguous_reduce_u8,"",@"SHT_CUDA_INFO"
	.sectionflags	@""
	.align	4


	//----- nvinfo : EIATTR_CUDA_API_VERSION
	.align		4
        /*0000*/ 	.byte	0x04, 0x37
        /*0002*/ 	.short	(.L_1949 - .L_1948)
.L_1948:
        /*0004*/ 	.word	0x00000082


	//----- nvinfo : EIATTR_KPARAM_INFO
	.align		4
.L_1949:
        /*0008*/ 	.byte	0x04, 0x17
        /*000a*/ 	.short	(.L_1951 - .L_1950)
.L_1950:
        /*000c*/ 	.word	0x00000000
        /*0010*/ 	.short	0x0003
        /*0012*/ 	.short	0x0018
        /*0014*/ 	.byte	0x00, 0xf0, 0x21, 0x00


	//----- nvinfo : EIATTR_KPARAM_INFO
	.align		4
.L_1951:
        /*0018*/ 	.byte	0x04, 0x17
        /*001a*/ 	.short	(.L_1953 - .L_1952)
.L_1952:
        /*001c*/ 	.word	0x00000000
        /*0020*/ 	.short	0x0002
        /*0022*/ 	.short	0x0010
        /*0024*/ 	.byte	0x00, 0xf5, 0x21, 0x00


	//----- nvinfo : EIATTR_KPARAM_INFO
	.align		4
.L_1953:
        /*0028*/ 	.byte	0x04, 0x17
        /*002a*/ 	.short	(.L_1955 - .L_1954)
.L_1954:
        /*002c*/ 	.word	0x00000000
        /*0030*/ 	.short	0x0001
        /*0032*/ 	.short	0x0008
        /*0034*/ 	.byte	0x00, 0xf5, 0x21, 0x00


	//----- nvinfo : EIATTR_KPARAM_INFO
	.align		4
.L_1955:
        /*0038*/ 	.byte	0x04, 0x17
        /*003a*/ 	.short	(.L_1957 - .L_1956)
.L_1956:
        /*003c*/ 	.word	0x00000000
        /*0040*/ 	.short	0x0000
        /*0042*/ 	.short	0x0000
        /*0044*/ 	.byte	0x00, 0xf5, 0x21, 0x00


	//----- nvinfo : EIATTR_SPARSE_MMA_MASK
	.align		4
.L_1957:
        /*0048*/ 	.byte	0x03, 0x50
        /*004a*/ 	.short	0x0000


	//----- nvinfo : EIATTR_MAXREG_COUNT
	.align		4
        /*004c*/ 	.byte	0x03, 0x1b
        /*004e*/ 	.short	0x00ff


	//----- nvinfo : EIATTR_NUM_BARRIERS
	.align		4
        /*0050*/ 	.byte	0x02, 0x4c
        /*0052*/ 	.byte	0x01
	.zero		1


	//----- nvinfo : EIATTR_MERCURY_ISA_VERSION
	.align		4
        /*0054*/ 	.byte	0x03, 0x5f
        /*0056*/ 	.short	0x0101


	//----- nvinfo : EIATTR_VRC_CTA_INIT_COUNT
	.align		4
        /*0058*/ 	.byte	0x02, 0x4a
	.zero		1
	.zero		1


	//----- nvinfo : EIATTR_EXIT_INSTR_OFFSETS
	.align		4
        /*005c*/ 	.byte	0x04, 0x1c
        /*005e*/ 	.short	(.L_1959 - .L_1958)


	//   ....[0]....
.L_1958:
        /*0060*/ 	.word	0x00000430


	//   ....[1]....
        /*0064*/ 	.word	0x00000810


	//   ....[2]....
        /*0068*/ 	.word	0x000008e0


	//----- nvinfo : EIATTR_CRS_STACK_SIZE
	.align		4
.L_1959:
        /*006c*/ 	.byte	0x04, 0x1e
        /*006e*/ 	.short	(.L_1961 - .L_1960)
.L_1960:
        /*0070*/ 	.word	0x00000000


	//----- nvinfo : EIATTR_CBANK_PARAM_SIZE
	.align		4
.L_1961:
        /*0074*/ 	.byte	0x03, 0x19
        /*0076*/ 	.short	0x0020


	//----- nvinfo : EIATTR_PARAM_CBANK
	.align		4
        /*0078*/ 	.byte	0x04, 0x0a
        /*007a*/ 	.short	(.L_1963 - .L_1962)
	.align		4
.L_1962:
        /*007c*/ 	.word	index@(.nv.constant0.contiguous_reduce_u8)
        /*0080*/ 	.short	0x0380
        /*0082*/ 	.short	0x0020


	//----- nvinfo : EIATTR_SW_WAR
	.align		4
.L_1963:
        /*0084*/ 	.byte	0x04, 0x36
        /*0086*/ 	.short	(.L_1965 - .L_1964)
.L_1964:
        /*0088*/ 	.word	0x00000008
.L_1965:


//--------------------- .nv.info.contiguous_reduce44_i64 --------------------------
	.section	.nv.info.contiguous_reduce44_i64,"",@"SHT_CUDA_INFO"
	.sectionflags	@""
	.align	4


	//----- nvinfo : EIATTR_CUDA_API_VERSION
	.align		4
        /*0000*/ 	.byte	0x04, 0x37
        /*0002*/ 	.short	(.L_1967 - .L_1966)
.L_1966:
        /*0004*/ 	.word	0x00000082


	//----- nvinfo : EIATTR_KPARAM_INFO
	.align		4
.L_1967:
        /*0008*/ 	.byte	0x04, 0x17
        /*000a*/ 	.short	(.L_1969 - .L_1968)
.L_1968:
        /*000c*/ 	.word	0x00000000
        /*0010*/ 	.short	0x0006
        /*0012*/ 	.short	0x0030
        /*0014*/ 	.byte	0x00, 0xf0, 0x21, 0x00


	//----- nvinfo : EIATTR_KPARAM_INFO
	.align		4
.L_1969:
        /*0018*/ 	.byte	0x04, 0x17
        /*001a*/ 	.short	(.L_1971 - .L_1970)
.L_1970:
        /*001c*/ 	.word	0x00000000
        /*0020*/ 	.short	0x0005
        /*0022*/ 	.short	0x0028
        /*0024*/ 	.byte	0x00, 0xf0, 0x21, 0x00


	//----- nvinfo : EIATTR_KPARAM_INFO
	.align		4
.L_1971:
        /*0028*/ 	.byte	0x04, 0x17
        /*002a*/ 	.short	(.L_1973 - .L_1972)
.L_1972:
        /*002c*/ 	.word	0x00000000
        /*0030*/ 	.short	0x0004
        /*0032*/ 	.short	0x0020
        /*0034*/ 	.byte	0x00, 0xf0, 0x21, 0x00


	//----- nvinfo : EIATTR_KPARAM_INFO
	.align		4
.L_1973:
        /*0038*/ 	.byte	0x04, 0x17
        /*003a*/ 	.short	(.L_1975 - .L_1974)
.L_1974:
        /*003c*/ 	.word	0x00000000
        /*0040*/ 	.short	0x0003
        /*0042*/ 	.short	0x0018
        /*0044*/ 	.byte	0x00, 0xf5, 0x21, 0x00


	//----- nvinfo : EIATTR_KPARAM_INFO
	.align		4
.L_1975:
        /*0048*/ 	.byte	0x04, 0x17
        /*004a*/ 	.short	(.L_1977 - .L_1976)
.L_1976:
        /*004c*/ 	.word	0x00000000
        /*0050*/ 	.short	0x0002
        /*0052*/ 	.short	0x0010
        /*0054*/ 	.byte	0x00, 0xf5, 0x21, 0x00


	//----- nvinfo : EIATTR_KPARAM_INFO
	.align		4
.L_1977:
        /*0058*/ 	.byte	0x04, 0x17
        /*005a*/ 	.short	(.L_1979 - .L_1978)
.L_1978:
        /*005c*/ 	.word	0x00000000
        /*0060*/ 	.short	0x0001
        /*0062*/ 	.short	0x0008
        /*0064*/ 	.byte	0x00, 0xf5, 0x21, 0x00


	//----- nvinfo : EIATTR_KPARAM_INFO
	.align		4
.L_1979:
        /*0068*/ 	.byte	0x04, 0x17
        /*006a*/ 	.short	(.L_1981 - .L_1980)
.L_1980:
        /*006c*/ 	.word	0x00000000
        /*0070*/ 	.short	0x0000
        /*0072*/ 	.short	0x0000
        /*0074*/ 	.byte	0x00, 0xf5, 0x21, 0x00


	//----- nvinfo : EIATTR_SPARSE_MMA_MASK
	.align		4
.L_1981:
        /*0078*/ 	.byte	0x03, 0x50
        /*007a*/ 	.short	0x0000


	//----- nvinfo : EIATTR_MAXREG_COUNT
	.align		4
        /*007c*/ 	.byte	0x03, 0x1b
        /*007e*/ 	.short	0x00ff


	//----- nvinfo : EIATTR_NUM_BARRIERS
	.align		4
        /*0080*/ 	.byte	0x02, 0x4c
        /*0082*/ 	.byte	0x01
	.zero		1


	//----- nvinfo : EIATTR_MERCURY_ISA_VERSION
	.align		4
        /*0084*/ 	.byte	0x03, 0x5f
        /*0086*/ 	.short	0x0101


	//----- nvinfo : EIATTR_VRC_CTA_INIT_COUNT
	.align		4
        /*0088*/ 	.byte	0x02, 0x4a
	.zero		1
	.zero		1


	//----- nvinfo : EIATTR_EXIT_INSTR_OFFSETS
	.align		4
        /*008c*/ 	.byte	0x04, 0x1c
        /*008e*/ 	.short	(.L_1983 - .L_1982)


	//   ....[0]....
.L_1982:
        /*0090*/ 	.word	0x00000170


	//   ....[1]....
        /*0094*/ 	.word	0x00000270


	//   ....[2]....
        /*0098*/ 	.word	0x000016c0


	//----- nvinfo : EIATTR_CBANK_PARAM_SIZE
	.align		4
.L_1983:
        /*009c*/ 	.byte	0x03, 0x19
        /*009e*/ 	.short	0x0038


	//----- nvinfo : EIATTR_PARAM_CBANK
	.align		4
        /*00a0*/ 	.byte	0x04, 0x0a
        /*00a2*/ 	.short	(.L_1985 - .L_1984)
	.align		4
.L_1984:
        /*00a4*/ 	.word	index@(.nv.constant0.contiguous_reduce44_i64)
        /*00a8*/ 	.short	0x0380
        /*00aa*/ 	.short	0x0038


	//----- nvinfo : EIATTR_SW_WAR
	.align		4
.L_1985:
        /*00ac*/ 	.byte	0x04, 0x36
        /*00ae*/ 	.short	(.L_1987 - .L_1986)
.L_1986:
        /*00b0*/ 	.word	0x00000008
.L_1987:


//--------------------- .nv.info.contiguous_reduce4_i64 --------------------------
	.section	.nv.info.contiguous_reduce4_i64,"",@"SHT_CUDA_INFO"
	.sectionflags	@""
	.align	4


	//----- nvinfo : EIATTR_CUDA_API_VERSION
	.align		4
        /*0000*/ 	.byte	0x04, 0x37
        /*0002*/ 	.short	(.L_1989 - .L_1988)
.L_1988:
        /*0004*/ 	.word	0x00000082


	//----- nvinfo : EIATTR_KPARAM_INFO
	.align		4
.L_1989:
        /*0008*/ 	.byte	0x04, 0x17
        /*000a*/ 	.short	(.L_1991 - .L_1990)
.L_1990:
        /*000c*/ 	.word	0x00000000
        /*0010*/ 	.short	0x0007
        /*0012*/ 	.short	0x0038
        /*0014*/ 	.byte	0x00, 0xf0, 0x21, 0x00


	//----- nvinfo : EIATTR_KPARAM_INFO
	.align		4
.L_1991:
        /*0018*/ 	.byte	0x04, 0x17
        /*001a*/ 	.short	(.L_1993 - .L_1992)
.L_1992:
        /*001c*/ 	.word	0x00000000
        /*0020*/ 	.short	0x0006
        /*0022*/ 	.short	0x0030
        /*0024*/ 	.byte	0x00, 0xf0, 0x21, 0x00


	//----- nvinfo : EIATTR_KPARAM_INFO
	.align		4
.L_1993:
        /*0028*/ 	.byte	0x04, 0x17
        /*002a*/ 	.short	(.L_1995 - .L_1994)
.L_1994:
        /*002c*/ 	.word	0x00000000
        /*0030*/ 	.short	0x0005
        /*0032*/ 	.short	0x0028
        /*0034*/ 	.byte	0x00, 0xf0, 0x21, 0x00


	//----- nvinfo : EIATTR_KPARAM_INFO
	.align		4
.L_1995:
        /*0038*/ 	.byte	0x04, 0x17
        /*003a*/ 	.short	(.L_1997 - .L_1996)
.L_1996:
        /*003c*/ 	.word	0x00000000
        /*0040*/ 	.short	0x0004
        /*0042*/ 	.short	0x0020
        /*0044*/ 	.byte	0x00, 0xf5, 0x21, 0x00


	//----- nvinfo : EIATTR_KPARAM_INFO
	.align		4
.L_1997:
        /*0048*/ 	.byte	0x04, 0x17
        /*004a*/ 	.short	(.L_1999 - .L_1998)
.L_1998:
        /*004c*/ 	.word	0x00000000
        /*0050*/ 	.short	0x0003
        /*0052*/ 	.short	0x0018
        /*0054*/ 	.byte	0x00, 0xf5, 0x21, 0x00


	//----- nvinfo : EIATTR_KPARAM_INFO
	.align		4
.L_1999:
        /*0058*/ 	.byte	0x04, 0x17
        /*005a*/ 	.short	(.L_2001 - .L_2000)
.L_2000:
        /*005c*/ 	.word	0x00000000
        /*0060*/ 	.short	0x0002
        /*0062*/ 	.short	0x0010
        /*0064*/ 	.byte	0x00, 0xf5, 0x21, 0x00


	//----- nvinfo : EIATTR_KPARAM_INFO
	.align		4
.L_2001:
        /*0068*/ 	.byte	0x04, 0x17
        /*006a*/ 	.short	(.L_2003 - .L_2002)
.L_2002:
        /*006c*/ 	.word	0x00000000
        /*0070*/ 	.short	0x0001
        /*0072*/ 	.short	0x0008
        /*0074*/ 	.byte	0x00, 0xf5, 0x21, 0x00


	//----- nvinfo : EIATTR_KPARAM_INFO
	.align		4
.L_2003:
        /*0078*/ 	.byte	0x04, 0x17
        /*007a*/ 	.short	(.L_2005 - .L_2004)
.L_2004:
        /*007c*/ 	.word	0x00000000
        /*0080*/ 	.short	0x0000
        /*0082*/ 	.short	0x0000
        /*0084*/ 	.byte	0x00, 0xf5, 0x21, 0x00


	//----- nvinfo : EIATTR_SPARSE_MMA_MASK
	.align		4
.L_2005:
        /*0088*/ 	.byte	0x03, 0x50
        /*008a*/ 	.short	0x0000


	//----- nvinfo : EIATTR_MAXREG_COUNT
	.align		4
        /*008c*/ 	.byte	0x03, 0x1b
        /*008e*/ 	.short	0x00ff


	//----- nvinfo : EIATTR_NUM_BARRIERS
	.align		4
        /*0090*/ 	.byte	0x02, 0x4c
        /*0092*/ 	.byte	0x01
	.zero		1


	//----- nvinfo : EIATTR_MERCURY_ISA_VERSION
	.align		4
        /*0094*/ 	.byte	0x03, 0x5f
        /*0096*/ 	.short	0x0101


	//----- nvinfo : EIATTR_VRC_CTA_INIT_COUNT
	.align		4
        /*0098*/ 	.byte	0x02, 0x4a
	.zero		1
	.zero		1


	//----- nvinfo : EIATTR_EXIT_INSTR_OFFSETS
	.align		4
        /*009c*/ 	.byte	0x04, 0x1c
        /*009e*/ 	.short	(.L_2007 - .L_2006)


	//   ....[0]....
.L_2006:
        /*00a0*/ 	.word	0x000001d0


	//   ....[1]....
        /*00a4*/ 	.word	0x000031b0


	//   ....[2]....
        /*00a8*/ 	.word	0x00004610


	//----- nvinfo : EIATTR_CRS_STACK_SIZE
	.align		4
.L_2007:
        /*00ac*/ 	.byte	0x04, 0x1e
        /*00ae*/ 	.short	(.L_2009 - .L_2008)
.L_2008:
        /*00b0*/ 	.word	0x00000000


	//----- nvinfo : EIATTR_CBANK_PARAM_SIZE
	.align		4
.L_2009:
        /*00b4*/ 	.byte	0x03, 0x19
        /*00b6*/ 	.short	0x0040


	//----- nvinfo : EIATTR_PARAM_CBANK
	.align		4
        /*00b8*/ 	.byte	0x04, 0x0a
        /*00ba*/ 	.short	(.L_2011 - .L_2010)
	.align		4
.L_2010:
        /*00bc*/ 	.word	index@(.nv.constant0.contiguous_reduce4_i64)
        /*00c0*/ 	.short	0x0380
        /*00c2*/ 	.short	0x0040


	//----- nvinfo : EIATTR_SW_WAR
	.align		4
.L_2011:
        /*00c4*/ 	.byte	0x04, 0x36
        /*00c6*/ 	.short	(.L_2013 - .L_2012)
.L_2012:
        /*00c8*/ 	.word	0x00000008
.L_2013:


//--------------------- .nv.info.contiguous_reduce33_i64 --------------------------
	.section	.nv.info.contiguous_reduce33_i64,"",@"SHT_CUDA_INFO"
	.sectionflags	@""
	.align	4


	//----- nvinfo : EIATTR_CUDA_API_VERSION
	.align		4
        /*0000*/ 	.byte	0x04, 0x37
        /*0002*/ 	.short	(.L_2015 - .L_2014)
.L_2014:
        /*0004*/ 	.word	0x00000082


	//----- nvinfo : EIATTR_KPARAM_INFO
	.align		4
.L_2015:
        /*0008*/ 	.byte	0x04, 0x17
        /*000a*/ 	.short	(.L_2017 - .L_2016)
.L_2016:
        /*000c*/ 	.word	0x00000000
        /*0010*/ 	.short	0x0005
        /*0012*/ 	.short	0x0028
        /*0014*/ 	.byte	0x00, 0xf0, 0x21, 0x00


	//----- nvinfo : EIATTR_KPARAM_INFO
	.align		4
.L_2017:
        /*0018*/ 	.byte	0x04, 0x17
        /*001a*/ 	.short	(.L_2019 - .L_2018)
.L_2018:
        /*001c*/ 	.word	0x00000000
        /*0020*/ 	.short	0x0004
        /*0022*/ 	.short	0x0020
        /*0024*/ 	.byte	0x00, 0xf0, 0x21, 0x00


	//----- nvinfo : EIATTR_KPARAM_INFO
	.align		4
.L_2019:
        /*0028*/ 	.byte	0x04, 0x17
        /*002a*/ 	.short	(.L_2021 - .L_2020)
.L_2020:
        /*002c*/ 	.word	0x00000000
        /*0030*/ 	.short	0x0003
        /*0032*/ 	.short	0x0018
        /*0034*/ 	.byte	0x00, 0xf5, 0x21, 0x00


	//----- nvinfo : EIATTR_KPARAM_INFO
	.align		4
.L_2021:
        /*0038*/ 	.byte	0x04, 0x17
        /*003a*/ 	.short	(.L_2023 - .L_2022)
.L_2022:
        /*003c*/ 	.word	0x00000000
        /*0040*/ 	.short	0x0002
        /*0042*/ 	.short	0x0010
        /*0044*/ 	.byte	0x00, 0xf5, 0x21, 0x00


	//----- nvinfo : EIATTR_KPARAM_INFO
	.align		4
.L_2023:
        /*0048*/ 	.byte	0x04, 0x17
        /*004a*/ 	.short	(.L_2025 - .L_2024)
.L_2024:
        /*004c*/ 	.word	0x00000000
        /*0050*/ 	.short	0x0001
        /*0052*/ 	.short	0x0008
        /*0054*/ 	.byte	0x00, 0xf5, 0x21, 0x00


	//----- nvinfo : EIATTR_KPARAM_INFO
	.align		4
.L_2025:
        /*0058*/ 	.byte	0x04, 0x17
        /*005a*/ 	.short	(.L_2027 - .L_2026)
.L_2026:
        /*005c*/ 	.word	0x00000000
        /*0060*/ 	.short	0x0000
        /*0062*/ 	.short	0x0000
        /*0064*/ 	.byte	0x00, 0xf5, 0x21, 0x00


	//----- nvinfo : EIATTR_SPARSE_MMA_MASK
	.align		4
.L_2027:
        /*0068*/ 	.byte	0x03, 0x50
        /*006a*/ 	.short	0x0000


	//----- nvinfo : EIATTR_MAXREG_COUNT
	.align		4
        /*006c*/ 	.byte	0x03, 0x1b
        /*006e*/ 	.short	0x00ff


	//----- nvinfo : EIATTR_NUM_BARRIERS
	.align		4
        /*0070*/ 	.byte	0x02, 0x4c
        /*0072*/ 	.byte	0x01
	.zero		1


	//----- nvinfo : EIATTR_MERCURY_ISA_VERSION
	.align		4
        /*0074*/ 	.byte	0x03, 0x5f
        /*0076*/ 	.short	0x0101


	//----- nvinfo : EIATTR_VRC_CTA_INIT_COUNT
	.align		4
        /*0078*/ 	.byte	0x02, 0x4a
	.zero		1
	.zero		1


	//----- nvinfo : EIATTR_EXIT_INSTR_OFFSETS
	.align		4
        /*007c*/ 	.byte	0x04, 0x1c
        /*007e*/ 	.short	(.L_2029 - .L_2028)


	//   ....[0]....
.L_2028:
        /*0080*/ 	.word	0x00000620


	//   ....[1]....
        /*0084*/ 	.word	0x00000b20


	//   ....[2]....
        /*0088*/ 	.word	0x00000c60


	//----- nvinfo : EIATTR_CRS_STACK_SIZE
	.align		4
.L_2029:
        /*008c*/ 	.byte	0x04, 0x1e
        /*008e*/ 	.short	(.L_2031 - .L_2030)
.L_2030:
        /*0090*/ 	.word	0x00000000


	//----- nvinfo : EIATTR_CBANK_PARAM_SIZE
	.align		4
.L_2031:
        /*0094*/ 	.byte	0x03, 0x19
        /*0096*/ 	.short	0x0030


	//----- nvinfo : EIATTR_PARAM_CBANK
	.align		4
        /*0098*/ 	.byte	0x04, 0x0a
        /*009a*/ 	.short	(.L_2033 - .L_2032)
	.align		4
.L_2032:
        /*009c*/ 	.word	index@(.nv.constant0.contiguous_reduce33_i64)
        /*00a0*/ 	.short	0x0380
        /*00a2*/ 	.short	0x0030


	//----- nvinfo : EIATTR_SW_WAR
	.align		4
.L_2033:
        /*00a4*/ 	.byte	0x04, 0x36
        /*00a6*/ 	.short	(.L_2035 - .L_2034)
.L_2034:
        /*00a8*/ 	.word	0x00000008
.L_2035:


//--------------------- .nv.info.contiguous_reduce3_i64 --------------------------
	.section	.nv.info.contiguous_reduce3_i64,"",@"SHT_CUDA_INFO"
	.sectionflags	@""
	.align	4


	//----- nvinfo : EIATTR_CUDA_API_VERSION
	.align		4
        /*0000*/ 	.byte	0x04, 0x37
        /*0002*/ 	.short	(.L_2037 - .L_2036)
.L_2036:
        /*0004*/ 	.word	0x00000082


	//----- nvinfo : EIATTR_KPARAM_INFO
	.align		4
.L_2037:
        /*0008*/ 	.byte	0x04, 0x17
        /*000a*/ 	.short	(.L_2039 - .L_2038)
.L_2038:
        /*000c*/ 	.word	0x00000000
        /*0010*/ 	.short	0x0007
        /*0012*/ 	.short	0x0038
        /*0014*/ 	.byte	0x00, 0xf0, 0x21, 0x00


	//----- nvinfo : EIATTR_KPARAM_INFO
	.align		4
.L_2039:
        /*0018*/ 	.byte	0x04, 0x17
        /*001a*/ 	.short	(.L_2041 - .L_2040)
.L_2040:
        /*001c*/ 	.word	0x00000000
        /*0020*/ 	.short	0x0006
        /*0022*/ 	.short	0x0030
        /*0024*/ 	.byte	0x00, 0xf0, 0x21, 0x00


	//----- nvinfo : EIATTR_KPARAM_INFO
	.align		4
.L_2041:
        /*0028*/ 	.byte	0x04, 0x17
        /*002a*/ 	.short	(.L_2043 - .L_2042)
.L_2042:
        /*002c*/ 	.word	0x00000000
        /*0030*/ 	.short	0x0005
        /*0032*/ 	.short	0x0028
        /*0034*/ 	.byte	0x00, 0xf0, 0x21, 0x00


	//----- nvinfo : EIATTR_KPARAM_INFO
	.align		4
.L_2043:
        /*0038*/ 	.byte	0x04, 0x17
        /*003a*/ 	.short	(.L_2045 - .L_2044)
.L_2044:
        /*003c*/ 	.word	0x00000000
        /*0040*/ 	.short	0x0004
        /*0042*/ 	.short	0x0020
        /*0044*/ 	.byte	0x00, 0xf5, 0x21, 0x00


	//----- nvinfo : EIATTR_KPARAM_INFO
	.align		4
.L_2045:
        /*0048*/ 	.byte	0x04, 0x17
        /*004a*/ 	.short	(.L_2047 - .L_2046)
.L_2046:
        /*004c*/ 	.word	0x00000000
        /*0050*/ 	.short	0x0003
        /*0052*/ 	.short	0x0018
        /*0054*/ 	.byte	0x00, 0xf5, 0x21, 0x00


	//----- nvinfo : EIATTR_KPARAM_INFO
	.align		4
.L_2047:
        /*0058*/ 	.byte	0x04, 0x17
        /*005a*/ 	.short	(.L_2049 - .L_2048)
.L_2048:
        /*005c*/ 	.word	0x00000000
        /*0060*/ 	.short	0x0002
        /*0062*/ 	.short	0x0010
        /*0064*/ 	.byte	0x00, 0xf5, 0x21, 0x00


	//----- nvinfo : EIATTR_KPARAM_INFO
	.align		4
.L_2049:
        /*0068*/ 	.byte	0x04, 0x17
        /*006a*/ 	.short	(.L_2051 - .L_2050)
.L_2050:
        /*006c*/ 	.word	0x00000000
        /*0070*/ 	.short	0x0001
        /*0072*/ 	.short	0x0008
        /*0074*/ 	.byte	0x00, 0xf5, 0x21, 0x00


	//----- nvinfo : EIATTR_KPARAM_INFO
	.align		4
.L_2051:
        /*0078*/ 	.byte	0x04, 0x17
        /*007a*/ 	.short	(.L_2053 - .L_2052)
.L_2052:
        /*007c*/ 	.word	0x00000000
        /*0080*/ 	.short	0x0000
        /*0082*/ 	.short	0x0000
        /*0084*/ 	.byte	0x00, 0xf5, 0x21, 0x00


	//----- nvinfo : EIATTR_SPARSE_MMA_MASK
	.align		4
.L_2053:
        /*0088*/ 	.byte	0x03, 0x50
        /*008a*/ 	.short	0x0000


	//----- nvinfo : EIATTR_MAXREG_COUNT
	.align		4
        /*008c*/ 	.byte	0x03, 0x1b
        /*008e*/ 	.short	0x00ff


	//----- nvinfo : EIATTR_NUM_BARRIERS
	.align		4
        /*0090*/ 	.byte	0x02, 0x4c
        /*0092*/ 	.byte	0x01
	.zero		1


	//----- nvinfo : EIATTR_MERCURY_ISA_VERSION
	.align		4
        /*0094*/ 	.byte	0x03, 0x5f
        /*0096*/ 	.short	0x0101


	//----- nvinfo : EIATTR_VRC_CTA_INIT_COUNT
	.align		4
        /*0098*/ 	.byte	0x02, 0x4a
	.zero		1
	.zero		1


	//----- nvinfo : EIATTR_EXIT_INSTR_OFFSETS
	.align		4
        /*009c*/ 	.byte	0x04, 0x1c
        /*009e*/ 	.short	(.L_2055 - .L_2054)


	//   ....[0]....
.L_2054:
        /*00a0*/ 	.word	0x00006a20


	//   ....[1]....
        /*00a4*/ 	.word	0x00006f20


	//   ....[2]....
        /*00a8*/ 	.word	0x000070b0


	//----- nvinfo : EIATTR_CRS_STACK_SIZE
	.align		4
.L_2055:
        /*00ac*/ 	.byte	0x04, 0x1e
        /*00ae*/ 	.short	(.L_2057 - .L_2056)
.L_2056:
        /*00b0*/ 	.word	0x00000000


	//----- nvinfo : EIATTR_CBANK_PARAM_SIZE
	.align		4
.L_2057:
        /*00b4*/ 	.byte	0x03, 0x19
        /*00b6*/ 	.short	0x0040


	//----- nvinfo : EIATTR_PARAM_CBANK
	.align		4
        /*00b8*/ 	.byte	0x04, 0x0a
        /*00ba*/ 	.short	(.L_2059 - .L_2058)
	.align		4
.L_2058:
        /*00bc*/ 	.word	index@(.nv.constant0.contiguous_reduce3_i64)
        /*00c0*/ 	.short	0x0380
        /*00c2*/ 	.short	0x0040


	//----- nvinfo : EIATTR_SW_WAR
	.align		4
.L_2059:
        /*00c4*/ 	.byte	0x04, 0x36
        /*00c6*/ 	.short	(.L_2061 - .L_2060)
.L_2060:
        /*00c8*/ 	.word	0x00000008
.L_2061:


//--------------------- .nv.info.uncontiguous_reduce_i64 --------------------------
	.section	.nv.info.uncontiguous_reduce_i64,"",@"SHT_CUDA_INFO"
	.sectionflags	@""
	.align	4


	//----- nvinfo : EIATTR_CUDA_API_VERSION
	.align		4
        /*0000*/ 	.byte	0x04, 0x37
        /*0002*/ 	.short	(.L_2063 - .L_2062)
.L_2062:
        /*0004*/ 	.word	0x00000082


	//----- nvinfo : EIATTR_KPARAM_INFO
	.align		4
.L_2063:
        /*0008*/ 	.byte	0x04, 0x17
        /*000a*/ 	.short	(.L_2065 - .L_2064)
.L_2064:
        /*000c*/ 	.word	0x00000000
        /*0010*/ 	.short	0x0006
        /*0012*/ 	.short	0x0030
        /*0014*/ 	.byte	0x00, 0xf0, 0x21, 0x00


	//----- nvinfo : EIATTR_KPARAM_INFO
	.align		4
.L_2065:
        /*0018*/ 	.byte	0x04, 0x17
        /*001a*/ 	.short	(.L_2067 - .L_2066)
.L_2066:
        /*001c*/ 	.word	0x00000000
        /*0020*/ 	.short	0x0005
        /*0022*/ 	.short	0x0028
        /*0024*/ 	.byte	0x00, 0xf0, 0x21, 0x00


	//----- nvinfo : EIATTR_KPARAM_INFO
	.align		4
.L_2067:
        /*0028*/ 	.byte	0x04, 0x17
        /*002a*/ 	.short	(.L_2069 - .L_2068)
.L_2068:
        /*002c*/ 	.word	0x00000000
        /*0030*/ 	.short	0x0004
        /*0032*/ 	.short	0x0020
        /*0034*/ 	.byte	0x00, 0xf5, 0x21, 0x00


	//----- nvinfo : EIATTR_KPARAM_INFO
	.align		4
.L_2069:
        /*0038*/ 	.byte	0x04, 0x17
        /*003a*/ 	.short	(.L_2071 - .L_2070)
.L_2070:
        /*003c*/ 	.word	0x00000000
        /*0040*/ 	.short	0x0003
        /*0042*/ 	.short	0x0018
        /*0044*/ 	.byte	0x00, 0xf5, 0x21, 0x00


	//----- nvinfo : EIATTR_KPARAM_INFO
	.align		4
.L_2071:
        /*0048*/ 	.byte	0x04, 0x17
        /*004a*/ 	.short	(.L_2073 - .L_2072)
.L_2072:
        /*004c*/ 	.word	0x00000000
        /*0050*/ 	.short	0x0002
        /*0052*/ 	.short	0x0010
        /*0054*/ 	.byte	0x00, 0xf5, 0x21, 0x00


	//----- nvinfo : EIATTR_KPARAM_INFO
	.align		4
.L_2073:
        /*0058*/ 	.byte	0x04, 0x17
        /*005a*/ 	.short	(.L_2075 - .L_2074)
.L_2074:
        /*005c*/ 	.word	0x00000000
        /*0060*/ 	.short	0x0001
        /*0062*/ 	.short	0x0008
        /*0064*/ 	.byte	0x00, 0xf5, 0x21, 0x00


	//----- nvinfo : EIATTR_KPARAM_INFO
	.align		4
.L_2075:
        /*0068*/ 	.byte	0x04, 0x17
        /*006a*/ 	.short	(.L_2077 - .L_2076)
.L_2076:
        /*006c*/ 	.word	0x00000000
        /*0070*/ 	.short	0x0000
        /*0072*/ 	.short	0x0000
        /*0074*/ 	.byte	0x00, 0xf5, 0x21, 0x00


	//----- nvinfo : EIATTR_SPARSE_MMA_MASK
	.align		4
.L_2077:
        /*0078*/ 	.byte	0x03, 0x50
        /*007a*/ 	.short	0x0000


	//----- nvinfo : EIATTR_MAXREG_COUNT
	.align		4
        /*007c*/ 	.byte	0x03, 0x1b
        /*007e*/ 	.short	0x00ff


	//----- nvinfo : EIATTR_NUM_BARRIERS
	.align		4
        /*0080*/ 	.byte	0x02, 0x4c
        /*0082*/ 	.byte	0x01
	.zero		1


	//----- nvinfo : EIATTR_MERCURY_ISA_VERSION
	.align		4
        /*0084*/ 	.byte	0x03, 0x5f
        /*0086*/ 	.short	0x0101


	//----- nvinfo : EIATTR_VRC_CTA_INIT_COUNT
	.align		4
        /*0088*/ 	.byte	0x02, 0x4a
	.zero		1
	.zero		1


	//----- nvinfo : EIATTR_EXIT_INSTR_OFFSETS
	.align		4
        /*008c*/ 	.byte	0x04, 0x1c
        /*008e*/ 	.short	(.L_2079 - .L_2078)


	//   ....[0]....
.L_2078:
        /*0090*/ 	.word	0x00006a30


	//   ....[1]....
        /*0094*/ 	.word	0x00006f30


	//   ....[2]....
        /*0098*/ 	.word	0x00006ff0


	//----- nvinfo : EIATTR_CRS_STACK_SIZE
	.align		4
.L_2079:
        /*009c*/ 	.byte	0x04, 0x1e
        /*009e*/ 	.short	(.L_2081 - .L_2080)
.L_2080:
        /*00a0*/ 	.word	0x00000000


	//----- nvinfo : EIATTR_CBANK_PARAM_SIZE
	.align		4
.L_2081:
        /*00a4*/ 	.byte	0x03, 0x19
        /*00a6*/ 	.short	0x0038


	//----- nvinfo : EIATTR_PARAM_CBANK
	.align		4
        /*00a8*/ 	.byte	0x04, 0x0a
        /*00aa*/ 	.short	(.L_2083 - .L_2082)
	.align		4
.L_2082:
        /*00ac*/ 	.word	index@(.nv.constant0.uncontiguous_reduce_i64)
        /*00b0*/ 	.short	0x0380
        /*00b2*/ 	.short	0x0038


	//----- nvinfo : EIATTR_SW_WAR
	.align		4
.L_2083:
        /*00b4*/ 	.byte	0x04, 0x36
        /*00b6*/ 	.short	(.L_2085 - .L_2084)
.L_2084:
        /*00b8*/ 	.word	0x00000008
.L_2085:


//--------------------- .nv.info.contiguous_reduce2_i64 --------------------------
	.section	.nv.info.contiguous_reduce2_i64,"",@"SHT_CUDA_INFO"
	.sectionflags	@""
	.align	4


	//----- nvinfo : EIATTR_CUDA_API_VERSION
	.align		4
        /*0000*/ 	.byte	0x04, 0x37
        /*0002*/ 	.short	(.L_2087 - .L_2086)
.L_2086:
        /*0004*/ 	.word	0x00000082


	//----- nvinfo : EIATTR_KPARAM_INFO
	.align		4
.L_2087:
        /*0008*/ 	.byte	0x04, 0x17
        /*000a*/ 	.short	(.L_2089 - .L_2088)
.L_2088:
        /*000c*/ 	.word	0x00000000
        /*0010*/ 	.short	0x0004
        /*0012*/ 	.short	0x0020
        /*0014*/ 	.byte	0x00, 0xf0, 0x21, 0x00


	//----- nvinfo : EIATTR_KPARAM_INFO
	.align		4
.L_2089:
        /*0018*/ 	.byte	0x04, 0x17
        /*001a*/ 	.short	(.L_2091 - .L_2090)
.L_2090:
        /*001c*/ 	.word	0x00000000
        /*0020*/ 	.short	0x0003
        /*0022*/ 	.short	0x0018
        /*0024*/ 	.byte	0x00, 0xf5, 0x21, 0x00


	//----- nvinfo : EIATTR_KPARAM_INFO
	.align		4
.L_2091:
        /*0028*/ 	.byte	0x04, 0x17
        /*002a*/ 	.short	(.L_2093 - .L_2092)
.L_2092:
        /*002c*/ 	.word	0x00000000
        /*0030*/ 	.short	0x0002
        /*0032*/ 	.short	0x0010
        /*0034*/ 	.byte	0x00, 0xf5, 0x21, 0x00


	//----- nvinfo : EIATTR_KPARAM_INFO
	.align		4
.L_2093:
        /*0038*/ 	.byte	0x04, 0x17
        /*003a*/ 	.short	(.L_2095 - .L_2094)
.L_2094:
        /*003c*/ 	.word	0x00000000
        /*0040*/ 	.short	0x0001
        /*0042*/ 	.short	0x0008
        /*0044*/ 	.byte	0x00, 0xf5, 0x21, 0x00


	//----- nvinfo : EIATTR_KPARAM_INFO
	.align		4
.L_2095:
        /*0048*/ 	.byte	0x04, 0x17
        /*004a*/ 	.short	(.L_2097 - .L_2096)
.L_2096:
        /*004c*/ 	.word	0x00000000
        /*0050*/ 	.short	0x0000
        /*0052*/ 	.short	0x0000
        /*0054*/ 	.byte	0x00, 0xf5, 0x21, 0x00


	//----- nvinfo : EIATTR_SPARSE_MMA_MASK
	.align		4
.L_2097:
        /*0058*/ 	.byte	0x03, 0x50
        /*005a*/ 	.short	0x0000


	//----- nvinfo : EIATTR_MAXREG_COUNT
	.align		4
        /*005c*/ 	.byte	0x03, 0x1b
        /*005e*/ 	.short	0x00ff


	//----- nvinfo : EIATTR_NUM_BARRIERS
	.align		4
        /*0060*/ 	.byte	0x02, 0x4c
        /*0062*/ 	.byte	0x01
	.zero		1


	//----- nvinfo : EIATTR_MERCURY_ISA_VERSION
	.align		4
        /*0064*/ 	.byte	0x03, 0x5f
        /*0066*/ 	.short	0x0101


	//----- nvinfo : EIATTR_VRC_CTA_INIT_COUNT
	.align		4
        /*0068*/ 	.byte	0x02, 0x4a
	.zero		1
	.zero		1


	//----- nvinfo : EIATTR_EXIT_INSTR_OFFSETS
	.align		4
        /*006c*/ 	.byte	0x04, 0x1c
        /*006e*/ 	.short	(.L_2099 - .L_2098)


	//   ....[0]....
.L_2098:
        /*0070*/ 	.word	0x00000540


	//   ....[1]....
        /*0074*/ 	.word	0x00000a40


	//   ....[2]....
        /*0078*/ 	.word	0x00000b00


	//----- nvinfo : EIATTR_CRS_STACK_SIZE
	.align		4
.L_2099:
        /*007c*/ 	.byte	0x04, 0x1e
        /*007e*/ 	.short	(.L_2101 - .L_2100)
.L_2100:
        /*0080*/ 	.word	0x00000000


	//----- nvinfo : EIATTR_CBANK_PARAM_SIZE
	.align		4
.L_2101:
        /*0084*/ 	.byte	0x03, 0x19
        /*0086*/ 	.short	0x0028


	//----- nvinfo : EIATTR_PARAM_CBANK
	.align		4
        /*0088*/ 	.byte	0x04, 0x0a
        /*008a*/ 	.short	(.L_2103 - .L_2102)
	.align		4
.L_2102:
        /*008c*/ 	.word	index@(.nv.constant0.contiguous_reduce2_i64)
        /*0090*/ 	.short	0x0380
        /*0092*/ 	.short	0x0028


	//----- nvinfo : EIATTR_SW_WAR
	.align		4
.L_2103:
        /*0094*/ 	.byte	0x04, 0x36
        /*0096*/ 	.short	(.L_2105 - .L_2104)
.L_2104:
        /*0098*/ 	.word	0x00000008
.L_2105:


//--------------------- .nv.info.contiguous_reduce_i64 --------------------------
	.section	.nv.info.contiguous_reduce_i64,"",@"SHT_CUDA_INFO"
	.sectionflags	@""
	.align	4


	//----- nvinfo : EIATTR_CUDA_API_VERSION
	.align		4
        /*0000*/ 	.byte	0x04, 0x37
        /*0002*/ 	.short	(.L_2107 - .L_2106)
.L_2106:
        /*0004*/ 	.word	0x00000082


	//----- nvinfo : EIATTR_KPARAM_INFO
	.align		4
.L_2107:
        /*0008*/ 	.byte	0x04, 0x17
        /*000a*/ 	.short	(.L_2109 - .L_2108)
.L_2108:
        /*000c*/ 	.word	0x00000000
        /*0010*/ 	.short	0x0003
        /*0012*/ 	.short	0x0018
        /*0014*/ 	.byte	0x00, 0xf0, 0x21, 0x00


	//----- nvinfo : EIATTR_KPARAM_INFO
	.align		4
.L_2109:
        /*0018*/ 	.byte	0x04, 0x17
        /*001a*/ 	.short	(.L_2111 - .L_2110)
.L_2110:
        /*001c*/ 	.word	0x00000000
        /*0020*/ 	.short	0x0002
        /*0022*/ 	.short	0x0010
        /*0024*/ 	.byte	0x00, 0xf5, 0x21, 0x00


	//----- nvinfo : EIATTR_KPARAM_INFO
	.align		4
.L_2111:
        /*0028*/ 	.byte	0x04, 0x17
        /*002a*/ 	.short	(.L_2113 - .L_2112)
.L_2112:
        /*002c*/ 	.word	0x00000000
        /*0030*/ 	.short	0x0001
        /*0032*/ 	.short	0x0008
        /*0034*/ 	.byte	0x00, 0xf5, 0x21, 0x00


	//----- nvinfo : EIATTR_KPARAM_INFO
	.align		4
.L_2113:
        /*0038*/ 	.byte	0x04, 0x17
        /*003a*/ 	.short	(.L_2115 - .L_2114)
.L_2114:
        /*003c*/ 	.word	0x00000000
        /*0040*/ 	.short	0x0000
        /*0042*/ 	.short	0x0000
        /*0044*/ 	.byte	0x00, 0xf5, 0x21, 0x00


	//----- nvinfo : EIATTR_SPARSE_MMA_MASK
	.align		4
.L_2115:
        /*0048*/ 	.byte	0x03, 0x50
        /*004a*/ 	.short	0x0000


	//----- nvinfo : EIATTR_MAXREG_COUNT
	.align		4
        /*004c*/ 	.byte	0x03, 0x1b
        /*004e*/ 	.short	0x00ff


	//----- nvinfo : EIATTR_NUM_BARRIERS
	.align		4
        /*0050*/ 	.byte	0x02, 0x4c
        /*0052*/ 	.byte	0x01
	.zero		1


	//----- nvinfo : EIATTR_MERCURY_ISA_VERSION
	.align		4
        /*0054*/ 	.byte	0x03, 0x5f
        /*0056*/ 	.short	0x0101


	//----- nvinfo : EIATTR_VRC_CTA_INIT_COUNT
	.align		4
        /*0058*/ 	.byte	0x02, 0x4a
	.zero		1
	.zero		1


	//----- nvinfo : EIATTR_EXIT_INSTR_OFFSETS
	.align		4
        /*005c*/ 	.byte	0x04, 0x1c
        /*005e*/ 	.short	(.L_2117 - .L_2116)


	//   ....[0]....
.L_2116:
        /*0060*/ 	.word	0x00000460


	//   ....[1]....
        /*0064*/ 	.word	0x00000960


	//   ....[2]....
        /*0068*/ 	.word	0x00000a20


	//----- nvinfo : EIATTR_CRS_STACK_SIZE
	.align		4
.L_2117:
        /*006c*/ 	.byte	0x04, 0x1e
        /*006e*/ 	.short	(.L_2119 - .L_2118)
.L_2118:
        /*0070*/ 	.word	0x00000000


	//----- nvinfo : EIATTR_CBANK_PARAM_SIZE
	.align		4
.L_2119:
        /*0074*/ 	.byte	0x03, 0x19
        /*0076*/ 	.short	0x0020


	//----- nvinfo : EIATTR_PARAM_CBANK
	.align		4
        /*0078*/ 	.byte	0x04, 0x0a
        /*007a*/ 	.short	(.L_2121 - .L_2120)
	.align		4
.L_2120:
        /*007c*/ 	.word	index@(.nv.constant0.contiguous_reduce_i64)
        /*0080*/ 	.short	0x0380
        /*0082*/ 	.short	0x0020


	//----- nvinfo : EIATTR_SW_WAR
	.align		4
.L_2121:
        /*0084*/ 	.byte	0x04, 0x36
        /*0086*/ 	.short	(.L_2123 - .L_2122)
.L_2122:
        /*0088*/ 	.word	0x00000008
.L_2123:


//--------------------- .nv.info.contiguous_reduce44_i32 --------------------------
	.section	.nv.info.contiguous_reduce44_i32,"",@"SHT_CUDA_INFO"
	.sectionflags	@""
	.align	4


	//----- nvinfo : EIATTR_CUDA_API_VERSION
	.align		4
        /*0000*/ 	.byte	0x04, 0x37
        /*0002*/ 	.short	(.L_2125 - .L_2124)
.L_2124:
        /*0004*/ 	.word	0x00000082


	//----- nvinfo : EIATTR_KPARAM_INFO
	.align		4
.L_2125:
        /*0008*/ 	.byte	0x04, 0x17
        /*000a*/ 	.short	(.L_2127 - .L_2126)
.L_2126:
        /*000c*/ 	.word	0x00000000
        /*0010*/ 	.short	0x0006
        /*0012*/ 	.short	0x0030
        /*0014*/ 	.byte	0x00, 0xf0, 0x21, 0x00


	//----- nvinfo : EIATTR_KPARAM_INFO
	.align		4
.L_2127:
        /*0018*/ 	.byte	0x04, 0x17
        /*001a*/ 	.short	(.L_2129 - .L_2128)
.L_2128:
        /*001c*/ 	.word	0x00000000
        /*0020*/ 	.short	0x0005
        /*0022*/ 	.short	0x0028
        /*0024*/ 	.byte	0x00, 0xf0, 0x21, 0x00


	//----- nvinfo : EIATTR_KPARAM_INFO
	.align		4
.L_2129:
        /*0028*/ 	.byte	0x04, 0x17
        /*002a*/ 	.short	(.L_2131 - .L_2130)
.L_2130:
        /*002c*/ 	.word	0x00000000
        /*0030*/ 	.short	0x0004
        /*0032*/ 	.short	0x0020
        /*0034*/ 	.byte	0x00, 0xf0, 0x21, 0x00


	//----- nvinfo : EIATTR_KPARAM_INFO
	.align		4
.L_2131:
        /*0038*/ 	.byte	0x04, 0x17
        /*003a*/ 	.short	(.L_2133 - .L_2132)
.L_2132:
        /*003c*/ 	.word	0x00000000
        /*0040*/ 	.short	0x0003
        /*0042*/ 	.short	0x0018
        /*0044*/ 	.byte	0x00, 0xf5, 0x21, 0x00


	//----- nvinfo : EIATTR_KPARAM_INFO
	.align		4
.L_2133:
        /*0048*/ 	.byte	0x04, 0x17
        /*004a*/ 	.short	(.L_2135 - .L_2134)
.L_2134:
        /*004c*/ 	.word	0x00000000
        /*0050*/ 	.short	0x0002
        /*0052*/ 	.short	0x0010
        /*0054*/ 	.byte	0x00, 0xf5, 0x21, 0x00


	//----- nvinfo : EIATTR_KPARAM_INFO
	.align		4
.L_2135:
        /*0058*/ 	.byte	0x04, 0x17
        /*005a*/ 	.short	(.L_2137 - .L_2136)
.L_2136:
        /*005c*/ 	.word	0x00000000
        /*0060*/ 	.short	0x0001
        /*0062*/ 	.short	0x0008
        /*0064*/ 	.byte	0x00, 0xf5, 0x21, 0x00


	//----- nvinfo : EIATTR_KPARAM_INFO
	.align		4
.L_2137:
        /*0068*/ 	.byte	0x04, 0x17
        /*006a*/ 	.short	(.L_2139 - .L_2138)
.L_2138:
        /*006c*/ 	.word	0x00000000
        /*0070*/ 	.short	0x0000
        /*0072*/ 	.short	0x0000
        /*0074*/ 	.byte	0x00, 0xf5, 0x21, 0x00


	//----- nvinfo : EIATTR_SPARSE_MMA_MASK
	.align		4
.L_2139:
        /*0078*/ 	.byte	0x03, 0x50
        /*007a*/ 	.short	0x0000


	//----- nvinfo : EIATTR_MAXREG_COUNT
	.align		4
        /*007c*/ 	.byte	0x03, 0x1b
        /*007e*/ 	.short	0x00ff


	//----- nvinfo : EIATTR_NUM_BARRIERS
	.align		4
        /*0080*/ 	.byte	0x02, 0x4c
        /*0082*/ 	.byte	0x01
	.zero		1


	//----- nvinfo : EIATTR_MERCURY_ISA_VERSION
	.align		4
        /*0084*/ 	.byte	0x03, 0x5f
        /*0086*/ 	.short	0x0101


	//----- nvinfo : EIATTR_VRC_CTA_INIT_COUNT
	.align		4
        /*0088*/ 	.byte	0x02, 0x4a
	.zero		1
	.zero		1


	//----- nvinfo : EIATTR_EXIT_INSTR_OFFSETS
	.align		4
        /*008c*/ 	.byte	0x04, 0x1c
        /*008e*/ 	.short	(.L_2141 - .L_2140)


	//   ....[0]....
.L_2140:
        /*0090*/ 	.word	0x00000160


	//   ....[1]....
        /*0094*/ 	.word	0x00000260


	//   ....[2]....
        /*0098*/ 	.word	0x00001490


	//----- nvinfo : EIATTR_CBANK_PARAM_SIZE
	.align		4
.L_2141:
        /*009c*/ 	.byte	0x03, 0x19
        /*009e*/ 	.short	0x0038


	//----- nvinfo : EIATTR_PARAM_CBANK
	.align		4
        /*00a0*/ 	.byte	0x04, 0x0a
        /*00a2*/ 	.short	(.L_2143 - .L_2142)
	.align		4
.L_2142:
        /*00a4*/ 	.word	index@(.nv.constant0.contiguous_reduce44_i32)
        /*00a8*/ 	.short	0x0380
        /*00aa*/ 	.short	0x0038


	//----- nvinfo : EIATTR_SW_WAR
	.align		4
.L_2143:
        /*00ac*/ 	.byte	0x04, 0x36
        /*00ae*/ 	.short	(.L_2145 - .L_2144)
.L_2144:
        /*00b0*/ 	.word	0x00000008
.L_2145:


//--------------------- .nv.info.contiguous_reduce4_i32 --------------------------
	.section	.nv.info.contiguous_reduce4_i32,"",@"SHT_CUDA_INFO"
	.sectionflags	@""
	.align	4


	//----- nvinfo : EIATTR_CUDA_API_VERSION
	.align		4
        /*0000*/ 	.byte	0x04, 0x37
        /*0002*/ 	.short	(.L_2147 - .L_2146)
.L_2146:
        /*0004*/ 	.word	0x00000082


	//----- nvinfo : EIATTR_KPARAM_INFO
	.align		4
.L_2147:
        /*0008*/ 	.byte	0x04, 0x17
        /*000a*/ 	.short	(.L_2149 - .L_2148)
.L_2148:
        /*000c*/ 	.word	0x00000000
        /*0010*/ 	.short	0x0007
        /*0012*/ 	.short	0x0038
        /*0014*/ 	.byte	0x00, 0xf0, 0x21, 0x00


	//----- nvinfo : EIATTR_KPARAM_INFO
	.align		4
.L_2149:
        /*0018*/ 	.byte	0x04, 0x17
        /*001a*/ 	.short	(.L_2151 - .L_2150)
.L_2150:
        /*001c*/ 	.word	0x00000000
        /*0020*/ 	.short	0x0006
        /*0022*/ 	.short	0x0030
        /*0024*/ 	.byte	0x00, 0xf0, 0x21, 0x00


	//----- nvinfo : EIATTR_KPARAM_INFO
	.align		4
.L_2151:
        /*0028*/ 	.byte	0x04, 0x17
        /*002a*/ 	.short	(.L_2153 - .L_2152)
.L_2152:
        /*002c*/ 	.word	0x00000000
        /*0030*/ 	.short	0x0005
        /*0032*/ 	.short	0x0028
        /*0034*/ 	.byte	0x00, 0xf0, 0x21, 0x00


	//----- nvinfo : EIATTR_KPARAM_INFO
	.align		4
.L_2153:
        /*0038*/ 	.byte	0x04, 0x17
        /*003a*/ 	.short	(.L_2155 - .L_2154)
.L_2154:
        /*003c*/ 	.word	0x00000000
        /*0040*/ 	.short	0x0004
        /*0042*/ 	.short	0x0020
        /*0044*/ 	.byte	0x00, 0xf5, 0x21, 0x00


	//----- nvinfo : EIATTR_KPARAM_INFO
	.align		4
.L_2155:
        /*0048*/ 	.byte	0x04, 0x17
        /*004a*/ 	.short	(.L_2157 - .L_2156)
.L_2156:
        /*004c*/ 	.word	0x00000000
        /*0050*/ 	.short	0x0003
        /*0052*/ 	.short	0x0018
        /*0054*/ 	.byte	0x00, 0xf5, 0x21, 0x00


	//----- nvinfo : EIATTR_KPARAM_INFO
	.align		4
.L_2157:
        /*0058*/ 	.byte	0x04, 0x17
        /*005a*/ 	.short	(.L_2159 - .L_2158)
.L_2158:
        /*005c*/ 	.word	0x00000000
        /*0060*/ 	.short	0x0002
        /*0062*/ 	.short	0x0010
        /*0064*/ 	.byte	0x00, 0xf5, 0x21, 0x00


	//----- nvinfo : EIATTR_KPARAM_INFO
	.align		4
.L_2159:
        /*0068*/ 	.byte	0x04, 0x17
        /*006a*/ 	.short	(.L_2161 - .L_2160)
.L_2160:
        /*006c*/ 	.word	0x00000000
        /*0070*/ 	.short	0x0001
        /*0072*/ 	.short	0x0008
        /*0074*/ 	.byte	0x00, 0xf5, 0x21, 0x00


	//----- nvinfo : EIATTR_KPARAM_INFO
	.align		4
.L_2161:
        /*0078*/ 	.byte	0x04, 0x17
        /*007a*/ 	.short	(.L_2163 - .L_2162)
.L_2162:
        /*007c*/ 	.word	0x00000000
        /*0080*/ 	.short	0x0000
        /*0082*/ 	.short	0x0000
        /*0084*/ 	.byte	0x00, 0xf5, 0x21, 0x00


	//----- nvinfo : EIATTR_SPARSE_MMA_MASK
	.align		4
.L_2163:
        /*0088*/ 	.byte	0x03, 0x50
        /*008a*/ 	.short	0x0000


	//----- nvinfo : EIATTR_MAXREG_COUNT
	.align		4
        /*008c*/ 	.byte	0x03, 0x1b
        /*008e*/ 	.short	0x00ff


	//----- nvinfo : EIATTR_NUM_BARRIERS
	.align		4
        /*0090*/ 	.byte	0x02, 0x4c
        /*0092*/ 	.byte	0x01
	.zero		1


	//----- nvinfo : EIATTR_MERCURY_ISA_VERSION
	.align		4
        /*0094*/ 	.byte	0x03, 0x5f
        /*0096*/ 	.short	0x0101


	//----- nvinfo : EIATTR_VRC_CTA_INIT_COUNT
	.align		4
        /*0098*/ 	.byte	0x02, 0x4a
	.zero		1
	.zero		1


	//----- nvinfo : EIATTR_EXIT_INSTR_OFFSETS
	.align		4
        /*009c*/ 	.byte	0x04, 0x1c
        /*009e*/ 	.short	(.L_2165 - .L_2164)


	//   ....[0]....
.L_2164:
        /*00a0*/ 	.word	0x000001c0


	//   ....[1]....
        /*00a4*/ 	.word	0x000031a0


	//   ....[2]....
        /*00a8*/ 	.word	0x00004400


	//----- nvinfo : EIATTR_CRS_STACK_SIZE
	.align		4
.L_2165:
        /*00ac*/ 	.byte	0x04, 0x1e
        /*00ae*/ 	.short	(.L_2167 - .L_2166)
.L_2166:
        /*00b0*/ 	.word	0x00000000


	//----- nvinfo : EIATTR_CBANK_PARAM_SIZE
	.align		4
.L_2167:
        /*00b4*/ 	.byte	0x03, 0x19
        /*00b6*/ 	.short	0x0040


	//----- nvinfo : EIATTR_PARAM_CBANK
	.align		4
        /*00b8*/ 	.byte	0x04, 0x0a
        /*00ba*/ 	.short	(.L_2169 - .L_2168)
	.align		4
.L_2168:
        /*00bc*/ 	.word	index@(.nv.constant0.contiguous_reduce4_i32)
        /*00c0*/ 	.short	0x0380
        /*00c2*/ 	.short	0x0040


	//----- nvinfo : EIATTR_SW_WAR
	.align		4
.L_2169:
        /*00c4*/ 	.byte	0x04, 0x36
        /*00c6*/ 	.short	(.L_2171 - .L_2170)
.L_2170:
        /*00c8*/ 	.word	0x00000008
.L_2171:


//--------------------- .nv.info.contiguous_reduce33_i32 --------------------------
	.section	.nv.info.contiguous_reduce33_i32,"",@"SHT_CUDA_INFO"
	.sectionflags	@""
	.align	4


	//----- nvinfo : EIATTR_CUDA_API_VERSION
	.align		4
        /*0000*/ 	.byte	0x04, 0x37
        /*0002*/ 	.short	(.L_2173 - .L_2172)
.L_2172:
        /*0004*/ 	.word	0x00000082


	//----- nvinfo : EIATTR_KPARAM_INFO
	.align		4
.L_2173:
        /*0008*/ 	.byte	0x04, 0x17
        /*000a*/ 	.short	(.L_2175 - .L_2174)
.L_2174:
        /*000c*/ 	.word	0x00000000
        /*0010*/ 	.short	0x0005
        /*0012*/ 	.short	0x0028
        /*0014*/ 	.byte	0x00, 0xf0, 0x21, 0x00


	//----- nvinfo : EIATTR_KPARAM_INFO
	.align		4
.L_2175:
        /*0018*/ 	.byte	0x04, 0x17
        /*001a*/ 	.short	(.L_2177 - .L_2176)
.L_2176:
        /*001c*/ 	.word	0x00000000
        /*0020*/ 	.short	0x0004
        /*0022*/ 	.short	0x0020
        /*0024*/ 	.byte	0x00, 0xf0, 0x21, 0x00


	//----- nvinfo : EIATTR_KPARAM_INFO
	.align		4
.L_2177:
        /*0028*/ 	.byte	0x04, 0x17
        /*002a*/ 	.short	(.L_2179 - .L_2178)
.L_2178:
        /*002c*/ 	.word	0x00000000
        /*0030*/ 	.short	0x0003
        /*0032*/ 	.short	0x0018
        /*0034*/ 	.byte	0x00, 0xf5, 0x21, 0x00


	//----- nvinfo : EIATTR_KPARAM_INFO
	.align		4
.L_2179:
        /*0038*/ 	.byte	0x04, 0x17
        /*003a*/ 	.short	(.L_2181 - .L_2180)
.L_2180:
        /*003c*/ 	.word	0x00000000
        /*0040*/ 	.short	0x0002
        /*0042*/ 	.short	0x0010
        /*0044*/ 	.byte	0x00, 0xf5, 0x21, 0x00


	//----- nvinfo : EIATTR_KPARAM_INFO
	.align		4
.L_2181:
        /*0048*/ 	.byte	0x04, 0x17
        /*004a*/ 	.short	(.L_2183 - .L_2182)
.L_2182:
        /*004c*/ 	.word	0x00000000
        /*0050*/ 	.short	0x0001
        /*0052*/ 	.short	0x0008
        /*0054*/ 	.byte	0x00, 0xf5, 0x21, 0x00


	//----- nvinfo : EIATTR_KPARAM_INFO
	.align		4
.L_2183:
        /*0058*/ 	.byte	0x04, 0x17
        /*005a*/ 	.short	(.L_2185 - .L_2184)
.L_2184:
        /*005c*/ 	.word	0x00000000
        /*0060*/ 	.short	0x0000
        /*0062*/ 	.short	0x0000
        /*0064*/ 	.byte	0x00, 0xf5, 0x21, 0x00


	//----- nvinfo : EIATTR_SPARSE_MMA_MASK
	.align		4
.L_2185:
        /*0068*/ 	.byte	0x03, 0x50
        /*006a*/ 	.short	0x0000


	//----- nvinfo : EIATTR_MAXREG_COUNT
	.align		4
        /*006c*/ 	.byte	0x03, 0x1b
        /*006e*/ 	.short	0x00ff


	//----- nvinfo : EIATTR_NUM_BARRIERS
	.align		4
        /*0070*/ 	.byte	0x02, 0x4c
        /*0072*/ 	.byte	0x01
	.zero		1


	//----- nvinfo : EIATTR_MERCURY_ISA_VERSION
	.align		4
        /*0074*/ 	.byte	0x03, 0x5f
        /*0076*/ 	.short	0x0101


	//----- nvinfo : EIATTR_VRC_CTA_INIT_COUNT
	.align		4
        /*0078*/ 	.byte	0x02, 0x4a
	.zero		1
	.zero		1


	//----- nvinfo : EIATTR_EXIT_INSTR_OFFSETS
	.align		4
        /*007c*/ 	.byte	0x04, 0x1c
        /*007e*/ 	.short	(.L_2187 - .L_2186)


	//   ....[0]....
.L_2186:
        /*0080*/ 	.word	0x000005b0


	//   ....[1]....
        /*0084*/ 	.word	0x00000930


	//   ....[2]....
        /*0088*/ 	.word	0x00000a60


	//----- nvinfo : EIATTR_CRS_STACK_SIZE
	.align		4
.L_2187:
        /*008c*/ 	.byte	0x04, 0x1e
        /*008e*/ 	.short	(.L_2189 - .L_2188)
.L_2188:
        /*0090*/ 	.word	0x00000000


	//----- nvinfo : EIATTR_CBANK_PARAM_SIZE
	.align		4
.L_2189:
        /*0094*/ 	.byte	0x03, 0x19
        /*0096*/ 	.short	0x0030


	//----- nvinfo : EIATTR_PARAM_CBANK
	.align		4
        /*0098*/ 	.byte	0x04, 0x0a
        /*009a*/ 	.short	(.L_2191 - .L_2190)
	.align		4
.L_2190:
        /*009c*/ 	.word	index@(.nv.constant0.contiguous_reduce33_i32)
        /*00a0*/ 	.short	0x0380
        /*00a2*/ 	.short	0x0030


	//----- nvinfo : EIATTR_SW_WAR
	.align		4
.L_2191:
        /*00a4*/ 	.byte	0x04, 0x36
        /*00a6*/ 	.short	(.L_2193 - .L_2192)
.L_2192:
        /*00a8*/ 	.word	0x00000008
.L_2193:


//--------------------- .nv.info.contiguous_reduce3_i32 --------------------------
	.section	.nv.info.contiguous_reduce3_i32,"",@"SHT_CUDA_INFO"
	.sectionflags	@""
	.align	4


	//----- nvinfo : EIATTR_CUDA_API_VERSION
	.align		4
        /*0000*/ 	.byte	0x04, 0x37
        /*0002*/ 	.short	(.L_2195 - .L_2194)
.L_2194:
        /*0004*/ 	.word	0x00000082


	//----- nvinfo : EIATTR_KPARAM_INFO
	.align		4
.L_2195:
        /*0008*/ 	.byte	0x04, 0x17
        /*000a*/ 	.short	(.L_2197 - .L_2196)
.L_2196:
        /*000c*/ 	.word	0x00000000
        /*0010*/ 	.short	0x0007
        /*0012*/ 	.short	0x0038
        /*0014*/ 	.byte	0x00, 0xf0, 0x21, 0x00


	//----- nvinfo : EIATTR_KPARAM_INFO
	.align		4
.L_2197:
        /*0018*/ 	.byte	0x04, 0x17
        /*001a*/ 	.short	(.L_2199 - .L_2198)
.L_2198:
        /*001c*/ 	.word	0x00000000
        /*0020*/ 	.short	0x0006
        /*0022*/ 	.short	0x0030
        /*0024*/ 	.byte	0x00, 0xf0, 0x21, 0x00


	//----- nvinfo : EIATTR_KPARAM_INFO
	.align		4
.L_2199:
        /*0028*/ 	.byte	0x04, 0x17
        /*002a*/ 	.short	(.L_2201 - .L_2200)
.L_2200:
        /*002c*/ 	.word	0x00000000
        /*0030*/ 	.short	0x0005
        /*0032*/ 	.short	0x0028
        /*0034*/ 	.byte	0x00, 0xf0, 0x21, 0x00


	//----- nvinfo : EIATTR_KPARAM_INFO
	.align		4
.L_2201:
        /*0038*/ 	.byte	0x04, 0x17
        /*003a*/ 	.short	(.L_2203 - .L_2202)
.L_2202:
        /*003c*/ 	.word	0x00000000
        /*0040*/ 	.short	0x0004
        /*0042*/ 	.short	0x0020
        /*0044*/ 	.byte	0x00, 0xf5, 0x21, 0x00


	//----- nvinfo : EIATTR_KPARAM_INFO
	.align		4
.L_2203:
        /*0048*/ 	.byte	0x04, 0x17
        /*004a*/ 	.short	(.L_2205 - .L_2204)
.L_2204:
        /*004c*/ 	.word	0x00000000
        /*0050*/ 	.short	0x0003
        /*0052*/ 	.short	0x0018
        /*0054*/ 	.byte	0x00, 0xf5, 0x21, 0x00


	//----- nvinfo : EIATTR_KPARAM_INFO
	.align		4
.L_2205:
        /*0058*/ 	.byte	0x04, 0x17
        /*005a*/ 	.short	(.L_2207 - .L_2206)
.L_2206:
        /*005c*/ 	.word	0x00000000
        /*0060*/ 	.short	0x0002
        /*0062*/ 	.short	0x0010
        /*0064*/ 	.byte	0x00, 0xf5, 0x21, 0x00


	//----- nvinfo : EIATTR_KPARAM_INFO
	.align		4
.L_2207:
        /*0068*/ 	.byte	0x04, 0x17
        /*006a*/ 	.short	(.L_2209 - .L_2208)
.L_2208:
        /*006c*/ 	.word	0x00000000
        /*0070*/ 	.short	0x0001
        /*0072*/ 	.short	0x0008
        /*0074*/ 	.byte	0x00, 0xf5, 0x21, 0x00


	//----- nvinfo : EIATTR_KPARAM_INFO
	.align		4
.L_2209:
        /*0078*/ 	.byte	0x04, 0x17
        /*007a*/ 	.short	(.L_2211 - .L_2210)
.L_2210:
        /*007c*/ 	.word	0x00000000
        /*0080*/ 	.short	0x0000
        /*0082*/ 	.short	0x0000
        /*0084*/ 	.byte	0x00, 0xf5, 0x21, 0x00


	//----- nvinfo : EIATTR_SPARSE_MMA_MASK
	.align		4
.L_2211:
        /*0088*/ 	.byte	0x03, 0x50
        /*008a*/ 	.short	0x0000


	//----- nvinfo : EIATTR_MAXREG_COUNT
	.align		4
        /*008c*/ 	.byte	0x03, 0x1b
        /*008e*/ 	.short	0x00ff


	//----- nvinfo : EIATTR_NUM_BARRIERS
	.align		4
        /*0090*/ 	.byte	0x02, 0x4c
        /*0092*/ 	.byte	0x01
	.zero		1


	//----- nvinfo : EIATTR_MERCURY_ISA_VERSION
	.align		4
        /*0094*/ 	.byte	0x03, 0x5f
        /*0096*/ 	.short	0x0101


	//----- nvinfo : EIATTR_VRC_CTA_INIT_COUNT
	.align		4
        /*0098*/ 	.byte	0x02, 0x4a
	.zero		1
	.zero		1


	//----- nvinfo : EIATTR_EXIT_INSTR_OFFSETS
	.align		4
        /*009c*/ 	.byte	0x04, 0x1c
        /*009e*/ 	.short	(.L_2213 - .L_2212)


	//   ....[0]....
.L_2212:
        /*00a0*/ 	.word	0x000069f0


	//   ....[1]....
        /*00a4*/ 	.word	0x00006d70


	//   ....[2]....
        /*00a8*/ 	.word	0x00006ee0


	//----- nvinfo : EIATTR_CRS_STACK_SIZE
	.align		4
.L_2213:
        /*00ac*/ 	.byte	0x04, 0x1e
        /*00ae*/ 	.short	(.L_2215 - .L_2214)
.L_2214:
        /*00b0*/ 	.word	0x00000000


	//----- nvinfo : EIATTR_CBANK_PARAM_SIZE
	.align		4
.L_2215:
        /*00b4*/ 	.byte	0x03, 0x19
        /*00b6*/ 	.short	0x0040


	//----- nvinfo : EIATTR_PARAM_CBANK
	.align		4
        /*00b8*/ 	.byte	0x04, 0x0a
        /*00ba*/ 	.short	(.L_2217 - .L_2216)
	.align		4
.L_2216:
        /*00bc*/ 	.word	index@(.nv.constant0.contiguous_reduce3_i32)
        /*00c0*/ 	.short	0x0380
        /*00c2*/ 	.short	0x0040


	//----- nvinfo : EIATTR_SW_WAR
	.align		4
.L_2217:
        /*00c4*/ 	.byte	0x04, 0x36
        /*00c6*/ 	.short	(.L_2219 - .L_2218)
.L_2218:
        /*00c8*/ 	.word	0x00000008
.L_2219:


//--------------------- .nv.info.uncontiguous_reduce_i32 --------------------------
	.section	.nv.info.uncontiguous_reduce_i32,"",@"SHT_CUDA_INFO"
	.sectionflags	@""
	.align	4


	//----- nvinfo : EIATTR_CUDA_API_VERSION
	.align		4
        /*0000*/ 	.byte	0x04, 0x37
        /*0002*/ 	.short	(.L_2221 - .L_2220)
.L_2220:
        /*0004*/ 	.word	0x00000082


	//----- nvinfo : EIATTR_KPARAM_INFO
	.align		4
.L_2221:
        /*0008*/ 	.byte	0x04, 0x17
        /*000a*/ 	.short	(.L_2223 - .L_2222)
.L_2222:
        /*000c*/ 	.word	0x00000000
        /*0010*/ 	.short	0x0006
        /*0012*/ 	.short	0x0030
        /*0014*/ 	.byte	0x00, 0xf0, 0x21, 0x00


	//----- nvinfo : EIATTR_KPARAM_INFO
	.align		4
.L_2223:
        /*0018*/ 	.byte	0x04, 0x17
        /*001a*/ 	.short	(.L_2225 - .L_2224)
.L_2224:
        /*001c*/ 	.word	0x00000000
        /*0020*/ 	.short	0x0005
        /*0022*/ 	.short	0x0028
        /*0024*/ 	.byte	0x00, 0xf0, 0x21, 0x00


	//----- nvinfo : EIATTR_KPARAM_INFO
	.align		4
.L_2225:
        /*0028*/ 	.byte	0x04, 0x17
        /*002a*/ 	.short	(.L_2227 - .L_2226)
.L_2226:
        /*002c*/ 	.word	0x00000000
        /*0030*/ 	.short	0x0004
        /*0032*/ 	.short	0x0020
        /*0034*/ 	.byte	0x00, 0xf5, 0x21, 0x00


	//----- nvinfo : EIATTR_KPARAM_INFO
	.align		4
.L_2227:
        /*0038*/ 	.byte	0x04, 0x17
        /*003a*/ 	.short	(.L_2229 - .L_2228)
.L_2228:
        /*003c*/ 	.word	0x00000000
        /*0040*/ 	.short	0x0003
        /*0042*/ 	.short	0x0018
        /*0044*/ 	.byte	0x00, 0xf5, 0x21, 0x00


	//----- nvinfo : EIATTR_KPARAM_INFO
	.align		4
.L_2229:
        /*0048*/ 	.byte	0x04, 0x17
        /*004a*/ 	.short	(.L_2231 - .L_2230)
.L_2230:
        /*004c*/ 	.word	0x00000000
        /*0050*/ 	.short	0x0002
        /*0052*/ 	.short	0x0010
        /*0054*/ 	.byte	0x00, 0xf5, 0x21, 0x00


	//----- nvinfo : EIATTR_KPARAM_INFO
	.align		4
.L_2231:
        /*0058*/ 	.byte	0x04, 0x17
        /*005a*/ 	.short	(.L_2233 - .L_2232)
.L_2232:
        /*005c*/ 	.word	0x00000000
        /*0060*/ 	.short	0x0001
        /*0062*/ 	.short	0x0008
        /*0064*/ 	.byte	0x00, 0xf5, 0x21, 0x00


	//----- nvinfo : EIATTR_KPARAM_INFO
	.align		4
.L_2233:
        /*0068*/ 	.byte	0x04, 0x17
        /*006a*/ 	.short	(.L_2235 - .L_2234)
.L_2234:
        /*006c*/ 	.word	0x00000000
        /*0070*/ 	.short	0x0000
        /*0072*/ 	.short	0x0000
        /*0074*/ 	.byte	0x00, 0xf5, 0x21, 0x00


	//----- nvinfo : EIATTR_SPARSE_MMA_MASK
	.align		4
.L_2235:
        /*0078*/ 	.byte	0x03, 0x50
        /*007a*/ 	.short	0x0000


	//----- nvinfo : EIATTR_MAXREG_COUNT
	.align		4
        /*007c*/ 	.byte	0x03, 0x1b
        /*007e*/ 	.short	0x00ff


	//----- nvinfo : EIATTR_NUM_BARRIERS
	.align		4
        /*0080*/ 	.byte	0x02, 0x4c
        /*0082*/ 	.byte	0x01
	.zero		1


	//----- nvinfo : EIATTR_MERCURY_ISA_VERSION
	.align		4
        /*0084*/ 	.byte	0x03, 0x5f
        /*0086*/ 	.short	0x0101


	//----- nvinfo : EIATTR_VRC_CTA_INIT_COUNT
	.align		4
        /*0088*/ 	.byte	0x02, 0x4a
	.zero		1
	.zero		1


	//----- nvinfo : EIATTR_EXIT_INSTR_OFFSETS
	.align		4
        /*008c*/ 	.byte	0x04, 0x1c
        /*008e*/ 	.short	(.L_2237 - .L_2236)


	//   ....[0]....
.L_2236:
        /*0090*/ 	.word	0x00006a00


	//   ....[1]....
        /*0094*/ 	.word	0x00006d80


	//   ....[2]....
        /*0098*/ 	.word	0x00006e40


	//----- nvinfo : EIATTR_CRS_STACK_SIZE
	.align		4
.L_2237:
        /*009c*/ 	.byte	0x04, 0x1e
        /*009e*/ 	.short	(.L_2239 - .L_2238)
.L_2238:
        /*00a0*/ 	.word	0x00000000


	//----- nvinfo : EIATTR_CBANK_PARAM_SIZE
	.align		4
.L_2239:
        /*00a4*/ 	.byte	0x03, 0x19
        /*00a6*/ 	.short	0x0038


	//----- nvinfo : EIATTR_PARAM_CBANK
	.align		4
        /*00a8*/ 	.byte	0x04, 0x0a
        /*00aa*/ 	.short	(.L_2241 - .L_2240)
	.align		4
.L_2240:
        /*00ac*/ 	.word	index@(.nv.constant0.uncontiguous_reduce_i32)
        /*00b0*/ 	.short	0x0380
        /*00b2*/ 	.short	0x0038


	//----- nvinfo : EIATTR_SW_WAR
	.align		4
.L_2241:
        /*00b4*/ 	.byte	0x04, 0x36
        /*00b6*/ 	.short	(.L_2243 - .L_2242)
.L_2242:
        /*00b8*/ 	.word	0x00000008
.L_2243:


//--------------------- .nv.info.contiguous_reduce2_i32 --------------------------
	.section	.nv.info.contiguous_reduce2_i32,"",@"SHT_CUDA_INFO"
	.sectionflags	@""
	.align	4


	//----- nvinfo : EIATTR_CUDA_API_VERSION
	.align		4
        /*0000*/ 	.byte	0x04, 0x37
        /*0002*/ 	.short	(.L_2245 - .L_2244)
.L_2244:
        /*0004*/ 	.word	0x00000082


	//----- nvinfo : EIATTR_KPARAM_INFO
	.align		4
.L_2245:
        /*0008*/ 	.byte	0x04, 0x17
        /*000a*/ 	.short	(.L_2247 - .L_2246)
.L_2246:
        /*000c*/ 	.word	0x00000000
        /*0010*/ 	.short	0x0004
        /*0012*/ 	.short	0x0020
        /*0014*/ 	.byte	0x00, 0xf0, 0x21, 0x00


	//----- nvinfo : EIATTR_KPARAM_INFO
	.align		4
.L_2247:
        /*0018*/ 	.byte	0x04, 0x17
        /*001a*/ 	.short	(.L_2249 - .L_2248)
.L_2248:
        /*001c*/ 	.word	0x00000000
        /*0020*/ 	.short	0x0003
        /*0022*/ 	.short	0x0018
        /*0024*/ 	.byte	0x00, 0xf5, 0x21, 0x00


	//----- nvinfo : EIATTR_KPARAM_INFO
	.align		4
.L_2249:
        /*0028*/ 	.byte	0x04, 0x17
        /*002a*/ 	.short	(.L_2251 - .L_2250)
.L_2250:
        /*002c*/ 	.word	0x00000000
        /*0030*/ 	.short	0x0002
        /*0032*/ 	.short	0x0010
        /*0034*/ 	.byte	0x00, 0xf5, 0x21, 0x00


	//----- nvinfo : EIATTR_KPARAM_INFO
	.align		4
.L_2251:
        /*0038*/ 	.byte	0x04, 0x17
        /*003a*/ 	.short	(.L_2253 - .L_2252)
.L_2252:
        /*003c*/ 	.word	0x00000000
        /*0040*/ 	.short	0x0001
        /*0042*/ 	.short	0x0008
        /*0044*/ 	.byte	0x00, 0xf5, 0x21, 0x00


	//----- nvinfo : EIATTR_KPARAM_INFO
	.align		4
.L_2253:
        /*0048*/ 	.byte	0x04, 0x17
        /*004a*/ 	.short	(.L_2255 - .L_2254)
.L_2254:
        /*004c*/ 	.word	0x00000000
        /*0050*/ 	.short	0x0000
        /*0052*/ 	.short	0x0000
        /*0054*/ 	.byte	0x00, 0xf5, 0x21, 0x00


	//----- nvinfo : EIATTR_SPARSE_MMA_MASK
	.align		4
.L_2255:
        /*0058*/ 	.byte	0x03, 0x50
        /*005a*/ 	.short	0x0000


	//----- nvinfo : EIATTR_MAXREG_COUNT
	.align		4
        /*005c*/ 	.byte	0x03, 0x1b
        /*005e*/ 	.short	0x00ff


	//----- nvinfo : EIATTR_NUM_BARRIERS
	.align		4
        /*0060*/ 	.byte	0x02, 0x4c
        /*0062*/ 	.byte	0x01
	.zero		1


	//----- nvinfo : EIATTR_MERCURY_ISA_VERSION
	.align		4
        /*0064*/ 	.byte	0x03, 0x5f
        /*0066*/ 	.short	0x0101


	//----- nvinfo : EIATTR_VRC_CTA_INIT_COUNT
	.align		4
        /*0068*/ 	.byte	0x02, 0x4a
	.zero		1
	.zero		1


	//----- nvinfo : EIATTR_EXIT_INSTR_OFFSETS
	.align		4
        /*006c*/ 	.byte	0x04, 0x1c
        /*006e*/ 	.short	(.L_2257 - .L_2256)


	//   ....[0]....
.L_2256:
        /*0070*/ 	.word	0x000004f0


	//   ....[1]....
        /*0074*/ 	.word	0x00000870


	//   ....[2]....
        /*0078*/ 	.word	0x00000930


	//----- nvinfo : EIATTR_CRS_STACK_SIZE
	.align		4
.L_2257:
        /*007c*/ 	.byte	0x04, 0x1e
        /*007e*/ 	.short	(.L_2259 - .L_2258)
.L_2258:
        /*0080*/ 	.word	0x00000000


	//----- nvinfo : EIATTR_CBANK_PARAM_SIZE
	.align		4
.L_2259:
        /*0084*/ 	.byte	0x03, 0x19
        /*0086*/ 	.short	0x0028


	//----- nvinfo : EIATTR_PARAM_CBANK
	.align		4
        /*0088*/ 	.byte	0x04, 0x0a
        /*008a*/ 	.short	(.L_2261 - .L_2260)
	.align		4
.L_2260:
        /*008c*/ 	.word	index@(.nv.constant0.contiguous_reduce2_i32)
        /*0090*/ 	.short	0x0380
        /*0092*/ 	.short	0x0028


	//----- nvinfo : EIATTR_SW_WAR
	.align		4
.L_2261:
        /*0094*/ 	.byte	0x04, 0x36
        /*0096*/ 	.short	(.L_2263 - .L_2262)
.L_2262:
        /*0098*/ 	.word	0x00000008
.L_2263:


//--------------------- .nv.info.contiguous_reduce_i32 --------------------------
	.section	.nv.info.contiguous_reduce_i32,"",@"SHT_CUDA_INFO"
	.sectionflags	@""
	.align	4


	//----- nvinfo : EIATTR_CUDA_API_VERSION
	.align		4
        /*0000*/ 	.byte	0x04, 0x37
        /*0002*/ 	.short	(.L_2265 - .L_2264)
.L_2264:
        /*0004*/ 	.word	0x00000082


	//----- nvinfo : EIATTR_KPARAM_INFO
	.align		4
.L_2265:
        /*0008*/ 	.byte	0x04, 0x17
        /*000a*/ 	.short	(.L_2267 - .L_2266)
.L_2266:
        /*000c*/ 	.word	0x00000000
        /*0010*/ 	.short	0x0003
        /*0012*/ 	.short	0x0018
        /*0014*/ 	.byte	0x00, 0xf0, 0x21, 0x00


	//----- nvinfo : EIATTR_KPARAM_INFO
	.align		4
.L_2267:
        /*0018*/ 	.byte	0x04, 0x17
        /*001a*/ 	.short	(.L_2269 - .L_2268)
.L_2268:
        /*001c*/ 	.word	0x00000000
        /*0020*/ 	.short	0x0002
        /*0022*/ 	.short	0x0010
        /*0024*/ 	.byte	0x00, 0xf5, 0x21, 0x00


	//----- nvinfo : EIATTR_KPARAM_INFO
	.align		4
.L_2269:
        /*0028*/ 	.byte	0x04, 0x17
        /*002a*/ 	.short	(.L_2271 - .L_2270)
.L_2270:
        /*002c*/ 	.word	0x00000000
        /*0030*/ 	.short	0x0001
        /*0032*/ 	.short	0x0008
        /*0034*/ 	.byte	0x00, 0xf5, 0x21, 0x00


	//----- nvinfo : EIATTR_KPARAM_INFO
	.align		4
.L_2271:
        /*0038*/ 	.byte	0x04, 0x17
        /*003a*/ 	.short	(.L_2273 - .L_2272)
.L_2272:
        /*003c*/ 	.word	0x00000000
        /*0040*/ 	.short	0x0000
        /*0042*/ 	.short	0x0000
        /*0044*/ 	.byte	0x00, 0xf5, 0x21, 0x00


	//----- nvinfo : EIATTR_SPARSE_MMA_MASK
	.align		4
.L_2273:
        /*0048*/ 	.byte	0x03, 0x50
        /*004a*/ 	.short	0x0000


	//----- nvinfo : EIATTR_MAXREG_COUNT
	.align		4
        /*004c*/ 	.byte	0x03, 0x1b
        /*004e*/ 	.short	0x00ff


	//----- nvinfo : EIATTR_NUM_BARRIERS
	.align		4
        /*0050*/ 	.byte	0x02, 0x4c
        /*0052*/ 	.byte	0x01
	.zero		1


	//----- nvinfo : EIATTR_MERCURY_ISA_VERSION
	.align		4
        /*0054*/ 	.byte	0x03, 0x5f
        /*0056*/ 	.short	0x0101


	//----- nvinfo : EIATTR_VRC_CTA_INIT_COUNT
	.align		4
        /*0058*/ 	.byte	0x02, 0x4a
	.zero		1
	.zero		1


	//----- nvinfo : EIATTR_EXIT_INSTR_OFFSETS
	.align		4
        /*005c*/ 	.byte	0x04, 0x1c
        /*005e*/ 	.short	(.L_2275 - .L_2274)


	//   ....[0]....
.L_2274:
        /*0060*/ 	.word	0x00000430


	//   ....[1]....
        /*0064*/ 	.word	0x000007b0


	//   ....[2]....
        /*0068*/ 	.word	0x00000870


	//----- nvinfo : EIATTR_CRS_STACK_SIZE
	.align		4
.L_2275:
        /*006c*/ 	.byte	0x04, 0x1e
        /*006e*/ 	.short	(.L_2277 - .L_2276)
.L_2276:
        /*0070*/ 	.word	0x00000000


	//----- nvinfo : EIATTR_CBANK_PARAM_SIZE
	.align		4
.L_2277:
        /*0074*/ 	.byte	0x03, 0x19
        /*0076*/ 	.short	0x0020


	//----- nvinfo : EIATTR_PARAM_CBANK
	.align		4
        /*0078*/ 	.byte	0x04, 0x0a
        /*007a*/ 	.short	(.L_2279 - .L_2278)
	.align		4
.L_2278:
        /*007c*/ 	.word	index@(.nv.constant0.contiguous_reduce_i32)
        /*0080*/ 	.short	0x0380
        /*0082*/ 	.short	0x0020


	//----- nvinfo : EIATTR_SW_WAR
	.align		4
.L_2279:
        /*0084*/ 	.byte	0x04, 0x36
        /*0086*/ 	.short	(.L_2281 - .L_2280)
.L_2280:
        /*0088*/ 	.word	0x00000008
.L_2281:


//--------------------- .nv.info.contiguous_reduce44_i16 --------------------------
	.section	.nv.info.contiguous_reduce44_i16,"",@"SHT_CUDA_INFO"
	.sectionflags	@""
	.align	4


	//----- nvinfo : EIATTR_CUDA_API_VERSION
	.align		4
        /*0000*/ 	.byte	0x04, 0x37
        /*0002*/ 	.short	(.L_2283 - .L_2282)
.L_2282:
        /*0004*/ 	.word	0x00000082


	//----- nvinfo : EIATTR_KPARAM_INFO
	.align		4
.L_2283:
        /*0008*/ 	.byte	0x04, 0x17
        /*000a*/ 	.short	(.L_2285 - .L_2284)
.L_2284:
        /*000c*/ 	.word	0x00000000
        /*0010*/ 	.short	0x0006
        /*0012*/ 	.short	0x0030
        /*0014*/ 	.byte	0x00, 0xf0, 0x21, 0x00


	//----- nvinfo : EIATTR_KPARAM_INFO
	.align		4
.L_2285:
        /*0018*/ 	.byte	0x04, 0x17
        /*001a*/ 	.short	(.L_2287 - .L_2286)
.L_2286:
        /*001c*/ 	.word	0x00000000
        /*0020*/ 	.short	0x0005
        /*0022*/ 	.short	0x0028
        /*0024*/ 	.byte	0x00, 0xf0, 0x21, 0x00


	//----- nvinfo : EIATTR_KPARAM_INFO
	.align		4
.L_2287:
        /*0028*/ 	.byte	0x04, 0x17
        /*002a*/ 	.short	(.L_2289 - .L_2288)
.L_2288:
        /*002c*/ 	.word	0x00000000
        /*0030*/ 	.short	0x0004
        /*0032*/ 	.short	0x0020
        /*0034*/ 	.byte	0x00, 0xf0, 0x21, 0x00


	//----- nvinfo : EIATTR_KPARAM_INFO
	.align		4
.L_2289:
        /*0038*/ 	.byte	0x04, 0x17
        /*003a*/ 	.short	(.L_2291 - .L_2290)
.L_2290:
        /*003c*/ 	.word	0x00000000
        /*0040*/ 	.short	0x0003
        /*0042*/ 	.short	0x0018
        /*0044*/ 	.byte	0x00, 0xf5, 0x21, 0x00


	//----- nvinfo : EIATTR_KPARAM_INFO
	.align		4
.L_2291:
        /*0048*/ 	.byte	0x04, 0x17
        /*004a*/ 	.short	(.L_2293 - .L_2292)
.L_2292:
        /*004c*/ 	.word	0x00000000
        /*0050*/ 	.short	0x0002
        /*0052*/ 	.short	0x0010
        /*0054*/ 	.byte	0x00, 0xf5, 0x21, 0x00


	//----- nvinfo : EIATTR_KPARAM_INFO
	.align		4
.L_2293:
        /*0058*/ 	.byte	0x04, 0x17
        /*005a*/ 	.short	(.L_2295 - .L_2294)
.L_2294:
        /*005c*/ 	.word	0x00000000
        /*0060*/ 	.short	0x0001
        /*0062*/ 	.short	0x0008
        /*0064*/ 	.byte	0x00, 0xf5, 0x21, 0x00


	//----- nvinfo : EIATTR_KPARAM_INFO
	.align		4
.L_2295:
        /*0068*/ 	.byte	0x04, 0x17
        /*006a*/ 	.short	(.L_2297 - .L_2296)
.L_2296:
        /*006c*/ 	.word	0x00000000
        /*0070*/ 	.short	0x0000
        /*0072*/ 	.short	0x0000
        /*0074*/ 	.byte	0x00, 0xf5, 0x21, 0x00


	//----- nvinfo : EIATTR_SPARSE_MMA_MASK
	.align		4
.L_2297:
        /*0078*/ 	.byte	0x03, 0x50
        /*007a*/ 	.short	0x0000


	//----- nvinfo : EIATTR_MAXREG_COUNT
	.align		4
        /*007c*/ 	.byte	0x03, 0x1b
        /*007e*/ 	.short	0x00ff


	//----- nvinfo : EIATTR_NUM_BARRIERS
	.align		4
        /*0080*/ 	.byte	0x02, 0x4c
        /*0082*/ 	.byte	0x01
	.zero		1


	//----- nvinfo : EIATTR_MERCURY_ISA_VERSION
	.align		4
        /*0084*/ 	.byte	0x03, 0x5f
        /*0086*/ 	.short	0x0101


	//----- nvinfo : EIATTR_VRC_CTA_INIT_COUNT
	.align		4
        /*0088*/ 	.byte	0x02, 0x4a
	.zero		1
	.zero		1


	//----- nvinfo : EIATTR_EXIT_INSTR_OFFSETS
	.align		4
        /*008c*/ 	.byte	0x04, 0x1c
        /*008e*/ 	.short	(.L_2299 - .L_2298)


	//   ....[0]....
.L_2298:
        /*0090*/ 	.word	0x00000160


	//   ....[1]....
        /*0094*/ 	.word	0x00000260


	//   ....[2]....
        /*0098*/ 	.word	0x000019b0


	//----- nvinfo : EIATTR_CBANK_PARAM_SIZE
	.align		4
.L_2299:
        /*009c*/ 	.byte	0x03, 0x19
        /*009e*/ 	.short	0x0038


	//----- nvinfo : EIATTR_PARAM_CBANK
	.align		4
        /*00a0*/ 	.byte	0x04, 0x0a
        /*00a2*/ 	.short	(.L_2301 - .L_2300)
	.align		4
.L_2300:
        /*00a4*/ 	.word	index@(.nv.constant0.contiguous_reduce44_i16)
        /*00a8*/ 	.short	0x0380
        /*00aa*/ 	.short	0x0038


	//----- nvinfo : EIATTR_SW_WAR
	.align		4
.L_2301:
        /*00ac*/ 	.byte	0x04, 0x36
        /*00ae*/ 	.short	(.L_2303 - .L_2302)
.L_2302:
        /*00b0*/ 	.word	0x00000008
.L_2303:


//--------------------- .nv.info.contiguous_reduce4_i16 --------------------------
	.section	.nv.info.contiguous_reduce4_i16,"",@"SHT_CUDA_INFO"
	.sectionflags	@""
	.align	4


	//----- nvinfo : EIATTR_CUDA_API_VERSION
	.align		4
        /*0000*/ 	.byte	0x04, 0x37
        /*0002*/ 	.short	(.L_2305 - .L_2304)
.L_2304:
        /*0004*/ 	.word	0x00000082


	//----- nvinfo : EIATTR_KPARAM_INFO
	.align		4
.L_2305:
        /*0008*/ 	.byte	0x04, 0x17
        /*000a*/ 	.short	(.L_2307 - .L_2306)
.L_2306:
        /*000c*/ 	.word	0x00000000
        /*0010*/ 	.short	0x0007
        /*0012*/ 	.short	0x0038
        /*0014*/ 	.byte	0x00, 0xf0, 0x21, 0x00


	//----- nvinfo : EIATTR_KPARAM_INFO
	.align		4
.L_2307:
        /*0018*/ 	.byte	0x04, 0x17
        /*001a*/ 	.short	(.L_2309 - .L_2308)
.L_2308:
        /*001c*/ 	.word	0x00000000
        /*0020*/ 	.short	0x0006
        /*0022*/ 	.short	0x0030
        /*0024*/ 	.byte	0x00, 0xf0, 0x21, 0x00


	//----- nvinfo : EIATTR_KPARAM_INFO
	.align		4
.L_2309:
        /*0028*/ 	.byte	0x04, 0x17
        /*002a*/ 	.short	(.L_2311 - .L_2310)
.L_2310:
        /*002c*/ 	.word	0x00000000
        /*0030*/ 	.short	0x0005
        /*0032*/ 	.short	0x0028
        /*0034*/ 	.byte	0x00, 0xf0, 0x21, 0x00


	//----- nvinfo : EIATTR_KPARAM_INFO
	.align		4
.L_2311:
        /*0038*/ 	.byte	0x04, 0x17
        /*003a*/ 	.short	(.L_2313 - .L_2312)
.L_2312:
        /*003c*/ 	.word	0x00000000
        /*0040*/ 	.short	0x0004
        /*0042*/ 	.short	0x0020
        /*0044*/ 	.byte	0x00, 0xf5, 0x21, 0x00


	//----- nvinfo : EIATTR_KPARAM_INFO
	.align		4
.L_2313:
        /*0048*/ 	.byte	0x04, 0x17
        /*004a*/ 	.short	(.L_2315 - .L_2314)
.L_2314:
        /*004c*/ 	.word	0x00000000
        /*0050*/ 	.short	0x0003
        /*0052*/ 	.short	0x0018
        /*0054*/ 	.byte	0x00, 0xf5, 0x21, 0x00


	//----- nvinfo : EIATTR_KPARAM_INFO
	.align		4
.L_2315:
        /*0058*/ 	.byte	0x04, 0x17
        /*005a*/ 	.short	(.L_2317 - .L_2316)
.L_2316:
        /*005c*/ 	.word	0x00000000
        /*0060*/ 	.short	0x0002
        /*0062*/ 	.short	0x0010
        /*0064*/ 	.byte	0x00, 0xf5, 0x21, 0x00


	//----- nvinfo : EIATTR_KPARAM_INFO
	.align		4
.L_2317:
        /*0068*/ 	.byte	0x04, 0x17
        /*006a*/ 	.short	(.L_2319 - .L_2318)
.L_2318:
        /*006c*/ 	.word	0x00000000
        /*0070*/ 	.short	0x0001
        /*0072*/ 	.short	0x0008
        /*0074*/ 	.byte	0x00, 0xf5, 0x21, 0x00


	//----- nvinfo : EIATTR_KPARAM_INFO
	.align		4
.L_2319:
        /*0078*/ 	.byte	0x04, 0x17
        /*007a*/ 	.short	(.L_2321 - .L_2320)
.L_2320:
        /*007c*/ 	.word	0x00000000
        /*0080*/ 	.short	0x0000
        /*0082*/ 	.short	0x0000
        /*0084*/ 	.byte	0x00, 0xf5, 0x21, 0x00


	//----- nvinfo : EIATTR_SPARSE_MMA_MASK
	.align		4
.L_2321:
        /*0088*/ 	.byte	0x03, 0x50
        /*008a*/ 	.short	0x0000


	//----- nvinfo : EIATTR_MAXREG_COUNT
	.align		4
        /*008c*/ 	.byte	0x03, 0x1b
        /*008e*/ 	.short	0x00ff


	//----- nvinfo : EIATTR_NUM_BARRIERS
	.align		4
        /*0090*/ 	.byte	0x02, 0x4c
        /*0092*/ 	.byte	0x01
	.zero		1


	//----- nvinfo : EIATTR_MERCURY_ISA_VERSION
	.align		4
        /*0094*/ 	.byte	0x03, 0x5f
        /*0096*/ 	.short	0x0101


	//----- nvinfo : EIATTR_VRC_CTA_INIT_COUNT
	.align		4
        /*0098*/ 	.byte	0x02, 0x4a
	.zero		1
	.zero		1


	//----- nvinfo : EIATTR_EXIT_INSTR_OFFSETS
	.align		4
        /*009c*/ 	.byte	0x04, 0x1c
        /*009e*/ 	.short	(.L_2323 - .L_2322)


	//   ....[0]....
.L_2322:
        /*00a0*/ 	.word	0x000001c0


	//   ....[1]....
        /*00a4*/ 	.word	0x000031a0


	//   ....[2]....
        /*00a8*/ 	.word	0x00004950


	//----- nvinfo : EIATTR_CRS_STACK_SIZE
	.align		4
.L_2323:
        /*00ac*/ 	.byte	0x04, 0x1e
        /*00ae*/ 	.short	(.L_2325 - .L_2324)
.L_2324:
        /*00b0*/ 	.word	0x00000000


	//----- nvinfo : EIATTR_CBANK_PARAM_SIZE
	.align		4
.L_2325:
        /*00b4*/ 	.byte	0x03, 0x19
        /*00b6*/ 	.short	0x0040


	//----- nvinfo : EIATTR_PARAM_CBANK
	.align		4
        /*00b8*/ 	.byte	0x04, 0x0a
        /*00ba*/ 	.short	(.L_2327 - .L_2326)
	.align		4
.L_2326:
        /*00bc*/ 	.word	index@(.nv.constant0.contiguous_reduce4_i16)
        /*00c0*/ 	.short	0x0380
        /*00c2*/ 	.short	0x0040


	//----- nvinfo : EIATTR_SW_WAR
	.align		4
.L_2327:
        /*00c4*/ 	.byte	0x04, 0x36
        /*00c6*/ 	.short	(.L_2329 - .L_2328)
.L_2328:
        /*00c8*/ 	.word	0x00000008
.L_2329:


//--------------------- .nv.info.contiguous_reduce33_i16 --------------------------
	.section	.nv.info.contiguous_reduce33_i16,"",@"SHT_CUDA_INFO"
	.sectionflags	@""
	.align	4


	//----- nvinfo : EIATTR_CUDA_API_VERSION
	.align		4
        /*0000*/ 	.byte	0x04, 0x37
        /*0002*/ 	.short	(.L_2331 - .L_2330)
.L_2330:
        /*0004*/ 	.word	0x00000082


	//----- nvinfo : EIATTR_KPARAM_INFO
	.align		4
.L_2331:
        /*0008*/ 	.byte	0x04, 0x17
        /*000a*/ 	.short	(.L_2333 - .L_2332)
.L_2332:
        /*000c*/ 	.word	0x00000000
        /*0010*/ 	.short	0x0005
        /*0012*/ 	.short	0x0028
        /*0014*/ 	.byte	0x00, 0xf0, 0x21, 0x00


	//----- nvinfo : EIATTR_KPARAM_INFO
	.align		4
.L_2333:
        /*0018*/ 	.byte	0x04, 0x17
        /*001a*/ 	.short	(.L_2335 - .L_2334)
.L_2334:
        /*001c*/ 	.word	0x00000000
        /*0020*/ 	.short	0x0004
        /*0022*/ 	.short	0x0020
        /*0024*/ 	.byte	0x00, 0xf0, 0x21, 0x00


	//----- nvinfo : EIATTR_KPARAM_INFO
	.align		4
.L_2335:
        /*0028*/ 	.byte	0x04, 0x17
        /*002a*/ 	.short	(.L_2337 - .L_2336)
.L_2336:
        /*002c*/ 	.word	0x00000000
        /*0030*/ 	.short	0x0003
        /*0032*/ 	.short	0x0018
        /*0034*/ 	.byte	0x00, 0xf5, 0x21, 0x00


	//----- nvinfo : EIATTR_KPARAM_INFO
	.align		4
.L_2337:
        /*0038*/ 	.byte	0x04, 0x17
        /*003a*/ 	.short	(.L_2339 - .L_2338)
.L_2338:
        /*003c*/ 	.word	0x00000000
        /*0040*/ 	.short	0x0002
        /*0042*/ 	.short	0x0010
        /*0044*/ 	.byte	0x00, 0xf5, 0x21, 0x00


	//----- nvinfo : EIATTR_KPARAM_INFO
	.align		4
.L_2339:
        /*0048*/ 	.byte	0x04, 0x17
        /*004a*/ 	.short	(.L_2341 - .L_2340)
.L_2340:
        /*004c*/ 	.word	0x00000000
        /*0050*/ 	.short	0x0001
        /*0052*/ 	.short	0x0008
        /*0054*/ 	.byte	0x00, 0xf5, 0x21, 0x00


	//----- nvinfo : EIATTR_KPARAM_INFO
	.align		4
.L_2341:
        /*0058*/ 	.byte	0x04, 0x17
        /*005a*/ 	.short	(.L_2343 - .L_2342)
.L_2342:
        /*005c*/ 	.word	0x00000000
        /*0060*/ 	.short	0x0000
        /*0062*/ 	.short	0x0000
        /*0064*/ 	.byte	0x00, 0xf5, 0x21, 0x00


	//----- nvinfo : EIATTR_SPARSE_MMA_MASK
	.align		4
.L_2343:
        /*0068*/ 	.byte	0x03, 0x50
        /*006a*/ 	.short	0x0000


	//----- nvinfo : EIATTR_MAXREG_COUNT
	.align		4
        /*006c*/ 	.byte	0x03, 0x1b
        /*006e*/ 	.short	0x00ff


	//----- nvinfo : EIATTR_NUM_BARRIERS
	.align		4
        /*0070*/ 	.byte	0x02, 0x4c
        /*0072*/ 	.byte	0x01
	.zero		1


	//----- nvinfo : EIATTR_MERCURY_ISA_VERSION
	.align		4
        /*0074*/ 	.byte	0x03, 0x5f
        /*0076*/ 	.short	0x0101


	//----- nvinfo : EIATTR_VRC_CTA_INIT_COUNT
	.align		4
        /*0078*/ 	.byte	0x02, 0x4a
	.zero		1
	.zero		1


	//----- nvinfo : EIATTR_EXIT_INSTR_OFFSETS
	.align		4
        /*007c*/ 	.byte	0x04, 0x1c
        /*007e*/ 	.short	(.L_2345 - .L_2344)


	//   ....[0]....
.L_2344:
        /*0080*/ 	.word	0x000005f0


	//   ....[1]....
        /*0084*/ 	.word	0x00000af0


	//   ....[2]....
        /*0088*/ 	.word	0x00000c20


	//----- nvinfo : EIATTR_CRS_STACK_SIZE
	.align		4
.L_2345:
        /*008c*/ 	.byte	0x04, 0x1e
        /*008e*/ 	.short	(.L_2347 - .L_2346)
.L_2346:
        /*0090*/ 	.word	0x00000000


	//----- nvinfo : EIATTR_CBANK_PARAM_SIZE
	.align		4
.L_2347:
        /*0094*/ 	.byte	0x03, 0x19
        /*0096*/ 	.short	0x0030


	//----- nvinfo : EIATTR_PARAM_CBANK
	.align		4
        /*0098*/ 	.byte	0x04, 0x0a
        /*009a*/ 	.short	(.L_2349 - .L_2348)
	.align		4
.L_2348:
        /*009c*/ 	.word	index@(.nv.constant0.contiguous_reduce33_i16)
        /*00a0*/ 	.short	0x0380
        /*00a2*/ 	.short	0x0030


	//----- nvinfo : EIATTR_SW_WAR
	.align		4
.L_2349:
        /*00a4*/ 	.byte	0x04, 0x36
        /*00a6*/ 	.short	(.L_2351 - .L_2350)
.L_2350:
        /*00a8*/ 	.word	0x00000008
.L_2351:


//--------------------- .nv.info.contiguous_reduce3_i16 --------------------------
	.section	.nv.info.contiguous_reduce3_i16,"",@"SHT_CUDA_INFO"
	.sectionflags	@""
	.align	4


	//----- nvinfo : EIATTR_CUDA_API_VERSION
	.align		4
        /*0000*/ 	.byte	0x04, 0x37
        /*0002*/ 	.short	(.L_2353 - .L_2352)
.L_2352:
        /*0004*/ 	.word	0x00000082


	//----- nvinfo : EIATTR_KPARAM_INFO
	.align		4
.L_2353:
        /*0008*/ 	.byte	0x04, 0x17
        /*000a*/ 	.short	(.L_2355 - .L_2354)
.L_2354:
        /*000c*/ 	.word	0x00000000
        /*0010*/ 	.short	0x0007
        /*0012*/ 	.short	0x0038
        /*0014*/ 	.byte	0x00, 0xf0, 0x21, 0x00


	//----- nvinfo : EIATTR_KPARAM_INFO
	.align		4
.L_2355:
        /*0018*/ 	.byte	0x04, 0x17
        /*001a*/ 	.short	(.L_2357 - .L_2356)
.L_2356:
        /*001c*/ 	.word	0x00000000
        /*0020*/ 	.short	0x0006
        /*0022*/ 	.short	0x0030
        /*0024*/ 	.byte	0x00, 0xf0, 0x21, 0x00


	//----- nvinfo : EIATTR_KPARAM_INFO
	.align		4
.L_2357:
        /*0028*/ 	.byte	0x04, 0x17
        /*002a*/ 	.short	(.L_2359 - .L_2358)
.L_2358:
        /*002c*/ 	.word	0x00000000
        /*0030*/ 	.short	0x0005
        /*0032*/ 	.short	0x0028
        /*0034*/ 	.byte	0x00, 0xf0, 0x21, 0x00


	//----- nvinfo : EIATTR_KPARAM_INFO
	.align		4
.L_2359:
        /*0038*/ 	.byte	0x04, 0x17
        /*003a*/ 	.short	(.L_2361 - .L_2360)
.L_2360:
        /*003c*/ 	.word	0x00000000
        /*0040*/ 	.short	0x0004
        /*0042*/ 	.short	0x0020
        /*0044*/ 	.byte	0x00, 0xf5, 0x21, 0x00


	//----- nvinfo : EIATTR_KPARAM_INFO
	.align		4
.L_2361:
        /*0048*/ 	.byte	0x04, 0x17
        /*004a*/ 	.short	(.L_2363 - .L_2362)
.L_2362:
        /*004c*/ 	.word	0x00000000
        /*0050*/ 	.short	0x0003
        /*0052*/ 	.short	0x0018
        /*0054*/ 	.byte	0x00, 0xf5, 0x21, 0x00


	//----- nvinfo : EIATTR_KPARAM_INFO
	.align		4
.L_2363:
        /*0058*/ 	.byte	0x04, 0x17
        /*005a*/ 	.short	(.L_2365 - .L_2364)
.L_2364:
        /*005c*/ 	.word	0x00000000
        /*0060*/ 	.short	0x0002
        /*0062*/ 	.short	0x0010
        /*0064*/ 	.byte	0x00, 0xf5, 0x21, 0x00


	//----- nvinfo : EIATTR_KPARAM_INFO
	.align		4
.L_2365:
        /*0068*/ 	.byte	0x04, 0x17
        /*006a*/ 	.short	(.L_2367 - .L_2366)
.L_2366:
        /*006c*/ 	.word	0x00000000
        /*0070*/ 	.short	0x0001
        /*0072*/ 	.short	0x0008
        /*0074*/ 	.byte	0x00, 0xf5, 0x21, 0x00


	//----- nvinfo : EIATTR_KPARAM_INFO
	.align		4
.L_2367:
        /*0078*/ 	.byte	0x04, 0x17
        /*007a*/ 	.short	(.L_2369 - .L_2368)
.L_2368:
        /*007c*/ 	.word	0x00000000
        /*0080*/ 	.short	0x0000
        /*0082*/ 	.short	0x0000
        /*0084*/ 	.byte	0x00, 0xf5, 0x21, 0x00


	//----- nvinfo : EIATTR_SPARSE_MMA_MASK
	.align		4
.L_2369:
        /*0088*/ 	.byte	0x03, 0x50
        /*008a*/ 	.short	0x0000


	//----- nvinfo : EIATTR_MAXREG_COUNT
	.align		4
        /*008c*/ 	.byte	0x03, 0x1b
        /*008e*/ 	.short	0x00ff


	//----- nvinfo : EIATTR_NUM_BARRIERS
	.align		4
        /*0090*/ 	.byte	0x02, 0x4c
        /*0092*/ 	.byte	0x01
	.zero		1


	//----- nvinfo : EIATTR_MERCURY_ISA_VERSION
	.align		4
        /*0094*/ 	.byte	0x03, 0x5f
        /*0096*/ 	.short	0x0101


	//----- nvinfo : EIATTR_VRC_CTA_INIT_COUNT
	.align		4
        /*0098*/ 	.byte	0x02, 0x4a
	.zero		1
	.zero		1


	//----- nvinfo : EIATTR_EXIT_INSTR_OFFSETS
	.align		4
        /*009c*/ 	.byte	0x04, 0x1c
        /*009e*/ 	.short	(.L_2371 - .L_2370)


	//   ....[0]....
.L_2370:
        /*00a0*/ 	.word	0x00006840


	//   ....[1]....
        /*00a4*/ 	.word	0x00006d40


	//   ....[2]....
        /*00a8*/ 	.word	0x00006eb0


	//----- nvinfo : EIATTR_CRS_STACK_SIZE
	.align		4
.L_2371:
        /*00ac*/ 	.byte	0x04, 0x1e
        /*00ae*/ 	.short	(.L_2373 - .L_2372)
.L_2372:
        /*00b0*/ 	.word	0x00000000


	//----- nvinfo : EIATTR_CBANK_PARAM_SIZE
	.align		4
.L_2373:
        /*00b4*/ 	.byte	0x03, 0x19
        /*00b6*/ 	.short	0x0040


	//----- nvinfo : EIATTR_PARAM_CBANK
	.align		4
        /*00b8*/ 	.byte	0x04, 0x0a
        /*00ba*/ 	.short	(.L_2375 - .L_2374)
	.align		4
.L_2374:
        /*00bc*/ 	.word	index@(.nv.constant0.contiguous_reduce3_i16)
        /*00c0*/ 	.short	0x0380
        /*00c2*/ 	.short	0x0040


	//----- nvinfo : EIATTR_SW_WAR
	.align		4
.L_2375:
        /*00c4*/ 	.byte	0x04, 0x36
        /*00c6*/ 	.short	(.L_2377 - .L_2376)
.L_2376:
        /*00c8*/ 	.word	0x00000008
.L_2377:


//--------------------- .nv.info.uncontiguous_reduce_i16 --------------------------
	.section	.nv.info.uncontiguous_reduce_i16,"",@"SHT_CUDA_INFO"
	.sectionflags	@""
	.align	4


	//----- nvinfo : EIATTR_CUDA_API_VERSION
	.align		4
        /*0000*/ 	.byte	0x04, 0x37
        /*0002*/ 	.short	(.L_2379 - .L_2378)
.L_2378:
        /*0004*/ 	.word	0x00000082


	//----- nvinfo : EIATTR_KPARAM_INFO
	.align		4
.L_2379:
        /*0008*/ 	.byte	0x04, 0x17
        /*000a*/ 	.short	(.L_2381 - .L_2380)
.L_2380:
        /*000c*/ 	.word	0x00000000
        /*0010*/ 	.short	0x0006
        /*0012*/ 	.short	0x0030
        /*0014*/ 	.byte	0x00, 0xf0, 0x21, 0x00


	//----- nvinfo : EIATTR_KPARAM_INFO
	.align		4
.L_2381:
        /*0018*/ 	.byte	0x04, 0x17
        /*001a*/ 	.short	(.L_2383 - .L_2382)
.L_2382:
        /*001c*/ 	.word	0x00000000
        /*0020*/ 	.short	0x0005
        /*0022*/ 	.short	0x0028
        /*0024*/ 	.byte	0x00, 0xf0, 0x21, 0x00


	//----- nvinfo : EIATTR_KPARAM_INFO
	.align		4
.L_2383:
        /*0028*/ 	.byte	0x04, 0x17
        /*002a*/ 	.short	(.L_2385 - .L_2384)
.L_2384:
        /*002c*/ 	.word	0x00000000
        /*0030*/ 	.short	0x0004
        /*0032*/ 	.short	0x0020
        /*0034*/ 	.byte	0x00, 0xf5, 0x21, 0x00


	//----- nvinfo : EIATTR_KPARAM_INFO
	.align		4
.L_2385:
        /*0038*/ 	.byte	0x04, 0x17
        /*003a*/ 	.short	(.L_2387 - .L_2386)
.L_2386:
        /*003c*/ 	.word	0x00000000
        /*0040*/ 	.short	0x0003
        /*0042*/ 	.short	0x0018
        /*0044*/ 	.byte	0x00, 0xf5, 0x21, 0x00


	//----- nvinfo : EIATTR_KPARAM_INFO
	.align		4
.L_2387:
        /*0048*/ 	.byte	0x04, 0x17
        /*004a*/ 	.short	(.L_2389 - .L_2388)
.L_2388:
        /*004c*/ 	.word	0x00000000
        /*0050*/ 	.short	0x0002
        /*0052*/ 	.short	0x0010
        /*0054*/ 	.byte	0x00, 0xf5, 0x21, 0x00


	//----- nvinfo : EIATTR_KPARAM_INFO
	.align		4
.L_2389:
        /*0058*/ 	.byte	0x04, 0x17
        /*005a*/ 	.short	(.L_2391 - .L_2390)
.L_2390:
        /*005c*/ 	.word	0x00000000
        /*0060*/ 	.short	0x0001
        /*0062*/ 	.short	0x0008
        /*0064*/ 	.byte	0x00, 0xf5, 0x21, 0x00


	//----- nvinfo : EIATTR_KPARAM_INFO
	.align		4
.L_2391:
        /*0068*/ 	.byte	0x04, 0x17
        /*006a*/ 	.short	(.L_2393 - .L_2392)
.L_2392:
        /*006c*/ 	.word	0x00000000
        /*0070*/ 	.short	0x0000
        /*0072*/ 	.short	0x0000
        /*0074*/ 	.byte	0x00, 0xf5, 0x21, 0x00


	//----- nvinfo : EIATTR_SPARSE_MMA_MASK
	.align		4
.L_2393:
        /*0078*/ 	.byte	0x03, 0x50
        /*007a*/ 	.short	0x0000


	//----- nvinfo : EIATTR_MAXREG_COUNT
	.align		4
        /*007c*/ 	.byte	0x03, 0x1b
        /*007e*/ 	.short	0x00ff


	//----- nvinfo : EIATTR_NUM_BARRIERS
	.align		4
        /*0080*/ 	.byte	0x02, 0x4c
        /*0082*/ 	.byte	0x01
	.zero		1


	//----- nvinfo : EIATTR_MERCURY_ISA_VERSION
	.align		4
        /*0084*/ 	.byte	0x03, 0x5f
        /*0086*/ 	.short	0x0101


	//----- nvinfo : EIATTR_VRC_CTA_INIT_COUNT
	.align		4
        /*0088*/ 	.byte	0x02, 0x4a
	.zero		1
	.zero		1


	//----- nvinfo : EIATTR_EXIT_INSTR_OFFSETS
	.align		4
        /*008c*/ 	.byte	0x04, 0x1c
        /*008e*/ 	.short	(.L_2395 - .L_2394)


	//   ....[0]....
.L_2394:
        /*0090*/ 	.word	0x00006a80


	//   ....[1]....
        /*0094*/ 	.word	0x00006f80


	//   ....[2]....
        /*0098*/ 	.word	0x00007040


	//----- nvinfo : EIATTR_CRS_STACK_SIZE
	.align		4
.L_2395:
        /*009c*/ 	.byte	0x04, 0x1e
        /*009e*/ 	.short	(.L_2397 - .L_2396)
.L_2396:
        /*00a0*/ 	.word	0x00000000


	//----- nvinfo : EIATTR_CBANK_PARAM_SIZE
	.align		4
.L_2397:
        /*00a4*/ 	.byte	0x03, 0x19
        /*00a6*/ 	.short	0x0038


	//----- nvinfo : EIATTR_PARAM_CBANK
	.align		4
        /*00a8*/ 	.byte	0x04, 0x0a
        /*00aa*/ 	.short	(.L_2399 - .L_2398)
	.align		4
.L_2398:
        /*00ac*/ 	.word	index@(.nv.constant0.uncontiguous_reduce_i16)
        /*00b0*/ 	.short	0x0380
        /*00b2*/ 	.short	0x0038


	//----- nvinfo : EIATTR_SW_WAR
	.align		4
.L_2399:
        /*00b4*/ 	.byte	0x04, 0x36
        /*00b6*/ 	.short	(.L_2401 - .L_2400)
.L_2400:
        /*00b8*/ 	.word	0x00000008
.L_2401:


//--------------------- .nv.info.contiguous_reduce2_i16 --------------------------
	.section	.nv.info.contiguous_reduce2_i16,"",@"SHT_CUDA_INFO"
	.sectionflags	@""
	.align	4


	//----- nvinfo : EIATTR_CUDA_API_VERSION
	.align		4
        /*0000*/ 	.byte	0x04, 0x37
        /*0002*/ 	.short	(.L_2403 - .L_2402)
.L_2402:
        /*0004*/ 	.word	0x00000082


	//----- nvinfo : EIATTR_KPARAM_INFO
	.align		4
.L_2403:
        /*0008*/ 	.byte	0x04, 0x17
        /*000a*/ 	.short	(.L_2405 - .L_2404)
.L_2404:
        /*000c*/ 	.word	0x00000000
        /*0010*/ 	.short	0x0004
        /*0012*/ 	.short	0x0020
        /*0014*/ 	.byte	0x00, 0xf0, 0x21, 0x00


	//----- nvinfo : EIATTR_KPARAM_INFO
	.align		4
.L_2405:
        /*0018*/ 	.byte	0x04, 0x17
        /*001a*/ 	.short	(.L_2407 - .L_2406)
.L_2406:
        /*001c*/ 	.word	0x00000000
        /*0020*/ 	.short	0x0003
        /*0022*/ 	.short	0x0018
        /*0024*/ 	.byte	0x00, 0xf5, 0x21, 0x00


	//----- nvinfo : EIATTR_KPARAM_INFO
	.align		4
.L_2407:
        /*0028*/ 	.byte	0x04, 0x17
        /*002a*/ 	.short	(.L_2409 - .L_2408)
.L_2408:
        /*002c*/ 	.word	0x00000000
        /*0030*/ 	.short	0x0002
        /*0032*/ 	.short	0x0010
        /*0034*/ 	.byte	0x00, 0xf5, 0x21, 0x00


	//----- nvinfo : EIATTR_KPARAM_INFO
	.align		4
.L_2409:
        /*0038*/ 	.byte	0x04, 0x17
        /*003a*/ 	.short	(.L_2411 - .L_2410)
.L_2410:
        /*003c*/ 	.word	0x00000000
        /*0040*/ 	.short	0x0001
        /*0042*/ 	.short	0x0008
        /*0044*/ 	.byte	0x00, 0xf5, 0x21, 0x00


	//----- nvinfo : EIATTR_KPARAM_INFO
	.align		4
.L_2411:
        /*0048*/ 	.byte	0x04, 0x17
        /*004a*/ 	.short	(.L_2413 - .L_2412)
.L_2412:
        /*004c*/ 	.word	0x00000000
        /*0050*/ 	.short	0x0000
        /*0052*/ 	.short	0x0000
        /*0054*/ 	.byte	0x00, 0xf5, 0x21, 0x00


	//----- nvinfo : EIATTR_SPARSE_MMA_MASK
	.align		4
.L_2413:
        /*0058*/ 	.byte	0x03, 0x50
        /*005a*/ 	.short	0x0000


	//----- nvinfo : EIATTR_MAXREG_COUNT
	.align		4
        /*005c*/ 	.byte	0x03, 0x1b
        /*005e*/ 	.short	0x00ff


	//----- nvinfo : EIATTR_NUM_BARRIERS
	.align		4
        /*0060*/ 	.byte	0x02, 0x4c
        /*0062*/ 	.byte	0x01
	.zero		1


	//----- nvinfo : EIATTR_MERCURY_ISA_VERSION
	.align		4
        /*0064*/ 	.byte	0x03, 0x5f
        /*0066*/ 	.short	0x0101


	//----- nvinfo : EIATTR_VRC_CTA_INIT_COUNT
	.align		4
        /*0068*/ 	.byte	0x02, 0x4a
	.zero		1
	.zero		1


	//----- nvinfo : EIATTR_EXIT_INSTR_OFFSETS
	.align		4
        /*006c*/ 	.byte	0x04, 0x1c
        /*006e*/ 	.short	(.L_2415 - .L_2414)


	//   ....[0]....
.L_2414:
        /*0070*/ 	.word	0x00000530


	//   ....[1]....
        /*0074*/ 	.word	0x00000a20


	//   ....[2]....
        /*0078*/ 	.word	0x00000ae0


	//----- nvinfo : EIATTR_CRS_STACK_SIZE
	.align		4
.L_2415:
        /*007c*/ 	.byte	0x04, 0x1e
        /*007e*/ 	.short	(.L_2417 - .L_2416)
.L_2416:
        /*0080*/ 	.word	0x00000000


	//----- nvinfo : EIATTR_CBANK_PARAM_SIZE
	.align		4
.L_2417:
        /*0084*/ 	.byte	0x03, 0x19
        /*0086*/ 	.short	0x0028


	//----- nvinfo : EIATTR_PARAM_CBANK
	.align		4
        /*0088*/ 	.byte	0x04, 0x0a
        /*008a*/ 	.short	(.L_2419 - .L_2418)
	.align		4
.L_2418:
        /*008c*/ 	.word	index@(.nv.constant0.contiguous_reduce2_i16)
        /*0090*/ 	.short	0x0380
        /*0092*/ 	.short	0x0028


	//----- nvinfo : EIATTR_SW_WAR
	.align		4
.L_2419:
        /*0094*/ 	.byte	0x04, 0x36
        /*0096*/ 	.short	(.L_2421 - .L_2420)
.L_2420:
        /*0098*/ 	.word	0x00000008
.L_2421:


//--------------------- .nv.info.contiguous_reduce_i16 --------------------------
	.section	.nv.info.contiguous_reduce_i16,"",@"SHT_CUDA_INFO"
	.sectionflags	@""
	.align	4


	//----- nvinfo : EIATTR_CUDA_API_VERSION
	.align		4
        /*0000*/ 	.byte	0x04, 0x37
        /*0002*/ 	.short	(.L_2423 - .L_2422)
.L_2422:
        /*0004*/ 	.word	0x00000082


	//----- nvinfo : EIATTR_KPARAM_INFO
	.align		4
.L_2423:
        /*0008*/ 	.byte	0x04, 0x17
        /*000a*/ 	.short	(.L_2425 - .L_2424)
.L_2424:
        /*000c*/ 	.word	0x00000000
        /*0010*/ 	.short	0x0003
        /*0012*/ 	.short	0x0018
        /*0014*/ 	.byte	0x00, 0xf0, 0x21, 0x00


	//----- nvinfo : EIATTR_KPARAM_INFO
	.align		4
.L_2425:
        /*0018*/ 	.byte	0x04, 0x17
        /*001a*/ 	.short	(.L_2427 - .L_2426)
.L_2426:
        /*001c*/ 	.word	0x00000000
        /*0020*/ 	.short	0x0002
        /*0022*/ 	.short	0x0010
        /*0024*/ 	.byte	0x00, 0xf5, 0x21, 0x00


	//----- nvinfo : EIATTR_KPARAM_INFO
	.align		4
.L_2427:
        /*0028*/ 	.byte	0x04, 0x17
        /*002a*/ 	.short	(.L_2429 - .L_2428)
.L_2428:
        /*002c*/ 	.word	0x00000000
        /*0030*/ 	.short	0x0001
        /*0032*/ 	.short	0x0008
        /*0034*/ 	.byte	0x00, 0xf5, 0x21, 0x00


	//----- nvinfo : EIATTR_KPARAM_INFO
	.align		4
.L_2429:
        /*0038*/ 	.byte	0x04, 0x17
        /*003a*/ 	.short	(.L_2431 - .L_2430)
.L_2430:
        /*003c*/ 	.word	0x00000000
        /*0040*/ 	.short	0x0000
        /*0042*/ 	.short	0x0000
        /*0044*/ 	.byte	0x00, 0xf5, 0x21, 0x00


	//----- nvinfo : EIATTR_SPARSE_MMA_MASK
	.align		4
.L_2431:
        /*0048*/ 	.byte	0x03, 0x50
        /*004a*/ 	.short	0x0000


	//----- nvinfo : EIATTR_MAXREG_COUNT
	.align		4
        /*004c*/ 	.byte	0x03, 0x1b
        /*004e*/ 	.short	0x00ff


	//----- nvinfo : EIATTR_NUM_BARRIERS
	.align		4
        /*0050*/ 	.byte	0x02, 0x4c
        /*0052*/ 	.byte	0x01
	.zero		1


	//----- nvinfo : EIATTR_MERCURY_ISA_VERSION
	.align		4
        /*0054*/ 	.byte	0x03, 0x5f
        /*0056*/ 	.short	0x0101


	//----- nvinfo : EIATTR_VRC_CTA_INIT_COUNT
	.align		4
        /*0058*/ 	.byte	0x02, 0x4a
	.zero		1
	.zero		1


	//----- nvinfo : EIATTR_EXIT_INSTR_OFFSETS
	.align		4
        /*005c*/ 	.byte	0x04, 0x1c
        /*005e*/ 	.short	(.L_2433 - .L_2432)


	//   ....[0]....
.L_2432:
        /*0060*/ 	.word	0x00000470


	//   ....[1]....
        /*0064*/ 	.word	0x00000960


	//   ....[2]....
        /*0068*/ 	.word	0x00000a20


	//----- nvinfo : EIATTR_CRS_STACK_SIZE
	.align		4
.L_2433:
        /*006c*/ 	.byte	0x04, 0x1e
        /*006e*/ 	.short	(.L_2435 - .L_2434)
.L_2434:
        /*0070*/ 	.word	0x00000000


	//----- nvinfo : EIATTR_CBANK_PARAM_SIZE
	.align		4
.L_2435:
        /*0074*/ 	.byte	0x03, 0x19
        /*0076*/ 	.short	0x0020


	//----- nvinfo : EIATTR_PARAM_CBANK
	.align		4
        /*0078*/ 	.byte	0x04, 0x0a
        /*007a*/ 	.short	(.L_2437 - .L_2436)
	.align		4
.L_2436:
        /*007c*/ 	.word	index@(.nv.constant0.contiguous_reduce_i16)
        /*0080*/ 	.short	0x0380
        /*0082*/ 	.short	0x0020


	//----- nvinfo : EIATTR_SW_WAR
	.align		4
.L_2437:
        /*0084*/ 	.byte	0x04, 0x36
        /*0086*/ 	.short	(.L_2439 - .L_2438)
.L_2438:
        /*0088*/ 	.word	0x00000008
.L_2439:


//--------------------- .nv.info.contiguous_reduce44_i8 --------------------------
	.section	.nv.info.contiguous_reduce44_i8,"",@"SHT_CUDA_INFO"
	.sectionflags	@""
	.align	4


	//----- nvinfo : EIATTR_CUDA_API_VERSION
	.align		4
        /*0000*/ 	.byte	0x04, 0x37
        /*0002*/ 	.short	(.L_2441 - .L_2440)
.L_2440:
        /*0004*/ 	.word	0x00000082


	//----- nvinfo : EIATTR_KPARAM_INFO
	.align		4
.L_2441:
        /*0008*/ 	.byte	0x04, 0x17
        /*000a*/ 	.short	(.L_2443 - .L_2442)
.L_2442:
        /*000c*/ 	.word	0x00000000
        /*0010*/ 	.short	0x0006
        /*0012*/ 	.short	0x0030
        /*0014*/ 	.byte	0x00, 0xf0, 0x21, 0x00


	//----- nvinfo : EIATTR_KPARAM_INFO
	.align		4
.L_2443:
        /*0018*/ 	.byte	0x04, 0x17
        /*001a*/ 	.short	(.L_2445 - .L_2444)
.L_2444:
        /*001c*/ 	.word	0x00000000
        /*0020*/ 	.short	0x0005
        /*0022*/ 	.short	0x0028
        /*0024*/ 	.byte	0x00, 0xf0, 0x21, 0x00


	//----- nvinfo : EIATTR_KPARAM_INFO
	.align		4
.L_2445:
        /*0028*/ 	.byte	0x04, 0x17
        /*002a*/ 	.short	(.L_2447 - .L_2446)
.L_2446:
        /*002c*/ 	.word	0x00000000
        /*0030*/ 	.short	0x0004
        /*0032*/ 	.short	0x0020
        /*0034*/ 	.byte	0x00, 0xf0, 0x21, 0x00


	//----- nvinfo : EIATTR_KPARAM_INFO
	.align		4
.L_2447:
        /*0038*/ 	.byte	0x04, 0x17
        /*003a*/ 	.short	(.L_2449 - .L_2448)
.L_2448:
        /*003c*/ 	.word	0x00000000
        /*0040*/ 	.short	0x0003
        /*0042*/ 	.short	0x0018
        /*0044*/ 	.byte	0x00, 0xf5, 0x21, 0x00


	//----- nvinfo : EIATTR_KPARAM_INFO
	.align		4
.L_2449:
        /*0048*/ 	.byte	0x04, 0x17
        /*004a*/ 	.short	(.L_2451 - .L_2450)
.L_2450:
        /*004c*/ 	.word	0x00000000
        /*0050*/ 	.short	0x0002
        /*0052*/ 	.short	0x0010
        /*0054*/ 	.byte	0x00, 0xf5, 0x21, 0x00


	//----- nvinfo : EIATTR_KPARAM_INFO
	.align		4
.L_2451:
        /*0058*/ 	.byte	0x04, 0x17
        /*005a*/ 	.short	(.L_2453 - .L_2452)
.L_2452:
        /*005c*/ 	.word	0x00000000
        /*0060*/ 	.short	0x0001
        /*0062*/ 	.short	0x0008
        /*0064*/ 	.byte	0x00, 0xf5, 0x21, 0x00


	//----- nvinfo : EIATTR_KPARAM_INFO
	.align		4
.L_2453:
        /*0068*/ 	.byte	0x04, 0x17
        /*006a*/ 	.short	(.L_2455 - .L_2454)
.L_2454:
        /*006c*/ 	.word	0x00000000
        /*0070*/ 	.short	0x0000
        /*0072*/ 	.short	0x0000
        /*0074*/ 	.byte	0x00, 0xf5, 0x21, 0x00


	//----- nvinfo : EIATTR_SPARSE_MMA_MASK
	.align		4
.L_2455:
        /*0078*/ 	.byte	0x03, 0x50
        /*007a*/ 	.short	0x0000


	//----- nvinfo : EIATTR_MAXREG_COUNT
	.align		4
        /*007c*/ 	.byte	0x03, 0x1b
        /*007e*/ 	.short	0x00ff


	//----- nvinfo : EIATTR_NUM_BARRIERS
	.align		4
        /*0080*/ 	.byte	0x02, 0x4c
        /*0082*/ 	.byte	0x01
	.zero		1


	//----- nvinfo : EIATTR_MERCURY_ISA_VERSION
	.align		4
        /*0084*/ 	.byte	0x03, 0x5f
        /*0086*/ 	.short	0x0101


	//----- nvinfo : EIATTR_VRC_CTA_INIT_COUNT
	.align		4
        /*0088*/ 	.byte	0x02, 0x4a
	.zero		1
	.zero		1


	//----- nvinfo : EIATTR_EXIT_INSTR_OFFSETS
	.align		4
        /*008c*/ 	.byte	0x04, 0x1c
        /*008e*/ 	.short	(.L_2457 - .L_2456)


	//   ....[0]....
.L_2456:
        /*0090*/ 	.word	0x00000150


	//   ....[1]....
        /*0094*/ 	.word	0x00000250


	//   ....[2]....
        /*0098*/ 	.word	0x000016a0


	//----- nvinfo : EIATTR_CBANK_PARAM_SIZE
	.align		4
.L_2457:
        /*009c*/ 	.byte	0x03, 0x19
        /*009e*/ 	.short	0x0038


	//----- nvinfo : EIATTR_PARAM_CBANK
	.align		4
        /*00a0*/ 	.byte	0x04, 0x0a
        /*00a2*/ 	.short	(.L_2459 - .L_2458)
	.align		4
.L_2458:
        /*00a4*/ 	.word	index@(.nv.constant0.contiguous_reduce44_i8)
        /*00a8*/ 	.short	0x0380
        /*00aa*/ 	.short	0x0038


	//----- nvinfo : EIATTR_SW_WAR
	.align		4
.L_2459:
        /*00ac*/ 	.byte	0x04, 0x36
        /*00ae*/ 	.short	(.L_2461 - .L_2460)
.L_2460:
        /*00b0*/ 	.word	0x00000008
.L_2461:


//--------------------- .nv.info.contiguous_reduce4_i8 --------------------------
	.section	.nv.info.contiguous_reduce4_i8,"",@"SHT_CUDA_INFO"
	.sectionflags	@""
	.align	4


	//----- nvinfo : EIATTR_CUDA_API_VERSION
	.align		4
        /*0000*/ 	.byte	0x04, 0x37
        /*0002*/ 	.short	(.L_2463 - .L_2462)
.L_2462:
        /*0004*/ 	.word	0x00000082


	//----- nvinfo : EIATTR_KPARAM_INFO
	.align		4
.L_2463:
        /*0008*/ 	.byte	0x04, 0x17
        /*000a*/ 	.short	(.L_2465 - .L_2464)
.L_2464:
        /*000c*/ 	.word	0x00000000
        /*0010*/ 	.short	0x0007
        /*0012*/ 	.short	0x0038
        /*0014*/ 	.byte	0x00, 0xf0, 0x21, 0x00


	//----- nvinfo : EIATTR_KPARAM_INFO
	.align		4
.L_2465:
        /*0018*/ 	.byte	0x04, 0x17
        /*001a*/ 	.short	(.L_2467 - .L_2466)
.L_2466:
        /*001c*/ 	.word	0x00000000
        /*0020*/ 	.short	0x0006
        /*0022*/ 	.short	0x0030
        /*0024*/ 	.byte	0x00, 0xf0, 0x21, 0x00


	//----- nvinfo : EIATTR_KPARAM_INFO
	.align		4
.L_2467:
        /*0028*/ 	.byte	0x04, 0x17
        /*002a*/ 	.short	(.L_2469 - .L_2468)
.L_2468:
        /*002c*/ 	.word	0x00000000
        /*0030*/ 	.short	0x0005
        /*0032*/ 	.short	0x0028
        /*0034*/ 	.byte	0x00, 0xf0, 0x21, 0x00


	//----- nvinfo : EIATTR_KPARAM_INFO
	.align		4
.L_2469:
        /*0038*/ 	.byte	0x04, 0x17
        /*003a*/ 	.short	(.L_2471 - .L_2470)
.L_2470:
        /*003c*/ 	.word	0x00000000
        /*0040*/ 	.short	0x0004
        /*0042*/ 	.short	0x0020
        /*0044*/ 	.byte	0x00, 0xf5, 0x21, 0x00


	//----- nvinfo : EIATTR_KPARAM_INFO
	.align		4
.L_2471:
        /*0048*/ 	.byte	0x04, 0x17
        /*004a*/ 	.short	(.L_2473 - .L_2472)
.L_2472:
        /*004c*/ 	.word	0x00000000
        /*0050*/ 	.short	0x0003
        /*0052*/ 	.short	0x0018
        /*0054*/ 	.byte	0x00, 0xf5, 0x21, 0x00


	//----- nvinfo : EIATTR_KPARAM_INFO
	.align		4
.L_2473:
        /*0058*/ 	.byte	0x04, 0x17
        /*005a*/ 	.short	(.L_2475 - .L_2474)
.L_2474:
        /*005c*/ 	.word	0x00000000
        /*0060*/ 	.short	0x0002
        /*0062*/ 	.short	0x0010
        /*0064*/ 	.byte	0x00, 0xf5, 0x21, 0x00


	//----- nvinfo : EIATTR_KPARAM_INFO
	.align		4
.L_2475:
        /*0068*/ 	.byte	0x04, 0x17
        /*006a*/ 	.short	(.L_2477 - .L_2476)
.L_2476:
        /*006c*/ 	.word	0x00000000
        /*0070*/ 	.short	0x0001
        /*0072*/ 	.short	0x0008
        /*0074*/ 	.byte	0x00, 0xf5, 0x21, 0x00


	//----- nvinfo : EIATTR_KPARAM_INFO
	.align		4
.L_2477:
        /*0078*/ 	.byte	0x04, 0x17
        /*007a*/ 	.short	(.L_2479 - .L_2478)
.L_2478:
        /*007c*/ 	.word	0x00000000
        /*0080*/ 	.short	0x0000
        /*0082*/ 	.short	0x0000
        /*0084*/ 	.byte	0x00, 0xf5, 0x21, 0x00


	//----- nvinfo : EIATTR_SPARSE_MMA_MASK
	.align		4
.L_2479:
        /*0088*/ 	.byte	0x03, 0x50
        /*008a*/ 	.short	0x0000


	//----- nvinfo : EIATTR_MAXREG_COUNT
	.align		4
        /*008c*/ 	.byte	0x03, 0x1b
        /*008e*/ 	.short	0x00ff


	//----- nvinfo : EIATTR_NUM_BARRIERS
	.align		4
        /*0090*/ 	.byte	0x02, 0x4c
        /*0092*/ 	.byte	0x01
	.zero		1


	//----- nvinfo : EIATTR_MERCURY_ISA_VERSION
	.align		4
        /*0094*/ 	.byte	0x03, 0x5f
        /*0096*/ 	.short	0x0101


	//----- nvinfo : EIATTR_VRC_CTA_INIT_COUNT
	.align		4
        /*0098*/ 	.byte	0x02, 0x4a
	.zero		1
	.zero		1


	//----- nvinfo : EIATTR_EXIT_INSTR_OFFSETS
	.align		4
        /*009c*/ 	.byte	0x04, 0x1c
        /*009e*/ 	.short	(.L_2481 - .L_2480)


	//   ....[0]....
.L_2480:
        /*00a0*/ 	.word	0x000001a0


	//   ....[1]....
        /*00a4*/ 	.word	0x00003180


	//   ....[2]....
        /*00a8*/ 	.word	0x00004630


	//----- nvinfo : EIATTR_CRS_STACK_SIZE
	.align		4
.L_2481:
        /*00ac*/ 	.byte	0x04, 0x1e
        /*00ae*/ 	.short	(.L_2483 - .L_2482)
.L_2482:
        /*00b0*/ 	.word	0x00000000


	//----- nvinfo : EIATTR_CBANK_PARAM_SIZE
	.align		4
.L_2483:
        /*00b4*/ 	.byte	0x03, 0x19
        /*00b6*/ 	.short	0x0040


	//----- nvinfo : EIATTR_PARAM_CBANK
	.align		4
        /*00b8*/ 	.byte	0x04, 0x0a
        /*00ba*/ 	.short	(.L_2485 - .L_2484)
	.align		4
.L_2484:
        /*00bc*/ 	.word	index@(.nv.constant0.contiguous_reduce4_i8)
        /*00c0*/ 	.short	0x0380
        /*00c2*/ 	.short	0x0040


	//----- nvinfo : EIATTR_SW_WAR
	.align		4
.L_2485:
        /*00c4*/ 	.byte	0x04, 0x36
        /*00c6*/ 	.short	(.L_2487 - .L_2486)
.L_2486:
        /*00c8*/ 	.word	0x00000008
.L_2487:


//--------------------- .nv.info.contiguous_reduce33_i8 --------------------------
	.section	.nv.info.contiguous_reduce33_i8,"",@"SHT_CUDA_INFO"
	.sectionflags	@""
	.align	4


	//----- nvinfo : EIATTR_CUDA_API_VERSION
	.align		4
        /*0000*/ 	.byte	0x04, 0x37
        /*0002*/ 	.short	(.L_2489 - .L_2488)
.L_2488:
        /*0004*/ 	.word	0x00000082


	//----- nvinfo : EIATTR_KPARAM_INFO
	.align		4
.L_2489:
        /*0008*/ 	.byte	0x04, 0x17
        /*000a*/ 	.short	(.L_2491 - .L_2490)
.L_2490:
        /*000c*/ 	.word	0x00000000
        /*0010*/ 	.short	0x0005
        /*0012*/ 	.short	0x0028
        /*0014*/ 	.byte	0x00, 0xf0, 0x21, 0x00


	//----- nvinfo : EIATTR_KPARAM_INFO
	.align		4
.L_2491:
        /*0018*/ 	.byte	0x04, 0x17
        /*001a*/ 	.short	(.L_2493 - .L_2492)
.L_2492:
        /*001c*/ 	.word	0x00000000
        /*0020*/ 	.short	0x0004
        /*0022*/ 	.short	0x0020
        /*0024*/ 	.byte	0x00, 0xf0, 0x21, 0x00


	//----- nvinfo : EIATTR_KPARAM_INFO
	.align		4
.L_2493:
        /*0028*/ 	.byte	0x04, 0x17
        /*002a*/ 	.short	(.L_2495 - .L_2494)
.L_2494:
        /*002c*/ 	.word	0x00000000
        /*0030*/ 	.short	0x0003
        /*0032*/ 	.short	0x0018
        /*0034*/ 	.byte	0x00, 0xf5, 0x21, 0x00


	//----- nvinfo : EIATTR_KPARAM_INFO
	.align		4
.L_2495:
        /*0038*/ 	.byte	0x04, 0x17
        /*003a*/ 	.short	(.L_2497 - .L_2496)
.L_2496:
        /*003c*/ 	.word	0x00000000
        /*0040*/ 	.short	0x0002
        /*0042*/ 	.short	0x0010
        /*0044*/ 	.byte	0x00, 0xf5, 0x21, 0x00


	//----- nvinfo : EIATTR_KPARAM_INFO
	.align		4
.L_2497:
        /*0048*/ 	.byte	0x04, 0x17
        /*004a*/ 	.short	(.L_2499 - .L_2498)
.L_2498:
        /*004c*/ 	.word	0x00000000
        /*0050*/ 	.short	0x0001
        /*0052*/ 	.short	0x0008
        /*0054*/ 	.byte	0x00, 0xf5, 0x21, 0x00


	//----- nvinfo : EIATTR_KPARAM_INFO
	.align		4
.L_2499:
        /*0058*/ 	.byte	0x04, 0x17
        /*005a*/ 	.short	(.L_2501 - .L_2500)
.L_2500:
        /*005c*/ 	.word	0x00000000
        /*0060*/ 	.short	0x0000
        /*0062*/ 	.short	0x0000
        /*0064*/ 	.byte	0x00, 0xf5, 0x21, 0x00


	//----- nvinfo : EIATTR_SPARSE_MMA_MASK
	.align		4
.L_2501:
        /*0068*/ 	.byte	0x03, 0x50
        /*006a*/ 	.short	0x0000


	//----- nvinfo : EIATTR_MAXREG_COUNT
	.align		4
        /*006c*/ 	.byte	0x03, 0x1b
        /*006e*/ 	.short	0x00ff


	//----- nvinfo : EIATTR_NUM_BARRIERS
	.align		4
        /*0070*/ 	.byte	0x02, 0x4c
        /*0072*/ 	.byte	0x01
	.zero		1


	//----- nvinfo : EIATTR_MERCURY_ISA_VERSION
	.align		4
        /*0074*/ 	.byte	0x03, 0x5f
        /*0076*/ 	.short	0x0101


	//----- nvinfo : EIATTR_VRC_CTA_INIT_COUNT
	.align		4
        /*0078*/ 	.byte	0x02, 0x4a
	.zero		1
	.zero		1


	//----- nvinfo : EIATTR_EXIT_INSTR_OFFSETS
	.align		4
        /*007c*/ 	.byte	0x04, 0x1c
        /*007e*/ 	.short	(.L_2503 - .L_2502)


	//   ....[0]....
.L_2502:
        /*0080*/ 	.word	0x000005b0


	//   ....[1]....
        /*0084*/ 	.word	0x00000990


	//   ....[2]....
        /*0088*/ 	.word	0x00000b00


	//----- nvinfo : EIATTR_CRS_STACK_SIZE
	.align		4
.L_2503:
        /*008c*/ 	.byte	0x04, 0x1e
        /*008e*/ 	.short	(.L_2505 - .L_2504)
.L_2504:
        /*0090*/ 	.word	0x00000000


	//----- nvinfo : EIATTR_CBANK_PARAM_SIZE
	.align		4
.L_2505:
        /*0094*/ 	.byte	0x03, 0x19
        /*0096*/ 	.short	0x0030


	//----- nvinfo : EIATTR_PARAM_CBANK
	.align		4
        /*0098*/ 	.byte	0x04, 0x0a
        /*009a*/ 	.short	(.L_2507 - .L_2506)
	.align		4
.L_2506:
        /*009c*/ 	.word	index@(.nv.constant0.contiguous_reduce33_i8)
        /*00a0*/ 	.short	0x0380
        /*00a2*/ 	.short	0x0030


	//----- nvinfo : EIATTR_SW_WAR
	.align		4
.L_2507:
        /*00a4*/ 	.byte	0x04, 0x36
        /*00a6*/ 	.short	(.L_2509 - .L_2508)
.L_2508:
        /*00a8*/ 	.word	0x00000008
.L_2509:


//--------------------- .nv.info.contiguous_reduce3_i8 --------------------------
	.section	.nv.info.contiguous_reduce3_i8,"",@"SHT_CUDA_INFO"
	.sectionflags	@""
	.align	4


	//----- nvinfo : EIATTR_CUDA_API_VERSION
	.align		4
        /*0000*/ 	.byte	0x04, 0x37
        /*0002*/ 	.short	(.L_2511 - .L_2510)
.L_2510:
        /*0004*/ 	.word	0x00000082


	//----- nvinfo : EIATTR_KPARAM_INFO
	.align		4
.L_2511:
        /*0008*/ 	.byte	0x04, 0x17
        /*000a*/ 	.short	(.L_2513 - .L_2512)
.L_2512:
        /*000c*/ 	.word	0x00000000
        /*0010*/ 	.short	0x0007
        /*0012*/ 	.short	0x0038
        /*0014*/ 	.byte	0x00, 0xf0, 0x21, 0x00


	//----- nvinfo : EIATTR_KPARAM_INFO
	.align		4
.L_2513:
        /*0018*/ 	.byte	0x04, 0x17
        /*001a*/ 	.short	(.L_2515 - .L_2514)
.L_2514:
        /*001c*/ 	.word	0x00000000
        /*0020*/ 	.short	0x0006
        /*0022*/ 	.short	0x0030
        /*0024*/ 	.byte	0x00, 0xf0, 0x21, 0x00


	//----- nvinfo : EIATTR_KPARAM_INFO
	.align		4
.L_2515:
        /*0028*/ 	.byte	0x04, 0x17
        /*002a*/ 	.short	(.L_2517 - .L_2516)
.L_2516:
        /*002c*/ 	.word	0x00000000
        /*0030*/ 	.short	0x0005
        /*0032*/ 	.short	0x0028
        /*0034*/ 	.byte	0x00, 0xf0, 0x21, 0x00


	//----- nvinfo : EIATTR_KPARAM_INFO
	.align		4
.L_2517:
        /*0038*/ 	.byte	0x04, 0x17
        /*003a*/ 	.short	(.L_2519 - .L_2518)
.L_2518:
        /*003c*/ 	.word	0x00000000
        /*0040*/ 	.short	0x0004
        /*0042*/ 	.short	0x0020
        /*0044*/ 	.byte	0x00, 0xf5, 0x21, 0x00


	//----- nvinfo : EIATTR_KPARAM_INFO
	.align		4
.L_2519:
        /*0048*/ 	.byte	0x04, 0x17
        /*004a*/ 	.short	(.L_2521 - .L_2520)
.L_2520:
        /*004c*/ 	.word	0x00000000
        /*0050*/ 	.short	0x0003
        /*0052*/ 	.short	0x0018
        /*0054*/ 	.byte	0x00, 0xf5, 0x21, 0x00


	//----- nvinfo : EIATTR_KPARAM_INFO
	.align		4
.L_2521:
        /*0058*/ 	.byte	0x04, 0x17
        /*005a*/ 	.short	(.L_2523 - .L_2522)
.L_2522:
        /*005c*/ 	.word	0x00000000
        /*0060*/ 	.short	0x0002
        /*0062*/ 	.short	0x0010
        /*0064*/ 	.byte	0x00, 0xf5, 0x21, 0x00


	//----- nvinfo : EIATTR_KPARAM_INFO
	.align		4
.L_2523:
        /*0068*/ 	.byte	0x04, 0x17
        /*006a*/ 	.short	(.L_2525 - .L_2524)
.L_2524:
        /*006c*/ 	.word	0x00000000
        /*0070*/ 	.short	0x0001
        /*0072*/ 	.short	0x0008
        /*0074*/ 	.byte	0x00, 0xf5, 0x21, 0x00


	//----- nvinfo : EIATTR_KPARAM_INFO
	.align		4
.L_2525:
        /*0078*/ 	.byte	0x04, 0x17
        /*007a*/ 	.short	(.L_2527 - .L_2526)
.L_2526:
        /*007c*/ 	.word	0x00000000
        /*0080*/ 	.short	0x0000
        /*0082*/ 	.short	0x0000
        /*0084*/ 	.byte	0x00, 0xf5, 0x21, 0x00


	//----- nvinfo : EIATTR_SPARSE_MMA_MASK
	.align		4
.L_2527:
        /*0088*/ 	.byte	0x03, 0x50
        /*008a*/ 	.short	0x0000


	//----- nvinfo : EIATTR_MAXREG_COUNT
	.align		4
        /*008c*/ 	.byte	0x03, 0x1b
        /*008e*/ 	.short	0x00ff


	//----- nvinfo : EIATTR_NUM_BARRIERS
	.align		4
        /*0090*/ 	.byte	0x02, 0x4c
        /*0092*/ 	.byte	0x01
	.zero		1


	//----- nvinfo : EIATTR_MERCURY_ISA_VERSION
	.align		4
        /*0094*/ 	.byte	0x03, 0x5f
        /*0096*/ 	.short	0x0101


	//----- nvinfo : EIATTR_VRC_CTA_INIT_COUNT
	.align		4
        /*0098*/ 	.byte	0x02, 0x4a
	.zero		1
	.zero		1


	//----- nvinfo : EIATTR_EXIT_INSTR_OFFSETS
	.align		4
        /*009c*/ 	.byte	0x04, 0x1c
        /*009e*/ 	.short	(.L_2529 - .L_2528)


	//   ....[0]....
.L_2528:
        /*00a0*/ 	.word	0x000069f0


	//   ....[1]....
        /*00a4*/ 	.word	0x00006dd0


	//   ....[2]....
        /*00a8*/ 	.word	0x00006f40


	//----- nvinfo : EIATTR_CRS_STACK_SIZE
	.align		4
.L_2529:
        /*00ac*/ 	.byte	0x04, 0x1e
        /*00ae*/ 	.short	(.L_2531 - .L_2530)
.L_2530:
        /*00b0*/ 	.word	0x00000000


	//----- nvinfo : EIATTR_CBANK_PARAM_SIZE
	.align		4
.L_2531:
        /*00b4*/ 	.byte	0x03, 0x19
        /*00b6*/ 	.short	0x0040


	//----- nvinfo : EIATTR_PARAM_CBANK
	.align		4
        /*00b8*/ 	.byte	0x04, 0x0a
        /*00ba*/ 	.short	(.L_2533 - .L_2532)
	.align		4
.L_2532:
        /*00bc*/ 	.word	index@(.nv.constant0.contiguous_reduce3_i8)
        /*00c0*/ 	.short	0x0380
        /*00c2*/ 	.short	0x0040


	//----- nvinfo : EIATTR_SW_WAR
	.align		4
.L_2533:
        /*00c4*/ 	.byte	0x04, 0x36
        /*00c6*/ 	.short	(.L_2535 - .L_2534)
.L_2534:
        /*00c8*/ 	.word	0x00000008
.L_2535:


//--------------------- .nv.info.uncontiguous_reduce_i8 --------------------------
	.section	.nv.info.uncontiguous_reduce_i8,"",@"SHT_CUDA_INFO"
	.sectionflags	@""
	.align	4


	//----- nvinfo : EIATTR_CUDA_API_VERSION
	.align		4
        /*0000*/ 	.byte	0x04, 0x37
        /*0002*/ 	.short	(.L_2537 - .L_2536)
.L_2536:
        /*0004*/ 	.word	0x00000082


	//----- nvinfo : EIATTR_KPARAM_INFO
	.align		4
.L_2537:
        /*0008*/ 	.byte	0x04, 0x17
        /*000a*/ 	.short	(.L_2539 - .L_2538)
.L_2538:
        /*000c*/ 	.word	0x00000000
        /*0010*/ 	.short	0x0006
        /*0012*/ 	.short	0x0030
        /*0014*/ 	.byte	0x00, 0xf0, 0x21, 0x00


	//----- nvinfo : EIATTR_KPARAM_INFO
	.align		4
.L_2539:
        /*0018*/ 	.byte	0x04, 0x17
        /*001a*/ 	.short	(.L_2541 - .L_2540)
.L_2540:
        /*001c*/ 	.word	0x00000000
        /*0020*/ 	.short	0x0005
        /*0022*/ 	.short	0x0028
        /*0024*/ 	.byte	0x00, 0xf0, 0x21, 0x00


	//----- nvinfo : EIATTR_KPARAM_INFO
	.align		4
.L_2541:
        /*0028*/ 	.byte	0x04, 0x17
        /*002a*/ 	.short	(.L_2543 - .L_2542)
.L_2542:
        /*002c*/ 	.word	0x00000000
        /*0030*/ 	.short	0x0004
        /*0032*/ 	.short	0x0020
        /*0034*/ 	.byte	0x00, 0xf5, 0x21, 0x00


	//----- nvinfo : EIATTR_KPARAM_INFO
	.align		4
.L_2543:
        /*0038*/ 	.byte	0x04, 0x17
        /*003a*/ 	.short	(.L_2545 - .L_2544)
.L_2544:
        /*003c*/ 	.word	0x00000000
        /*0040*/ 	.short	0x0003
        /*0042*/ 	.short	0x0018
        /*0044*/ 	.byte	0x00, 0xf5, 0x21, 0x00


	//----- nvinfo : EIATTR_KPARAM_INFO
	.align		4
.L_2545:
        /*0048*/ 	.byte	0x04, 0x17
        /*004a*/ 	.short	(.L_2547 - .L_2546)
.L_2546:
        /*004c*/ 	.word	0x00000000
        /*0050*/ 	.short	0x0002
        /*0052*/ 	.short	0x0010
        /*0054*/ 	.byte	0x00, 0xf5, 0x21, 0x00


	//----- nvinfo : EIATTR_KPARAM_INFO
	.align		4
.L_2547:
        /*0058*/ 	.byte	0x04, 0x17
        /*005a*/ 	.short	(.L_2549 - .L_2548)
.L_2548:
        /*005c*/ 	.word	0x00000000
        /*0060*/ 	.short	0x0001
        /*0062*/ 	.short	0x0008
        /*0064*/ 	.byte	0x00, 0xf5, 0x21, 0x00


	//----- nvinfo : EIATTR_KPARAM_INFO
	.align		4
.L_2549:
        /*0068*/ 	.byte	0x04, 0x17
        /*006a*/ 	.short	(.L_2551 - .L_2550)
.L_2550:
        /*006c*/ 	.word	0x00000000
        /*0070*/ 	.short	0x0000
        /*0072*/ 	.short	0x0000
        /*0074*/ 	.byte	0x00, 0xf5, 0x21, 0x00


	//----- nvinfo : EIATTR_SPARSE_MMA_MASK
	.align		4
.L_2551:
        /*0078*/ 	.byte	0x03, 0x50
        /*007a*/ 	.short	0x0000


	//----- nvinfo : EIATTR_MAXREG_COUNT
	.align		4
        /*007c*/ 	.byte	0x03, 0x1b
        /*007e*/ 	.short	0x00ff


	//----- nvinfo : EIATTR_NUM_BARRIERS
	.align		4
        /*0080*/ 	.byte	0x02, 0x4c
        /*0082*/ 	.byte	0x01
	.zero		1


	//----- nvinfo : EIATTR_MERCURY_ISA_VERSION
	.align		4
        /*0084*/ 	.byte	0x03, 0x5f
        /*0086*/ 	.short	0x0101


	//----- nvinfo : EIATTR_VRC_CTA_INIT_COUNT
	.align		4
        /*0088*/ 	.byte	0x02, 0x4a
	.zero		1
	.zero		1


	//----- nvinfo : EIATTR_EXIT_INSTR_OFFSETS
	.align		4
        /*008c*/ 	.byte	0x04, 0x1c
        /*008e*/ 	.short	(.L_2553 - .L_2552)


	//   ....[0]....
.L_2552:
        /*0090*/ 	.word	0x000068a0


	//   ....[1]....
        /*0094*/ 	.word	0x00006c80


	//   ....[2]....
        /*0098*/ 	.word	0x00006d50


	//----- nvinfo : EIATTR_CRS_STACK_SIZE
	.align		4
.L_2553:
        /*009c*/ 	.byte	0x04, 0x1e
        /*009e*/ 	.short	(.L_2555 - .L_2554)
.L_2554:
        /*00a0*/ 	.word	0x00000000


	//----- nvinfo : EIATTR_CBANK_PARAM_SIZE
	.align		4
.L_2555:
        /*00a4*/ 	.byte	0x03, 0x19
        /*00a6*/ 	.short	0x0038


	//----- nvinfo : EIATTR_PARAM_CBANK
	.align		4
        /*00a8*/ 	.byte	0x04, 0x0a
        /*00aa*/ 	.short	(.L_2557 - .L_2556)
	.align		4
.L_2556:
        /*00ac*/ 	.word	index@(.nv.constant0.uncontiguous_reduce_i8)
        /*00b0*/ 	.short	0x0380
        /*00b2*/ 	.short	0x0038


	//----- nvinfo : EIATTR_SW_WAR
	.align		4
.L_2557:
        /*00b4*/ 	.byte	0x04, 0x36
        /*00b6*/ 	.short	(.L_2559 - .L_2558)
.L_2558:
        /*00b8*/ 	.word	0x00000008
.L_2559:


//--------------------- .nv.info.contiguous_reduce2_i8 --------------------------
	.section	.nv.info.contiguous_reduce2_i8,"",@"SHT_CUDA_INFO"
	.sectionflags	@""
	.align	4


	//----- nvinfo : EIATTR_CUDA_API_VERSION
	.align		4
        /*0000*/ 	.byte	0x04, 0x37
        /*0002*/ 	.short	(.L_2561 - .L_2560)
.L_2560:
        /*0004*/ 	.word	0x00000082


	//----- nvinfo : EIATTR_KPARAM_INFO
	.align		4
.L_2561:
        /*0008*/ 	.byte	0x04, 0x17
        /*000a*/ 	.short	(.L_2563 - .L_2562)
.L_2562:
        /*000c*/ 	.word	0x00000000
        /*0010*/ 	.short	0x0004
        /*0012*/ 	.short	0x0020
        /*0014*/ 	.byte	0x00, 0xf0, 0x21, 0x00


	//----- nvinfo : EIATTR_KPARAM_INFO
	.align		4
.L_2563:
        /*0018*/ 	.byte	0x04, 0x17
        /*001a*/ 	.short	(.L_2565 - .L_2564)
.L_2564:
        /*001c*/ 	.word	0x00000000
        /*0020*/ 	.short	0x0003
        /*0022*/ 	.short	0x0018
        /*0024*/ 	.byte	0x00, 0xf5, 0x21, 0x00


	//----- nvinfo : EIATTR_KPARAM_INFO
	.align		4
.L_2565:
        /*0028*/ 	.byte	0x04, 0x17
        /*002a*/ 	.short	(.L_2567 - .L_2566)
.L_2566:
        /*002c*/ 	.word	0x00000000
        /*0030*/ 	.short	0x0002
        /*0032*/ 	.short	0x0010
        /*0034*/ 	.byte	0x00, 0xf5, 0x21, 0x00


	//----- nvinfo : EIATTR_KPARAM_INFO
	.align		4
.L_2567:
        /*0038*/ 	.byte	0x04, 0x17
        /*003a*/ 	.short	(.L_2569 - .L_2568)
.L_2568:
        /*003c*/ 	.word	0x00000000
        /*0040*/ 	.short	0x0001
        /*0042*/ 	.short	0x0008
        /*0044*/ 	.byte	0x00, 0xf5, 0x21, 0x00


	//----- nvinfo : EIATTR_KPARAM_INFO
	.align		4
.L_2569:
        /*0048*/ 	.byte	0x04, 0x17
        /*004a*/ 	.short	(.L_2571 - .L_2570)
.L_2570:
        /*004c*/ 	.word	0x00000000
        /*0050*/ 	.short	0x0000
        /*0052*/ 	.short	0x0000
        /*0054*/ 	.byte	0x00, 0xf5, 0x21, 0x00


	//----- nvinfo : EIATTR_SPARSE_MMA_MASK
	.align		4
.L_2571:
        /*0058*/ 	.byte	0x03, 0x50
        /*005a*/ 	.short	0x0000


	//----- nvinfo : EIATTR_MAXREG_COUNT
	.align		4
        /*005c*/ 	.byte	0x03, 0x1b
        /*005e*/ 	.short	0x00ff


	//----- nvinfo : EIATTR_NUM_BARRIERS
	.align		4
        /*0060*/ 	.byte	0x02, 0x4c
        /*0062*/ 	.byte	0x01
	.zero		1


	//----- nvinfo : EIATTR_MERCURY_ISA_VERSION
	.align		4
        /*0064*/ 	.byte	0x03, 0x5f
        /*0066*/ 	.short	0x0101


	//----- nvinfo : EIATTR_VRC_CTA_INIT_COUNT
	.align		4
        /*0068*/ 	.byte	0x02, 0x4a
	.zero		1
	.zero		1


	//----- nvinfo : EIATTR_EXIT_INSTR_OFFSETS
	.align		4
        /*006c*/ 	.byte	0x04, 0x1c
        /*006e*/ 	.short	(.L_2573 - .L_2572)


	//   ....[0]....
.L_2572:
        /*0070*/ 	.word	0x000004f0


	//   ....[1]....
        /*0074*/ 	.word	0x000008d0


	//   ....[2]....
        /*0078*/ 	.word	0x000009a0


	//----- nvinfo : EIATTR_CRS_STACK_SIZE
	.align		4
.L_2573:
        /*007c*/ 	.byte	0x04, 0x1e
        /*007e*/ 	.short	(.L_2575 - .L_2574)
.L_2574:
        /*0080*/ 	.word	0x00000000


	//----- nvinfo : EIATTR_CBANK_PARAM_SIZE
	.align		4
.L_2575:
        /*0084*/ 	.byte	0x03, 0x19
        /*0086*/ 	.short	0x0028


	//----- nvinfo : EIATTR_PARAM_CBANK
	.align		4
        /*0088*/ 	.byte	0x04, 0x0a
        /*008a*/ 	.short	(.L_2577 - .L_2576)
	.align		4
.L_2576:
        /*008c*/ 	.word	index@(.nv.constant0.contiguous_reduce2_i8)
        /*0090*/ 	.short	0x0380
        /*0092*/ 	.short	0x0028


	//----- nvinfo : EIATTR_SW_WAR
	.align		4
.L_2577:
        /*0094*/ 	.byte	0x04, 0x36
        /*0096*/ 	.short	(.L_2579 - .L_2578)
.L_2578:
        /*0098*/ 	.word	0x00000008
.L_2579:


//--------------------- .nv.info.contiguous_reduce_i8 --------------------------
	.section	.nv.info.contiguous_reduce_i8,"",@"SHT_CUDA_INFO"
	.sectionflags	@""
	.align	4


	//----- nvinfo : EIATTR_CUDA_API_VERSION
	.align		4
        /*0000*/ 	.byte	0x04, 0x37
        /*0002*/ 	.short	(.L_2581 - .L_2580)
.L_2580:
        /*0004*/ 	.word	0x00000082


	//----- nvinfo : EIATTR_KPARAM_INFO
	.align		4
.L_2581:
        /*0008*/ 	.byte	0x04, 0x17
        /*000a*/ 	.short	(.L_2583 - .L_2582)
.L_2582:
        /*000c*/ 	.word	0x00000000
        /*0010*/ 	.short	0x0003
        /*0012*/ 	.short	0x0018
        /*0014*/ 	.byte	0x00, 0xf0, 0x21, 0x00


	//----- nvinfo : EIATTR_KPARAM_INFO
	.align		4
.L_2583:
        /*0018*/ 	.byte	0x04, 0x17
        /*001a*/ 	.short	(.L_2585 - .L_2584)
.L_2584:
        /*001c*/ 	.word	0x00000000
        /*0020*/ 	.short	0x0002
        /*0022*/ 	.short	0x0010
        /*0024*/ 	.byte	0x00, 0xf5, 0x21, 0x00


	//----- nvinfo : EIATTR_KPARAM_INFO
	.align		4
.L_2585:
        /*0028*/ 	.byte	0x04, 0x17
        /*002a*/ 	.short	(.L_2587 - .L_2586)
.L_2586:
        /*002c*/ 	.word	0x00000000
        /*0030*/ 	.short	0x0001
        /*0032*/ 	.short	0x0008
        /*0034*/ 	.byte	0x00, 0xf5, 0x21, 0x00


	//----- nvinfo : EIATTR_KPARAM_INFO
	.align		4
.L_2587:
        /*0038*/ 	.byte	0x04, 0x17
        /*003a*/ 	.short	(.L_2589 - .L_2588)
.L_2588:
        /*003c*/ 	.word	0x00000000
        /*0040*/ 	.short	0x0000
        /*0042*/ 	.short	0x0000
        /*0044*/ 	.byte	0x00, 0xf5, 0x21, 0x00


	//----- nvinfo : EIATTR_SPARSE_MMA_MASK
	.align		4
.L_2589:
        /*0048*/ 	.byte	0x03, 0x50
        /*004a*/ 	.short	0x0000


	//----- nvinfo : EIATTR_MAXREG_COUNT
	.align		4
        /*004c*/ 	.byte	0x03, 0x1b
        /*004e*/ 	.short	0x00ff


	//----- nvinfo : EIATTR_NUM_BARRIERS
	.align		4
        /*0050*/ 	.byte	0x02, 0x4c
        /*0052*/ 	.byte	0x01
	.zero		1


	//----- nvinfo : EIATTR_MERCURY_ISA_VERSION
	.align		4
        /*0054*/ 	.byte	0x03, 0x5f
        /*0056*/ 	.short	0x0101


	//----- nvinfo : EIATTR_VRC_CTA_INIT_COUNT
	.align		4
        /*0058*/ 	.byte	0x02, 0x4a
	.zero		1
	.zero		1


	//----- nvinfo : EIATTR_EXIT_INSTR_OFFSETS
	.align		4
        /*005c*/ 	.byte	0x04, 0x1c
        /*005e*/ 	.short	(.L_2591 - .L_2590)


	//   ....[0]....
.L_2590:
        /*0060*/ 	.word	0x00000430


	//   ....[1]....
        /*0064*/ 	.word	0x00000810


	//   ....[2]....
        /*0068*/ 	.word	0x000008e0


	//----- nvinfo : EIATTR_CRS_STACK_SIZE
	.align		4
.L_2591:
        /*006c*/ 	.byte	0x04, 0x1e
        /*006e*/ 	.short	(.L_2593 - .L_2592)
.L_2592:
        /*0070*/ 	.word	0x00000000


	//----- nvinfo : EIATTR_CBANK_PARAM_SIZE
	.align		4
.L_2593:
        /*0074*/ 	.byte	0x03, 0x19
        /*0076*/ 	.short	0x0020


	//----- nvinfo : EIATTR_PARAM_CBANK
	.align		4
        /*0078*/ 	.byte	0x04, 0x0a
        /*007a*/ 	.short	(.L_2595 - .L_2594)
	.align		4
.L_2594:
        /*007c*/ 	.word	index@(.nv.constant0.contiguous_reduce_i8)
        /*0080*/ 	.short	0x0380
        /*0082*/ 	.short	0x0020


	//----- nvinfo : EIATTR_SW_WAR
	.align		4
.L_2595:
        /*0084*/ 	.byte	0x04, 0x36
        /*0086*/ 	.short	(.L_2597 - .L_2596)
.L_2596:
        /*0088*/ 	.word	0x00000008
.L_2597:


//--------------------- .nv.info.contiguous_reduce44_bool --------------------------
	.section	.nv.info.contiguous_reduce44_bool,"",@"SHT_CUDA_INFO"
	.sectionflags	@""
	.align	4


	//----- nvinfo : EIATTR_CUDA_API_VERSION
	.align		4
        /*0000*/ 	.byte	0x04, 0x37
        /*0002*/ 	.short	(.L_2599 - .L_2598)
.L_2598:
        /*0004*/ 	.word	0x00000082


	//----- nvinfo : EIATTR_KPARAM_INFO
	.align		4
.L_2599:
        /*0008*/ 	.byte	0x04, 0x17
        /*000a*/ 	.short	(.L_2601 - .L_2600)
.L_2600:
        /*000c*/ 	.word	0x00000000
        /*0010*/ 	.short	0x0006
        /*0012*/ 	.short	0x0030
        /*0014*/ 	.byte	0x00, 0xf0, 0x21, 0x00


	//----- nvinfo : EIATTR_KPARAM_INFO
	.align		4
.L_2601:
        /*0018*/ 	.byte	0x04, 0x17
        /*001a*/ 	.short	(.L_2603 - .L_2602)
.L_2602:
        /*001c*/ 	.word	0x00000000
        /*0020*/ 	.short	0x0005
        /*0022*/ 	.short	0x0028
        /*0024*/ 	.byte	0x00, 0xf0, 0x21, 0x00


	//----- nvinfo : EIATTR_KPARAM_INFO
	.align		4
.L_2603:
        /*0028*/ 	.byte	0x04, 0x17
        /*002a*/ 	.short	(.L_2605 - .L_2604)
.L_2604:
        /*002c*/ 	.word	0x00000000
        /*0030*/ 	.short	0x0004
        /*0032*/ 	.short	0x0020
        /*0034*/ 	.byte	0x00, 0xf0, 0x21, 0x00


	//----- nvinfo : EIATTR_KPARAM_INFO
	.align		4
.L_2605:
        /*0038*/ 	.byte	0x04, 0x17
        /*003a*/ 	.short	(.L_2607 - .L_2606)
.L_2606:
        /*003c*/ 	.word	0x00000000
        /*0040*/ 	.short	0x0003
        /*0042*/ 	.short	0x0018
        /*0044*/ 	.byte	0x00, 0xf5, 0x21, 0x00


	//----- nvinfo : EIATTR_KPARAM_INFO
	.align		4
.L_2607:
        /*0048*/ 	.byte	0x04, 0x17
        /*004a*/ 	.short	(.L_2609 - .L_2608)
.L_2608:
        /*004c*/ 	.word	0x00000000
        /*0050*/ 	.short	0x0002
        /*0052*/ 	.short	0x0010
        /*0054*/ 	.byte	0x00, 0xf5, 0x21, 0x00


	//----- nvinfo : EIATTR_KPARAM_INFO
	.align		4
.L_2609:
        /*0058*/ 	.byte	0x04, 0x17
        /*005a*/ 	.short	(.L_2611 - .L_2610)
.L_2610:
        /*005c*/ 	.word	0x00000000
        /*0060*/ 	.short	0x0001
        /*0062*/ 	.short	0x0008
        /*0064*/ 	.byte	0x00, 0xf5, 0x21, 0x00


	//----- nvinfo : EIATTR_KPARAM_INFO
	.align		4
.L_2611:
        /*0068*/ 	.byte	0x04, 0x17
        /*006a*/ 	.short	(.L_2613 - .L_2612)
.L_2612:
        /*006c*/ 	.word	0x00000000
        /*0070*/ 	.short	0x0000
        /*0072*/ 	.short	0x0000
        /*0074*/ 	.byte	0x00, 0xf5, 0x21, 0x00


	//----- nvinfo : EIATTR_SPARSE_MMA_MASK
	.align		4
.L_2613:
        /*0078*/ 	.byte	0x03, 0x50
        /*007a*/ 	.short	0x0000


	//----- nvinfo : EIATTR_MAXREG_COUNT
	.align		4
        /*007c*/ 	.byte	0x03, 0x1b
        /*007e*/ 	.short	0x00ff


	//----- nvinfo : EIATTR_NUM_BARRIERS
	.align		4
        /*0080*/ 	.byte	0x02, 0x4c
        /*0082*/ 	.byte	0x01
	.zero		1


	//----- nvinfo : EIATTR_MERCURY_ISA_VERSION
	.align		4
        /*0084*/ 	.byte	0x03, 0x5f
        /*0086*/ 	.short	0x0101


	//----- nvinfo : EIATTR_VRC_CTA_INIT_COUNT
	.align		4
        /*0088*/ 	.byte	0x02, 0x4a
	.zero		1
	.zero		1


	//----- nvinfo : EIATTR_EXIT_INSTR_OFFSETS
	.align		4
        /*008c*/ 	.byte	0x04, 0x1c
        /*008e*/ 	.short	(.L_2615 - .L_2614)


	//   ....[0]....
.L_2614:
        /*0090*/ 	.word	0x00000150


	//   ....[1]....
        /*0094*/ 	.word	0x00000250


	//   ....[2]....
        /*0098*/ 	.word	0x00001f40


	//----- nvinfo : EIATTR_CBANK_PARAM_SIZE
	.align		4
.L_2615:
        /*009c*/ 	.byte	0x03, 0x19
        /*009e*/ 	.short	0x0038


	//----- nvinfo : EIATTR_PARAM_CBANK
	.align		4
        /*00a0*/ 	.byte	0x04, 0x0a
        /*00a2*/ 	.short	(.L_2617 - .L_2616)
	.align		4
.L_2616:
        /*00a4*/ 	.word	index@(.nv.constant0.contiguous_reduce44_bool)
        /*00a8*/ 	.short	0x0380
        /*00aa*/ 	.short	0x0038


	//----- nvinfo : EIATTR_SW_WAR
	.align		4
.L_2617:
        /*00ac*/ 	.byte	0x04, 0x36
        /*00ae*/ 	.short	(.L_2619 - .L_2618)
.L_2618:
        /*00b0*/ 	.word	0x00000008
.L_2619:


//--------------------- .nv.info.contiguous_reduce4_bool --------------------------
	.section	.nv.info.contiguous_reduce4_bool,"",@"SHT_CUDA_INFO"
	.sectionflags	@""
	.align	4


	//----- nvinfo : EIATTR_CUDA_API_VERSION
	.align		4
        /*0000*/ 	.byte	0x04, 0x37
        /*0002*/ 	.short	(.L_2621 - .L_2620)
.L_2620:
        /*0004*/ 	.word	0x00000082


	//----- nvinfo : EIATTR_KPARAM_INFO
	.align		4
.L_2621:
        /*0008*/ 	.byte	0x04, 0x17
        /*000a*/ 	.short	(.L_2623 - .L_2622)
.L_2622:
        /*000c*/ 	.word	0x00000000
        /*0010*/ 	.short	0x0007
        /*0012*/ 	.short	0x0038
        /*0014*/ 	.byte	0x00, 0xf0, 0x21, 0x00


	//----- nvinfo : EIATTR_KPARAM_INFO
	.align		4
.L_2623:
        /*0018*/ 	.byte	0x04, 0x17
        /*001a*/ 	.short	(.L_2625 - .L_2624)
.L_2624:
        /*001c*/ 	.word	0x00000000
        /*0020*/ 	.short	0x0006
        /*0022*/ 	.short	0x0030
        /*0024*/ 	.byte	0x00, 0xf0, 0x21, 0x00


	//----- nvinfo : EIATTR_KPARAM_INFO
	.align		4
.L_2625:
        /*0028*/ 	.byte	0x04, 0x17
        /*002a*/ 	.short	(.L_2627 - .L_2626)
.L_2626:
        /*002c*/ 	.word	0x00000000
        /*0030*/ 	.short	0x0005
        /*0032*/ 	.short	0x0028
        /*0034*/ 	.byte	0x00, 0xf0, 0x21, 0x00


	//----- nvinfo : EIATTR_KPARAM_INFO
	.align		4
.L_2627:
        /*0038*/ 	.byte	0x04, 0x17
        /*003a*/ 	.short	(.L_2629 - .L_2628)
.L_2628:
        /*003c*/ 	.word	0x00000000
        /*0040*/ 	.short	0x0004
        /*0042*/ 	.short	0x0020
        /*0044*/ 	.byte	0x00, 0xf5, 0x21, 0x00


	//----- nvinfo : EIATTR_KPARAM_INFO
	.align		4
.L_2629:
        /*0048*/ 	.byte	0x04, 0x17
        /*004a*/ 	.short	(.L_2631 - .L_2630)
.L_2630:
        /*004c*/ 	.word	0x00000000
        /*0050*/ 	.short	0x0003
        /*0052*/ 	.short	0x0018
        /*0054*/ 	.byte	0x00, 0xf5, 0x21, 0x00


	//----- nvinfo : EIATTR_KPARAM_INFO
	.align		4
.L_2631:
        /*0058*/ 	.byte	0x04, 0x17
        /*005a*/ 	.short	(.L_2633 - .L_2632)
.L_2632:
        /*005c*/ 	.word	0x00000000
        /*0060*/ 	.short	0x0002
        /*0062*/ 	.short	0x0010
        /*0064*/ 	.byte	0x00, 0xf5, 0x21, 0x00


	//----- nvinfo : EIATTR_KPARAM_INFO
	.align		4
.L_2633:
        /*0068*/ 	.byte	0x04, 0x17
        /*006a*/ 	.short	(.L_2635 - .L_2634)
.L_2634:
        /*006c*/ 	.word	0x00000000
        /*0070*/ 	.short	0x0001
        /*0072*/ 	.short	0x0008
        /*0074*/ 	.byte	0x00, 0xf5, 0x21, 0x00


	//----- nvinfo : EIATTR_KPARAM_INFO
	.align		4
.L_2635:
        /*0078*/ 	.byte	0x04, 0x17
        /*007a*/ 	.short	(.L_2637 - .L_2636)
.L_2636:
        /*007c*/ 	.word	0x00000000
        /*0080*/ 	.short	0x0000
        /*0082*/ 	.short	0x0000
        /*0084*/ 	.byte	0x00, 0xf5, 0x21, 0x00


	//----- nvinfo : EIATTR_SPARSE_MMA_MASK
	.align		4
.L_2637:
        /*0088*/ 	.byte	0x03, 0x50
        /*008a*/ 	.short	0x0000


	//----- nvinfo : EIATTR_MAXREG_COUNT
	.align		4
        /*008c*/ 	.byte	0x03, 0x1b
        /*008e*/ 	.short	0x00ff


	//----- nvinfo : EIATTR_NUM_BARRIERS
	.align		4
        /*0090*/ 	.byte	0x02, 0x4c
        /*0092*/ 	.byte	0x01
	.zero		1


	//----- nvinfo : EIATTR_MERCURY_ISA_VERSION
	.align		4
        /*0094*/ 	.byte	0x03, 0x5f
        /*0096*/ 	.short	0x0101


	//----- nvinfo : EIATTR_VRC_CTA_INIT_COUNT
	.align		4
        /*0098*/ 	.byte	0x02, 0x4a
	.zero		1
	.zero		1


	//----- nvinfo : EIATTR_EXIT_INSTR_OFFSETS
	.align		4
        /*009c*/ 	.byte	0x04, 0x1c
        /*009e*/ 	.short	(.L_2639 - .L_2638)


	//   ....[0]....
.L_2638:
        /*00a0*/ 	.word	0x000001a0


	//   ....[1]....
        /*00a4*/ 	.word	0x00003180


	//   ....[2]....
        /*00a8*/ 	.word	0x00004e80


	//----- nvinfo : EIATTR_CRS_STACK_SIZE
	.align		4
.L_2639:
        /*00ac*/ 	.byte	0x04, 0x1e
        /*00ae*/ 	.short	(.L_2641 - .L_2640)
.L_2640:
        /*00b0*/ 	.word	0x00000000


	//----- nvinfo : EIATTR_CBANK_PARAM_SIZE
	.align		4
.L_2641:
        /*00b4*/ 	.byte	0x03, 0x19
        /*00b6*/ 	.short	0x0040


	//----- nvinfo : EIATTR_PARAM_CBANK
	.align		4
        /*00b8*/ 	.byte	0x04, 0x0a
        /*00ba*/ 	.short	(.L_2643 - .L_2642)
	.align		4
.L_2642:
        /*00bc*/ 	.word	index@(.nv.constant0.contiguous_reduce4_bool)
        /*00c0*/ 	.short	0x0380
        /*00c2*/ 	.short	0x0040


	//----- nvinfo : EIATTR_SW_WAR
	.align		4
.L_2643:
        /*00c4*/ 	.byte	0x04, 0x36
        /*00c6*/ 	.short	(.L_2645 - .L_2644)
.L_2644:
        /*00c8*/ 	.word	0x00000008
.L_2645:


//--------------------- .nv.info.contiguous_reduce33_bool --------------------------
	.section	.nv.info.contiguous_reduce33_bool,"",@"SHT_CUDA_INFO"
	.sectionflags	@""
	.align	4


	//----- nvinfo : EIATTR_CUDA_API_VERSION
	.align		4
        /*0000*/ 	.byte	0x04, 0x37
        /*0002*/ 	.short	(.L_2647 - .L_2646)
.L_2646:
        /*0004*/ 	.word	0x00000082


	//----- nvinfo : EIATTR_KPARAM_INFO
	.align		4
.L_2647:
        /*0008*/ 	.byte	0x04, 0x17
        /*000a*/ 	.short	(.L_2649 - .L_2648)
.L_2648:
        /*000c*/ 	.word	0x00000000
        /*0010*/ 	.short	0x0005
        /*0012*/ 	.short	0x0028
        /*0014*/ 	.byte	0x00, 0xf0, 0x21, 0x00


	//----- nvinfo : EIATTR_KPARAM_INFO
	.align		4
.L_2649:
        /*0018*/ 	.byte	0x04, 0x17
        /*001a*/ 	.short	(.L_2651 - .L_2650)
.L_2650:
        /*001c*/ 	.word	0x00000000
        /*0020*/ 	.short	0x0004
        /*0022*/ 	.short	0x0020
        /*0024*/ 	.byte	0x00, 0xf0, 0x21, 0x00


	//----- nvinfo : EIATTR_KPARAM_INFO
	.align		4
.L_2651:
        /*0028*/ 	.byte	0x04, 0x17
        /*002a*/ 	.short	(.L_2653 - .L_2652)
.L_2652:
        /*002c*/ 	.word	0x00000000
        /*0030*/ 	.short	0x0003
        /*0032*/ 	.short	0x0018
        /*0034*/ 	.byte	0x00, 0xf5, 0x21, 0x00


	//----- nvinfo : EIATTR_KPARAM_INFO
	.align		4
.L_2653:
        /*0038*/ 	.byte	0x04, 0x17
        /*003a*/ 	.short	(.L_2655 - .L_2654)
.L_2654:
        /*003c*/ 	.word	0x00000000
        /*0040*/ 	.short	0x0002
        /*0042*/ 	.short	0x0010
        /*0044*/ 	.byte	0x00, 0xf5, 0x21, 0x00


	//----- nvinfo : EIATTR_KPARAM_INFO
	.align		4
.L_2655:
        /*0048*/ 	.byte	0x04, 0x17
        /*004a*/ 	.short	(.L_2657 - .L_2656)
.L_2656:
        /*004c*/ 	.word	0x00000000
        /*0050*/ 	.short	0x0001
        /*0052*/ 	.short	0x0008
        /*0054*/ 	.byte	0x00, 0xf5, 0x21, 0x00


	//----- nvinfo : EIATTR_KPARAM_INFO
	.align		4
.L_2657:
        /*0058*/ 	.byte	0x04, 0x17
        /*005a*/ 	.short	(.L_2659 - .L_2658)
.L_2658:
        /*005c*/ 	.word	0x00000000
        /*0060*/ 	.short	0x0000
        /*0062*/ 	.short	0x0000
        /*0064*/ 	.byte	0x00, 0xf5, 0x21, 0x00


	//----- nvinfo : EIATTR_SPARSE_MMA_MASK
	.align		4
.L_2659:
        /*0068*/ 	.byte	0x03, 0x50
        /*006a*/ 	.short	0x0000


	//----- nvinfo : EIATTR_MAXREG_COUNT
	.align		4
        /*006c*/ 	.byte	0x03, 0x1b
        /*006e*/ 	.short	0x00ff


	//----- nvinfo : EIATTR_NUM_BARRIERS
	.align		4
        /*0070*/ 	.byte	0x02, 0x4c
        /*0072*/ 	.byte	0x01
	.zero		1


	//----- nvinfo : EIATTR_MERCURY_ISA_VERSION
	.align		4
        /*0074*/ 	.byte	0x03, 0x5f
        /*0076*/ 	.short	0x0101


	//----- nvinfo : EIATTR_VRC_CTA_INIT_COUNT
	.align		4
        /*0078*/ 	.byte	0x02, 0x4a
	.zero		1
	.zero		1


	//----- nvinfo : EIATTR_EXIT_INSTR_OFFSETS
	.align		4
        /*007c*/ 	.byte	0x04, 0x1c
        /*007e*/ 	.short	(.L_2661 - .L_2660)


	//   ....[0]....
.L_2660:
        /*0080*/ 	.word	0x00000650


	//   ....[1]....
        /*0084*/ 	.word	0x00000af0


	//   ....[2]....
        /*0088*/ 	.word	0x00000c60


	//----- nvinfo : EIATTR_CRS_STACK_SIZE
	.align		4
.L_2661:
        /*008c*/ 	.byte	0x04, 0x1e
        /*008e*/ 	.short	(.L_2663 - .L_2662)
.L_2662:
        /*0090*/ 	.word	0x00000000


	//----- nvinfo : EIATTR_CBANK_PARAM_SIZE
	.align		4
.L_2663:
        /*0094*/ 	.byte	0x03, 0x19
        /*0096*/ 	.short	0x0030


	//----- nvinfo : EIATTR_PARAM_CBANK
	.align		4
        /*0098*/ 	.byte	0x04, 0x0a
        /*009a*/ 	.short	(.L_2665 - .L_2664)
	.align		4
.L_2664:
        /*009c*/ 	.word	index@(.nv.constant0.contiguous_reduce33_bool)
        /*00a0*/ 	.short	0x0380
        /*00a2*/ 	.short	0x0030


	//----- nvinfo : EIATTR_SW_WAR
	.align		4
.L_2665:
        /*00a4*/ 	.byte	0x04, 0x36
        /*00a6*/ 	.short	(.L_2667 - .L_2666)
.L_2666:
        /*00a8*/ 	.word	0x00000008
.L_2667:


//--------------------- .nv.info.contiguous_reduce3_bool --------------------------
	.section	.nv.info.contiguous_reduce3_bool,"",@"SHT_CUDA_INFO"
	.sectionflags	@""
	.align	4


	//----- nvinfo : EIATTR_CUDA_API_VERSION
	.align		4
        /*0000*/ 	.byte	0x04, 0x37
        /*0002*/ 	.short	(.L_2669 - .L_2668)
.L_2668:
        /*0004*/ 	.word	0x00000082


	//----- nvinfo : EIATTR_KPARAM_INFO
	.align		4
.L_2669:
        /*0008*/ 	.byte	0x04, 0x17
        /*000a*/ 	.short	(.L_2671 - .L_2670)
.L_2670:
        /*000c*/ 	.word	0x00000000
        /*0010*/ 	.short	0x0007
        /*0012*/ 	.short	0x0038
        /*0014*/ 	.byte	0x00, 0xf0, 0x21, 0x00


	//----- nvinfo : EIATTR_KPARAM_INFO
	.align		4
.L_2671:
        /*0018*/ 	.byte	0x04, 0x17
        /*001a*/ 	.short	(.L_2673 - .L_2672)
.L_2672:
        /*001c*/ 	.word	0x00000000
        /*0020*/ 	.short	0x0006
        /*0022*/ 	.short	0x0030
        /*0024*/ 	.byte	0x00, 0xf0, 0x21, 0x00


	//----- nvinfo : EIATTR_KPARAM_INFO
	.align		4
.L_2673:
        /*0028*/ 	.byte	0x04, 0x17
        /*002a*/ 	.short	(.L_2675 - .L_2674)
.L_2674:
        /*002c*/ 	.word	0x00000000
        /*0030*/ 	.short	0x0005
        /*0032*/ 	.short	0x0028
        /*0034*/ 	.byte	0x00, 0xf0, 0x21, 0x00


	//----- nvinfo : EIATTR_KPARAM_INFO
	.align		4
.L_2675:
        /*0038*/ 	.byte	0x04, 0x17
        /*003a*/ 	.short	(.L_2677 - .L_2676)
.L_2676:
        /*003c*/ 	.word	0x00000000
        /*0040*/ 	.short	0x0004
        /*0042*/ 	.short	0x0020
        /*0044*/ 	.byte	0x00, 0xf5, 0x21, 0x00


	//----- nvinfo : EIATTR_KPARAM_INFO
	.align		4
.L_2677:
        /*0048*/ 	.byte	0x04, 0x17
        /*004a*/ 	.short	(.L_2679 - .L_2678)
.L_2678:
        /*004c*/ 	.word	0x00000000
        /*0050*/ 	.short	0x0003
        /*0052*/ 	.short	0x0018
        /*0054*/ 	.byte	0x00, 0xf5, 0x21, 0x00


	//----- nvinfo : EIATTR_KPARAM_INFO
	.align		4
.L_2679:
        /*0058*/ 	.byte	0x04, 0x17
        /*005a*/ 	.short	(.L_2681 - .L_2680)
.L_2680:
        /*005c*/ 	.word	0x00000000
        /*0060*/ 	.short	0x0002
        /*0062*/ 	.short	0x0010
        /*0064*/ 	.byte	0x00, 0xf5, 0x21, 0x00


	//----- nvinfo : EIATTR_KPARAM_INFO
	.align		4
.L_2681:
        /*0068*/ 	.byte	0x04, 0x17
        /*006a*/ 	.short	(.L_2683 - .L_2682)
.L_2682:
        /*006c*/ 	.word	0x00000000
        /*0070*/ 	.short	0x0001
        /*0072*/ 	.short	0x0008
        /*0074*/ 	.byte	0x00, 0xf5, 0x21, 0x00


	//----- nvinfo : EIATTR_KPARAM_INFO
	.align		4
.L_2683:
        /*0078*/ 	.byte	0x04, 0x17
        /*007a*/ 	.short	(.L_2685 - .L_2684)
.L_2684:
        /*007c*/ 	.word	0x00000000
        /*0080*/ 	.short	0x0000
        /*0082*/ 	.short	0x0000
        /*0084*/ 	.byte	0x00, 0xf5, 0x21, 0x00


	//----- nvinfo : EIATTR_SPARSE_MMA_MASK
	.align		4
.L_2685:
        /*0088*/ 	.byte	0x03, 0x50
        /*008a*/ 	.short	0x0000


	//----- nvinfo : EIATTR_MAXREG_COUNT
	.align		4
        /*008c*/ 	.byte	0x03, 0x1b
        /*008e*/ 	.short	0x00ff


	//----- nvinfo : EIATTR_NUM_BARRIERS
	.align		4
        /*0090*/ 	.byte	0x02, 0x4c
        /*0092*/ 	.byte	0x01
	.zero		1


	//----- nvinfo : EIATTR_MERCURY_ISA_VERSION
	.align		4
        /*0094*/ 	.byte	0x03, 0x5f
        /*0096*/ 	.short	0x0101


	//----- nvinfo : EIATTR_VRC_CTA_INIT_COUNT
	.align		4
        /*0098*/ 	.byte	0x02, 0x4a
	.zero		1
	.zero		1


	//----- nvinfo : EIATTR_EXIT_INSTR_OFFSETS
	.align		4
        /*009c*/ 	.byte	0x04, 0x1c
        /*009e*/ 	.short	(.L_2687 - .L_2686)


	//   ....[0]....
.L_2686:
        /*00a0*/ 	.word	0x00006a90


	//   ....[1]....
        /*00a4*/ 	.word	0x00006f30


	//   ....[2]....
        /*00a8*/ 	.word	0x000070a0


	//----- nvinfo : EIATTR_CRS_STACK_SIZE
	.align		4
.L_2687:
        /*00ac*/ 	.byte	0x04, 0x1e
        /*00ae*/ 	.short	(.L_2689 - .L_2688)
.L_2688:
        /*00b0*/ 	.word	0x00000000


	//----- nvinfo : EIATTR_CBANK_PARAM_SIZE
	.align		4
.L_2689:
        /*00b4*/ 	.byte	0x03, 0x19
        /*00b6*/ 	.short	0x0040


	//----- nvinfo : EIATTR_PARAM_CBANK
	.align		4
        /*00b8*/ 	.byte	0x04, 0x0a
        /*00ba*/ 	.short	(.L_2691 - .L_2690)
	.align		4
.L_2690:
        /*00bc*/ 	.word	index@(.nv.constant0.contiguous_reduce3_bool)
        /*00c0*/ 	.short	0x0380
        /*00c2*/ 	.short	0x0040


	//----- nvinfo : EIATTR_SW_WAR
	.align		4
.L_2691:
        /*00c4*/ 	.byte	0x04, 0x36
        /*00c6*/ 	.short	(.L_2693 - .L_2692)
.L_2692:
        /*00c8*/ 	.word	0x00000008
.L_2693:


//--------------------- .nv.info.uncontiguous_reduce_bool --------------------------
	.section	.nv.info.uncontiguous_reduce_bool,"",@"SHT_CUDA_INFO"
	.sectionflags	@""
	.align	4


	//----- nvinfo : EIATTR_CUDA_API_VERSION
	.align		4
        /*0000*/ 	.byte	0x04, 0x37
        /*0002*/ 	.short	(.L_2695 - .L_2694)
.L_2694:
        /*0004*/ 	.word	0x00000082


	//----- nvinfo : EIATTR_KPARAM_INFO
	.align		4
.L_2695:
        /*0008*/ 	.byte	0x04, 0x17
        /*000a*/ 	.short	(.L_2697 - .L_2696)
.L_2696:
        /*000c*/ 	.word	0x00000000
        /*0010*/ 	.short	0x0006
        /*0012*/ 	.short	0x0030
        /*0014*/ 	.byte	0x00, 0xf0, 0x21, 0x00


	//----- nvinfo : EIATTR_KPARAM_INFO
	.align		4
.L_2697:
        /*0018*/ 	.byte	0x04, 0x17
        /*001a*/ 	.short	(.L_2699 - .L_2698)
.L_2698:
        /*001c*/ 	.word	0x00000000
        /*0020*/ 	.short	0x0005
        /*0022*/ 	.short	0x0028
        /*0024*/ 	.byte	0x00, 0xf0, 0x21, 0x00


	//----- nvinfo : EIATTR_KPARAM_INFO
	.align		4
.L_2699:
        /*0028*/ 	.byte	0x04, 0x17
        /*002a*/ 	.short	(.L_2701 - .L_2700)
.L_2700:
        /*002c*/ 	.word	0x00000000
        /*0030*/ 	.short	0x0004
        /*0032*/ 	.short	0x0020
        /*0034*/ 	.byte	0x00, 0xf5, 0x21, 0x00


	//----- nvinfo : EIATTR_KPARAM_INFO
	.align		4
.L_2701:
        /*0038*/ 	.byte	0x04, 0x17
        /*003a*/ 	.short	(.L_2703 - .L_2702)
.L_2702:
        /*003c*/ 	.word	0x00000000
        /*0040*/ 	.short	0x0003
        /*0042*/ 	.short	0x0018
        /*0044*/ 	.byte	0x00, 0xf5, 0x21, 0x00


	//----- nvinfo : EIATTR_KPARAM_INFO
	.align		4
.L_2703:
        /*0048*/ 	.byte	0x04, 0x17
        /*004a*/ 	.short	(.L_2705 - .L_2704)
.L_2704:
        /*004c*/ 	.word	0x00000000
        /*0050*/ 	.short	0x0002
        /*0052*/ 	.short	0x0010
        /*0054*/ 	.byte	0x00, 0xf5, 0x21, 0x00


	//----- nvinfo : EIATTR_KPARAM_INFO
	.align		4
.L_2705:
        /*0058*/ 	.byte	0x04, 0x17
        /*005a*/ 	.short	(.L_2707 - .L_2706)
.L_2706:
        /*005c*/ 	.word	0x00000000
        /*0060*/ 	.short	0x0001
        /*0062*/ 	.short	0x0008
        /*0064*/ 	.byte	0x00, 0xf5, 0x21, 0x00


	//----- nvinfo : EIATTR_KPARAM_INFO
	.align		4
.L_2707:
        /*0068*/ 	.byte	0x04, 0x17
        /*006a*/ 	.short	(.L_2709 - .L_2708)
.L_2708:
        /*006c*/ 	.word	0x00000000
        /*0070*/ 	.short	0x0000
        /*0072*/ 	.short	0x0000
        /*0074*/ 	.byte	0x00, 0xf5, 0x21, 0x00


	//----- nvinfo : EIATTR_SPARSE_MMA_MASK
	.align		4
.L_2709:
        /*0078*/ 	.byte	0x03, 0x50
        /*007a*/ 	.short	0x0000


	//----- nvinfo : EIATTR_MAXREG_COUNT
	.align		4
        /*007c*/ 	.byte	0x03, 0x1b
        /*007e*/ 	.short	0x00ff


	//----- nvinfo : EIATTR_NUM_BARRIERS
	.align		4
        /*0080*/ 	.byte	0x02, 0x4c
        /*0082*/ 	.byte	0x01
	.zero		1


	//----- nvinfo : EIATTR_MERCURY_ISA_VERSION
	.align		4
        /*0084*/ 	.byte	0x03, 0x5f
        /*0086*/ 	.short	0x0101


	//----- nvinfo : EIATTR_VRC_CTA_INIT_COUNT
	.align		4
        /*0088*/ 	.byte	0x02, 0x4a
	.zero		1
	.zero		1


	//----- nvinfo : EIATTR_EXIT_INSTR_OFFSETS
	.align		4
        /*008c*/ 	.byte	0x04, 0x1c
        /*008e*/ 	.short	(.L_2711 - .L_2710)


	//   ....[0]....
.L_2710:
        /*0090*/ 	.word	0x00006940


	//   ....[1]....
        /*0094*/ 	.word	0x00006de0


	//   ....[2]....
        /*0098*/ 	.word	0x00006eb0


	//----- nvinfo : EIATTR_CRS_STACK_SIZE
	.align		4
.L_2711:
        /*009c*/ 	.byte	0x04, 0x1e
        /*009e*/ 	.short	(.L_2713 - .L_2712)
.L_2712:
        /*00a0*/ 	.word	0x00000000


	//----- nvinfo : EIATTR_CBANK_PARAM_SIZE
	.align		4
.L_2713:
        /*00a4*/ 	.byte	0x03, 0x19
        /*00a6*/ 	.short	0x0038


	//----- nvinfo : EIATTR_PARAM_CBANK
	.align		4
        /*00a8*/ 	.byte	0x04, 0x0a
        /*00aa*/ 	.short	(.L_2715 - .L_2714)
	.align		4
.L_2714:
        /*00ac*/ 	.word	index@(.nv.constant0.uncontiguous_reduce_bool)
        /*00b0*/ 	.short	0x0380
        /*00b2*/ 	.short	0x0038


	//----- nvinfo : EIATTR_SW_WAR
	.align		4
.L_2715:
        /*00b4*/ 	.byte	0x04, 0x36
        /*00b6*/ 	.short	(.L_2717 - .L_2716)
.L_2716:
        /*00b8*/ 	.word	0x00000008
.L_2717:


//--------------------- .nv.info.contiguous_reduce2_bool --------------------------
	.section	.nv.info.contiguous_reduce2_bool,"",@"SHT_CUDA_INFO"
	.sectionflags	@""
	.align	4


	//----- nvinfo : EIATTR_CUDA_API_VERSION
	.align		4
        /*0000*/ 	.byte	0x04, 0x37
        /*0002*/ 	.short	(.L_2719 - .L_2718)
.L_2718:
        /*0004*/ 	.word	0x00000082


	//----- nvinfo : EIATTR_KPARAM_INFO
	.align		4
.L_2719:
        /*0008*/ 	.byte	0x04, 0x17
        /*000a*/ 	.short	(.L_2721 - .L_2720)
.L_2720:
        /*000c*/ 	.word	0x00000000
        /*0010*/ 	.short	0x0004
        /*0012*/ 	.short	0x0020
        /*0014*/ 	.byte	0x00, 0xf0, 0x21, 0x00


	//----- nvinfo : EIATTR_KPARAM_INFO
	.align		4
.L_2721:
        /*0018*/ 	.byte	0x04, 0x17
        /*001a*/ 	.short	(.L_2723 - .L_2722)
.L_2722:
        /*001c*/ 	.word	0x00000000
        /*0020*/ 	.short	0x0003
        /*0022*/ 	.short	0x0018
        /*0024*/ 	.byte	0x00, 0xf5, 0x21, 0x00


	//----- nvinfo : EIATTR_KPARAM_INFO
	.align		4
.L_2723:
        /*0028*/ 	.byte	0x04, 0x17
        /*002a*/ 	.short	(.L_2725 - .L_2724)
.L_2724:
        /*002c*/ 	.word	0x00000000
        /*0030*/ 	.short	0x0002
        /*0032*/ 	.short	0x0010
        /*0034*/ 	.byte	0x00, 0xf5, 0x21, 0x00


	//----- nvinfo : EIATTR_KPARAM_INFO
	.align		4
.L_2725:
        /*0038*/ 	.byte	0x04, 0x17
        /*003a*/ 	.short	(.L_2727 - .L_2726)
.L_2726:
        /*003c*/ 	.word	0x00000000
        /*0040*/ 	.short	0x0001
        /*0042*/ 	.short	0x0008
        /*0044*/ 	.byte	0x00, 0xf5, 0x21, 0x00


	//----- nvinfo : EIATTR_KPARAM_INFO
	.align		4
.L_2727:
        /*0048*/ 	.byte	0x04, 0x17
        /*004a*/ 	.short	(.L_2729 - .L_2728)
.L_2728:
        /*004c*/ 	.word	0x00000000
        /*0050*/ 	.short	0x0000
        /*0052*/ 	.short	0x0000
        /*0054*/ 	.byte	0x00, 0xf5, 0x21, 0x00


	//----- nvinfo : EIATTR_SPARSE_MMA_MASK
	.align		4
.L_2729:
        /*0058*/ 	.byte	0x03, 0x50
        /*005a*/ 	.short	0x0000


	//----- nvinfo : EIATTR_MAXREG_COUNT
	.align		4
        /*005c*/ 	.byte	0x03, 0x1b
        /*005e*/ 	.short	0x00ff


	//----- nvinfo : EIATTR_NUM_BARRIERS
	.align		4
        /*0060*/ 	.byte	0x02, 0x4c
        /*0062*/ 	.byte	0x01
	.zero		1


	//----- nvinfo : EIATTR_MERCURY_ISA_VERSION
	.align		4
        /*0064*/ 	.byte	0x03, 0x5f
        /*0066*/ 	.short	0x0101


	//----- nvinfo : EIATTR_VRC_CTA_INIT_COUNT
	.align		4
        /*0068*/ 	.byte	0x02, 0x4a
	.zero		1
	.zero		1


	//----- nvinfo : EIATTR_EXIT_INSTR_OFFSETS
	.align		4
        /*006c*/ 	.byte	0x04, 0x1c
        /*006e*/ 	.short	(.L_2731 - .L_2730)


	//   ....[0]....
.L_2730:
        /*0070*/ 	.word	0x00000590


	//   ....[1]....
        /*0074*/ 	.word	0x00000a30


	//   ....[2]....
        /*0078*/ 	.word	0x00000b00


	//----- nvinfo : EIATTR_CRS_STACK_SIZE
	.align		4
.L_2731:
        /*007c*/ 	.byte	0x04, 0x1e
        /*007e*/ 	.short	(.L_2733 - .L_2732)
.L_2732:
        /*0080*/ 	.word	0x00000000


	//----- nvinfo : EIATTR_CBANK_PARAM_SIZE
	.align		4
.L_2733:
        /*0084*/ 	.byte	0x03, 0x19
        /*0086*/ 	.short	0x0028


	//----- nvinfo : EIATTR_PARAM_CBANK
	.align		4
        /*0088*/ 	.byte	0x04, 0x0a
        /*008a*/ 	.short	(.L_2735 - .L_2734)
	.align		4
.L_2734:
        /*008c*/ 	.word	index@(.nv.constant0.contiguous_reduce2_bool)
        /*0090*/ 	.short	0x0380
        /*0092*/ 	.short	0x0028


	//----- nvinfo : EIATTR_SW_WAR
	.align		4
.L_2735:
        /*0094*/ 	.byte	0x04, 0x36
        /*0096*/ 	.short	(.L_2737 - .L_2736)
.L_2736:
        /*0098*/ 	.word	0x00000008
.L_2737:


//--------------------- .nv.info.contiguous_reduce_bool --------------------------
	.section	.nv.info.contiguous_reduce_bool,"",@"SHT_CUDA_INFO"
	.sectionflags	@""
	.align	4


	//----- nvinfo : EIATTR_CUDA_API_VERSION
	.align		4
        /*0000*/ 	.byte	0x04, 0x37
        /*0002*/ 	.short	(.L_2739 - .L_2738)
.L_2738:
        /*0004*/ 	.word	0x00000082


	//----- nvinfo : EIATTR_KPARAM_INFO
	.align		4
.L_2739:
        /*0008*/ 	.byte	0x04, 0x17
        /*000a*/ 	.short	(.L_2741 - .L_2740)
.L_2740:
        /*000c*/ 	.word	0x00000000
        /*0010*/ 	.short	0x0003
        /*0012*/ 	.short	0x0018
        /*0014*/ 	.byte	0x00, 0xf0, 0x21, 0x00


	//----- nvinfo : EIATTR_KPARAM_INFO
	.align		4
.L_2741:
        /*0018*/ 	.byte	0x04, 0x17
        /*001a*/ 	.short	(.L_2743 - .L_2742)
.L_2742:
        /*001c*/ 	.word	0x00000000
        /*0020*/ 	.short	0x0002
        /*0022*/ 	.short	0x0010
        /*0024*/ 	.byte	0x00, 0xf5, 0x21, 0x00


	//----- nvinfo : EIATTR_KPARAM_INFO
	.align		4
.L_2743:
        /*0028*/ 	.byte	0x04, 0x17
        /*002a*/ 	.short	(.L_2745 - .L_2744)
.L_2744:
        /*002c*/ 	.word	0x00000000
        /*0030*/ 	.short	0x0001
        /*0032*/ 	.short	0x0008
        /*0034*/ 	.byte	0x00, 0xf5, 0x21, 0x00


	//----- nvinfo : EIATTR_KPARAM_INFO
	.align		4
.L_2745:
        /*0038*/ 	.byte	0x04, 0x17
        /*003a*/ 	.short	(.L_2747 - .L_2746)
.L_2746:
        /*003c*/ 	.word	0x00000000
        /*0040*/ 	.short	0x0000
        /*0042*/ 	.short	0x0000
        /*0044*/ 	.byte	0x00, 0xf5, 0x21, 0x00


	//----- nvinfo : EIATTR_SPARSE_MMA_MASK
	.align		4
.L_2747:
        /*0048*/ 	.byte	0x03, 0x50
        /*004a*/ 	.short	0x0000


	//----- nvinfo : EIATTR_MAXREG_COUNT
	.align		4
        /*004c*/ 	.byte	0x03, 0x1b
        /*004e*/ 	.short	0x00ff


	//----- nvinfo : EIATTR_NUM_BARRIERS
	.align		4
        /*0050*/ 	.byte	0x02, 0x4c
        /*0052*/ 	.byte	0x01
	.zero		1


	//----- nvinfo : EIATTR_MERCURY_ISA_VERSION
	.align		4
        /*0054*/ 	.byte	0x03, 0x5f
        /*0056*/ 	.short	0x0101


	//----- nvinfo : EIATTR_VRC_CTA_INIT_COUNT
	.align		4
        /*0058*/ 	.byte	0x02, 0x4a
	.zero		1
	.zero		1


	//----- nvinfo : EIATTR_EXIT_INSTR_OFFSETS
	.align		4
        /*005c*/ 	.byte	0x04, 0x1c
        /*005e*/ 	.short	(.L_2749 - .L_2748)


	//   ....[0]....
.L_2748:
        /*0060*/ 	.word	0x000004d0


	//   ....[1]....
        /*0064*/ 	.word	0x00000970


	//   ....[2]....
        /*0068*/ 	.word	0x00000a40


	//----- nvinfo : EIATTR_CRS_STACK_SIZE
	.align		4
.L_2749:
        /*006c*/ 	.byte	0x04, 0x1e
        /*006e*/ 	.short	(.L_2751 - .L_2750)
.L_2750:
        /*0070*/ 	.word	0x00000000


	//----- nvinfo : EIATTR_CBANK_PARAM_SIZE
	.align		4
.L_2751:
        /*0074*/ 	.byte	0x03, 0x19
        /*0076*/ 	.short	0x0020


	//----- nvinfo : EIATTR_PARAM_CBANK
	.align		4
        /*0078*/ 	.byte	0x04, 0x0a
        /*007a*/ 	.short	(.L_2753 - .L_2752)
	.align		4
.L_2752:
        /*007c*/ 	.word	index@(.nv.constant0.contiguous_reduce_bool)
        /*0080*/ 	.short	0x0380
        /*0082*/ 	.short	0x0020


	//----- nvinfo : EIATTR_SW_WAR
	.align		4
.L_2753:
        /*0084*/ 	.byte	0x04, 0x36
        /*0086*/ 	.short	(.L_2755 - .L_2754)
.L_2754:
        /*0088*/ 	.word	0x00000008
.L_2755:


//--------------------- .nv.callgraph             --------------------------
	.section	.nv.callgraph,"",@"SHT_CUDA_CALLGRAPH"
	.align	4
	.sectionentsize	8
	.align		4
        /*0000*/ 	.word	0x00000000
	.align		4
        /*0004*/ 	.word	0xffffffff
	.align		4
        /*0008*/ 	.word	0x00000000
	.align		4
        /*000c*/ 	.word	0xfffffffe
	.align		4
        /*0010*/ 	.word	0x00000000
	.align		4
        /*0014*/ 	.word	0xfffffffd
	.align		4
        /*0018*/ 	.word	0x00000000
	.align		4
        /*001c*/ 	.word	0xfffffffc


//--------------------- .text.contiguous_reduce44_bf16 --------------------------
	.section	.text.contiguous_reduce44_bf16,"ax",@progbits
	.align	128
        .global         contiguous_reduce44_bf16
        .type           contiguous_reduce44_bf16,@function
        .size           contiguous_reduce44_bf16,(.L_x_3757 - contiguous_reduce44_bf16)
        .other          contiguous_reduce44_bf16,@"STO_CUDA_ENTRY STV_DEFAULT"
contiguous_reduce44_bf16:
.text.contiguous_reduce44_bf16:
[----:B------:R-:W-:Y:S01]  /*0000*/  LDC R1, c[0x0][0x37c] ;  /* 0x0000df00ff017b82 */ /* 0x000fe20000000800 */
[----:B------:R-:W0:Y:S01]  /*0010*/  S2R R10, SR_TID.Y ;  /* 0x00000000000a7919 */ /* 0x000e220000002200 */
[----:B------:R-:W1:Y:S06]  /*0020*/  LDCU UR14, c[0x0][0x360] ;  /* 0x00006c00ff0e77ac */ /* 0x000e6c0008000800 */
[----:B------:R-:W2:Y:S01]  /*0030*/  S2UR UR5, SR_CgaCtaId ;  /* 0x00000000000579c3 */ /* 0x000ea20000008800 */
[----:B------:R-:W3:Y:S01]  /*0040*/  I2F.BF16.U32 R6, 0x7f80 ;  /* 0x00007f8000067906 */ /* 0x000ee20000202000 */
[----:B------:R-:W0:Y:S01]  /*0050*/  S2R R5, SR_CTAID.Y ;  /* 0x0000000000057919 */ /* 0x000e220000002600 */
[----:B------:R-:W0:Y:S01]  /*0060*/  LDCU UR15, c[0x0][0x364] ;  /* 0x00006c80ff0f77ac */ /* 0x000e220008000800 */
[----:B------:R-:W1:Y:S01]  /*0070*/  S2R R0, SR_TID.X ;  /* 0x0000000000007919 */ /* 0x000e620000002100 */
[----:B------:R-:W4:Y:S01]  /*0080*/  LDCU.64 UR6, c[0x0][0x3b0] ;  /* 0x00007600ff0677ac */ /* 0x000f220008000a00 */
[----:B------:R-:W5:Y:S01]  /*0090*/  S2R R7, SR_CTAID.X ;  /* 0x0000000000077919 */ /* 0x000f620000002500 */
[----:B------:R-:W3:Y:S01]  /*00a0*/  LDCU.64 UR10, c[0x0][0x3a8] ;  /* 0x00007500ff0a77ac */ /* 0x000ee20008000a00 */
[----:B------:R-:W-:-:S02]  /*00b0*/  UMOV UR4, 0x400 ;  /* 0x0000040000047882 */ /* 0x000fc40000000000 */
[----:B--2---:R-:W-:Y:S01]  /*00c0*/  ULEA UR4, UR5, UR4, 0x18 ;  /* 0x0000000405047291 */ /* 0x004fe2000f8ec0ff */
[----:B0-----:R-:W-:Y:S02]  /*00d0*/  IMAD R3, R5, UR15, R10 ;  /* 0x0000000f05037c24 */ /* 0x001fe4000f8e020a */
[----:B-1----:R-:W-:-:S03]  /*00e0*/  IMAD R4, R10, UR14, R0 ;  /* 0x0000000e0a047c24 */ /* 0x002fc6000f8e0200 */
[----:B----4-:R-:W-:Y:S01]  /*00f0*/  ISETP.GE.U32.AND P0, PT, R3, UR6, PT ;  /* 0x0000000603007c0c */ /* 0x010fe2000bf06070 */
[----:B-----5:R-:W-:-:S03]  /*0100*/  IMAD R2, R7, UR14, R0 ;  /* 0x0000000e07027c24 */ /* 0x020fc6000f8e0200 */
[----:B------:R-:W-:Y:S02]  /*0110*/  ISETP.GE.U32.AND.EX P0, PT, RZ, UR7, PT, P0 ;  /* 0x00000007ff007c0c */ /* 0x000fe4000bf06100 */
[----:B------:R-:W-:Y:S02]  /*0120*/  LEA R11, R4, UR4, 0x1 ;  /* 0x00000004040b7c11 */ /* 0x000fe4000f8e08ff */
[----:B---3--:R-:W-:-:S03]  /*0130*/  ISETP.GE.U32.AND P1, PT, R2, UR10, PT ;  /* 0x0000000a02007c0c */ /* 0x008fc6000bf26070 */
[----:B------:R0:W-:Y:S01]  /*0140*/  STS.U16 [R11], R6 ;  /* 0x000000060b007388 */ /* 0x0001e20000000400 */
[----:B------:R-:W-:-:S13]  /*0150*/  ISETP.GE.U32.OR.EX P0, PT, RZ, UR11, P0, P1 ;  /* 0x0000000bff007c0c */ /* 0x000fda0008706510 */
[----:B0-----:R-:W-:Y:S05]  /*0160*/  @P0 EXIT ;  /* 0x000000000000094d */ /* 0x001fea0003800000 */
[----:B------:R-:W0:Y:S01]  /*0170*/  LDC.64 R6, c[0x0][0x390] ;  /* 0x0000e400ff067b82 */ /* 0x000e220000000a00 */
[----:B------:R-:W1:Y:S01]  /*0180*/  LDCU.64 UR12, c[0x0][0x358] ;  /* 0x00006b00ff0c77ac */ /* 0x000e620008000a00 */
[----:B------:R-:W-:-:S06]  /*0190*/  IMAD R13, R3, UR10, R2 ;  /* 0x0000000a030d7c24 */ /* 0x000fcc000f8e0202 */
[----:B------:R-:W2:Y:S01]  /*01a0*/  LDC.64 R8, c[0x0][0x398] ;  /* 0x0000e600ff087b82 */ /* 0x000ea20000000a00 */
[----:B0-----:R-:W-:-:S06]  /*01b0*/  IMAD.WIDE.U32 R6, R13, 0x2, R6 ;  /* 0x000000020d067825 */ /* 0x001fcc00078e0006 */
[----:B-1----:R-:W3:Y:S01]  /*01c0*/  LDG.E.U16 R6, desc[UR12][R6.64] ;  /* 0x0000000c06067981 */ /* 0x002ee2000c1e1500 */
[----:B--2---:R-:W-:-:S06]  /*01d0*/  IMAD.WIDE.U32 R8, R13, 0x8, R8 ;  /* 0x000000080d087825 */ /* 0x004fcc00078e0008 */
[----:B------:R-:W2:Y:S01]  /*01e0*/  LDG.E.64 R8, desc[UR12][R8.64] ;  /* 0x0000000c08087981 */ /* 0x000ea2000c1e1b00 */
[----:B------:R-:W-:-:S04]  /*01f0*/  UIMAD UR5, UR14, UR15, URZ ;  /* 0x0000000f0e0572a4 */ /* 0x000fc8000f8e02ff */
[----:B------:R-:W-:-:S06]  /*0200*/  ULEA UR8, UR5, UR4, 0x1 ;  /* 0x0000000405087291 */ /* 0x000fcc000f8e08ff */
[----:B------:R-:W-:Y:S02]  /*0210*/  LEA R13, R4, UR8, 0x3 ;  /* 0x00000008040d7c11 */ /* 0x000fe4000f8e18ff */
[----:B------:R-:W-:Y:S01]  /*0220*/  ISETP.NE.AND P0, PT, R10, RZ, PT ;  /* 0x000000ff0a00720c */ /* 0x000fe20003f05270 */
[----:B---3--:R0:W-:Y:S04]  /*0230*/  STS.U16 [R11], R6 ;  /* 0x000000060b007388 */ /* 0x0081e80000000400 */
[----:B--2---:R0:W-:Y:S01]  /*0240*/  STS.64 [R13], R8 ;  /* 0x000000080d007388 */ /* 0x0041e20000000a00 */
[----:B------:R-:W-:Y:S07]  /*0250*/  BAR.SYNC.DEFER_BLOCKING 0x0 ;  /* 0x0000000000007b1d */ /* 0x000fee0000010000 */
[----:B------:R-:W-:Y:S05]  /*0260*/  @P0 EXIT ;  /* 0x000000000000094d */ /* 0x000fea0003800000 */
[----:B------:R-:W-:Y:S01]  /*0270*/  UISETP.GE.U32.AND UP0, UPT, UR15, 0x2, UPT ;  /* 0x000000020f00788c */ /* 0x000fe2000bf06070 */
[C---:B------:R-:W-:Y:S01]  /*0280*/  LEA R4, R0.reuse, UR4, 0x1 ;  /* 0x0000000400047c11 */ /* 0x040fe2000f8e08ff */
[----:B0-----:R-:W-:-:S07]  /*0290*/  IMAD.SHL.U32 R6, R0, 0x8, RZ ;  /* 0x0000000800067824 */ /* 0x001fce00078e00ff */
[----:B------:R-:W-:Y:S05]  /*02a0*/  BRA.U !UP0, `(.L_x_0) ;  /* 0x0000001508247547 */ /* 0x000fea000b800000 */
[----:B------:R-:W-:Y:S01]  /*02b0*/  UIADD3 UR7, UPT, UPT, UR15, -0x2, URZ ;  /* 0xfffffffe0f077890 */ /* 0x000fe2000fffe0ff */
[----:B------:R-:W-:Y:S01]  /*02c0*/  IMAD.MOV.U32 R7, RZ, RZ, 0x1 ;  /* 0x00000001ff077424 */ /* 0x000fe200078e00ff */
[----:B------:R-:W-:Y:S02]  /*02d0*/  UIADD3 UR5, UPT, UPT, UR15, -0x1, URZ ;  /* 0xffffffff0f057890 */ /* 0x000fe4000fffe0ff */
[----:B------:R-:W-:Y:S02]  /*02e0*/  UISETP.GE.U32.AND UP0, UPT, UR7, 0x3, UPT ;  /* 0x000000030700788c */ /* 0x000fe4000bf06070 */
[----:B------:R-:W-:-:S07]  /*02f0*/  ULOP3.LUT UR6, UR5, 0x3, URZ, 0xc0, !UPT ;  /* 0x0000000305067892 */ /* 0x000fce000f8ec0ff */
[----:B------:R-:W-:Y:S05]  /*0300*/  BRA.U !UP0, `(.L_x_1) ;  /* 0x0000001108a87547 */ /* 0x000fea000b800000 */
[----:B------:R-:W0:Y:S01]  /*0310*/  LDC R7, c[0x0][0x360] ;  /* 0x0000d800ff077b82 */ /* 0x000e220000000800 */
[----:B------:R-:W-:Y:S01]  /*0320*/  ULOP3.LUT UR5, UR5, 0xfffffffc, URZ, 0xc0, !UPT ;  /* 0xfffffffc05057892 */ /* 0x000fe2000f8ec0ff */
[----:B------:R-:W-:Y:S01]  /*0330*/  IMAD.MOV.U32 R12, RZ, RZ, RZ ;  /* 0x000000ffff0c7224 */ /* 0x000fe200078e00ff */
[----:B------:R-:W-:Y:S01]  /*0340*/  USHF.L.U32 UR7, UR15, 0x1, URZ ;  /* 0x000000010f077899 */ /* 0x000fe200080006ff */
[----:B------:R-:W-:Y:S01]  /*0350*/  IMAD.MOV.U32 R14, RZ, RZ, R4 ;  /* 0x000000ffff0e7224 */ /* 0x000fe200078e0004 */
[----:B------:R-:W-:Y:S02]  /*0360*/  UIADD3 UR5, UPT, UPT, -UR5, URZ, URZ ;  /* 0x000000ff05057290 */ /* 0x000fe4000fffe1ff */
[----:B------:R-:W-:Y:S02]  /*0370*/  UIADD3 UR9, UPT, UPT, UR7, 0x8, URZ ;  /* 0x0000000807097890 */ /* 0x000fe4000fffe0ff */
[----:B------:R-:W-:Y:S02]  /*0380*/  UISETP.GE.AND UP0, UPT, UR5, URZ, UPT ;  /* 0x000000ff0500728c */ /* 0x000fe4000bf06270 */
[----:B------:R-:W-:-:S02]  /*0390*/  UIADD3 UR10, UPT, UPT, UR7, 0x10, URZ ;  /* 0x00000010070a7890 */ /* 0x000fc4000fffe0ff */
[----:B------:R-:W-:Y:S02]  /*03a0*/  UIADD3 UR11, UPT, UPT, UR7, 0x18, URZ ;  /* 0x00000018070b7890 */ /* 0x000fe4000fffe0ff */
[----:B------:R-:W-:Y:S01]  /*03b0*/  UIADD3 UR7, UPT, UPT, UR7, 0x20, URZ ;  /* 0x0000002007077890 */ /* 0x000fe2000fffe0ff */
[C-C-:B0-----:R-:W-:Y:S02]  /*03c0*/  IMAD R9, R7.reuse, UR9, R6.reuse ;  /* 0x0000000907097c24 */ /* 0x141fe4000f8e0206 */
[C-C-:B------:R-:W-:Y:S02]  /*03d0*/  IMAD R10, R7.reuse, UR10, R6.reuse ;  /* 0x0000000a070a7c24 */ /* 0x140fe4000f8e0206 */
[C-C-:B------:R-:W-:Y:S02]  /*03e0*/  IMAD R11, R7.reuse, UR11, R6.reuse ;  /* 0x0000000b070b7c24 */ /* 0x140fe4000f8e0206 */
[----:B------:R-:W-:Y:S01]  /*03f0*/  IMAD R8, R7, UR7, R6 ;  /* 0x0000000707087c24 */ /* 0x000fe2000f8e0206 */
[----:B------:R-:W-:Y:S06]  /*0400*/  BRA.U UP0, `(.L_x_2) ;  /* 0x0000000d00c07547 */ /* 0x000fec000b800000 */
[----:B------:R-:W-:Y:S02]  /*0410*/  UIADD3 UR7, UPT, UPT, -UR5, URZ, URZ ;  /* 0x000000ff05077290 */ /* 0x000fe4000fffe1ff */
[----:B------:R-:W-:Y:S02]  /*0420*/  UPLOP3.LUT UP0, UPT, UPT, UPT, UPT, 0x80, 0x8 ;  /* 0x000000000008789c */ /* 0x000fe40003f0f070 */
[----:B------:R-:W-:-:S09]  /*0430*/  UISETP.GT.AND UP1, UPT, UR7, 0xc, UPT ;  /* 0x0000000c0700788c */ /* 0x000fd2000bf24270 */
[----:B------:R-:W-:Y:S05]  /*0440*/  BRA.U !UP1, `(.L_x_3) ;  /* 0x0000000909607547 */ /* 0x000fea000b800000 */
[----:B------:R-:W-:-:S11]  /*0450*/  UPLOP3.LUT UP0, UPT, UPT, UPT, UPT, 0x40, 0x4 ;  /* 0x000000000004789c */ /* 0x000fd60003f0e870 */
.L_x_4:
[C-C-:B------:R-:W-:Y:S01]  /*0460*/  IMAD R15, R7.reuse, 0x2, R14.reuse ;  /* 0x00000002070f7824 */ /* 0x140fe200078e020e */
[----:B------:R-:W-:Y:S01]  /*0470*/  LDS.U16 R13, [R4] ;  /* 0x00000000040d7984 */ /* 0x000fe20000000400 */
[C-C-:B------:R-:W-:Y:S01]  /*0480*/  IMAD R20, R7.reuse, 0x4, R14.reuse ;  /* 0x0000000407147824 */ /* 0x140fe200078e020e */
[----:B------:R-:W-:Y:S01]  /*0490*/  UIADD3 UR5, UPT, UPT, UR5, 0x10, URZ ;  /* 0x0000001005057890 */ /* 0x000fe2000fffe0ff */
[C-C-:B------:R-:W-:Y:S01]  /*04a0*/  IMAD R21, R7.reuse, 0x6, R14.reuse ;  /* 0x0000000607157824 */ /* 0x140fe200078e020e */
[----:B0-----:R-:W0:Y:S01]  /*04b0*/  LDS.U16 R19, [R15] ;  /* 0x000000000f137984 */ /* 0x001e220000000400 */
[----:B------:R-:W-:Y:S01]  /*04c0*/  IMAD R14, R7, 0x8, R14 ;  /* 0x00000008070e7824 */ /* 0x000fe200078e020e */
[----:B------:R-:W-:Y:S01]  /*04d0*/  UISETP.GE.AND UP1, UPT, UR5, -0xc, UPT ;  /* 0xfffffff40500788c */ /* 0x000fe2000bf26270 */
[----:B------:R-:W-:Y:S01]  /*04e0*/  VIADD R12, R12, 0x10 ;  /* 0x000000100c0c7836 */ /* 0x000fe20000000000 */
[----:B0-----:R-:W-:-:S04]  /*04f0*/  HMNMX2.BF16_V2 R16, R13.H0_H0, R19.H0_H0, PT ;  /* 0x200000130d107240 */ /* 0x001fc80003a00800 */
[----:B------:R-:W-:-:S13]  /*0500*/  HSETP2.BF16_V2.NEU.AND P0, PT, R16.H0_H0, R19.H0_H0, PT ;  /* 0x2000001310007234 */ /* 0x000fda0003f0d802 */
[----:B------:R-:W-:Y:S04]  /*0510*/  @!P0 STS.U16 [R4], R19 ;  /* 0x0000001304008388 */ /* 0x000fe80000000400 */
[----:B------:R-:W0:Y:S04]  /*0520*/  @!P0 LDS.64 R16, [R9+UR4] ;  /* 0x0000000409108984 */ /* 0x000e280008000a00 */
[----:B0-----:R-:W-:Y:S04]  /*0530*/  @!P0 STS.64 [R6+UR8], R16 ;  /* 0x0000001006008988 */ /* 0x001fe80008000a08 */
[----:B------:R-:W0:Y:S04]  /*0540*/  @!P0 LDS.U16 R18, [R4] ;  /* 0x0000000004128984 */ /* 0x000e280000000400 */
[----:B------:R-:W1:Y:S01]  /*0550*/  LDS.U16 R20, [R20] ;  /* 0x0000000014147984 */ /* 0x000e620000000400 */
[----:B0-----:R-:W-:-:S05]  /*0560*/  @!P0 PRMT R13, R18, 0x7610, R13 ;  /* 0x00007610120d8816 */ /* 0x001fca000000000d */
[----:B-1----:R-:W-:-:S04]  /*0570*/  HMNMX2.BF16_V2 R15, R13.H0_H0, R20.H0_H0, PT ;  /* 0x200000140d0f7240 */ /* 0x002fc80003a00800 */
[----:B------:R-:W-:-:S13]  /*0580*/  HSETP2.BF16_V2.NEU.AND P0, PT, R15.H0_H0, R20.H0_H0, PT ;  /* 0x200000140f007234 */ /* 0x000fda0003f0d802 */
[----:B------:R-:W-:Y:S04]  /*0590*/  @!P0 STS.U16 [R4], R20 ;  /* 0x0000001404008388 */ /* 0x000fe80000000400 */
[----:B------:R-:W0:Y:S04]  /*05a0*/  @!P0 LDS.64 R18, [R10+UR4] ;  /* 0x000000040a128984 */ /* 0x000e280008000a00 */
[----:B0-----:R-:W-:Y:S04]  /*05b0*/  @!P0 STS.64 [R6+UR8], R18 ;  /* 0x0000001206008988 */ /* 0x001fe80008000a08 */
[----:B------:R-:W0:Y:S04]  /*05c0*/  @!P0 LDS.U16 R15, [R4] ;  /* 0x00000000040f8984 */ /* 0x000e280000000400 */
[----:B------:R1:W2:Y:S02]  /*05d0*/  LDS.U16 R22, [R21] ;  /* 0x0000000015167984 */ /* 0x0002a40000000400 */
[----:B-1----:R-:W-:Y:S01]  /*05e0*/  IMAD R21, R7, 0x4, R14 ;  /* 0x0000000407157824 */ /* 0x002fe200078e020e */
[----:B0-----:R-:W-:-:S05]  /*05f0*/  @!P0 PRMT R13, R15, 0x7610, R13 ;  /* 0x000076100f0d8816 */ /* 0x001fca000000000d */
[----:B--2---:R-:W-:-:S04]  /*0600*/  HMNMX2.BF16_V2 R15, R13.H0_H0, R22.H0_H0, PT ;  /* 0x200000160d0f7240 */ /* 0x004fc80003a00800 */
[----:B------:R-:W-:-:S13]  /*0610*/  HSETP2.BF16_V2.NEU.AND P0, PT, R15.H0_H0, R22.H0_H0, PT ;  /* 0x200000160f007234 */ /* 0x000fda0003f0d802 */
[----:B------:R-:W-:Y:S04]  /*0620*/  @!P0 STS.U16 [R4], R22 ;  /* 0x0000001604008388 */ /* 0x000fe80000000400 */
[----:B------:R-:W0:Y:S04]  /*0630*/  @!P0 LDS.64 R16, [R11+UR4] ;  /* 0x000000040b108984 */ /* 0x000e280008000a00 */
[----:B0-----:R-:W-:Y:S04]  /*0640*/  @!P0 STS.64 [R6+UR8], R16 ;  /* 0x0000001006008988 */ /* 0x001fe80008000a08 */
[----:B------:R-:W0:Y:S04]  /*0650*/  @!P0 LDS.U16 R15, [R4] ;  /* 0x00000000040f8984 */ /* 0x000e280000000400 */
[----:B------:R-:W1:Y:S01]  /*0660*/  LDS.U16 R20, [R14] ;  /* 0x000000000e147984 */ /* 0x000e620000000400 */
[----:B0-----:R-:W-:Y:S01]  /*0670*/  @!P0 PRMT R13, R15, 0x7610, R13 ;  /* 0x000076100f0d8816 */ /* 0x001fe2000000000d */
[----:B------:R-:W-:-:S04]  /*0680*/  IMAD R15, R7, 0x2, R14 ;  /* 0x00000002070f7824 */ /* 0x000fc800078e020e */
[----:B-1----:R-:W-:-:S04]  /*0690*/  HMNMX2.BF16_V2 R13, R13.H0_H0, R20.H0_H0, PT ;  /* 0x200000140d0d7240 */ /* 0x002fc80003a00800 */
[----:B------:R-:W-:-:S13]  /*06a0*/  HSETP2.BF16_V2.NEU.AND P0, PT, R13.H0_H0, R20.H0_H0, PT ;  /* 0x200000140d007234 */ /* 0x000fda0003f0d802 */
[----:B------:R-:W-:Y:S04]  /*06b0*/  @!P0 STS.U16 [R4], R20 ;  /* 0x0000001404008388 */ /* 0x000fe80000000400 */
[----:B------:R-:W0:Y:S01]  /*06c0*/  @!P0 LDS.64 R18, [R8+UR4] ;  /* 0x0000000408128984 */ /* 0x000e220008000a00 */
[----:B------:R-:W-:-:S03]  /*06d0*/  ULEA UR4, UR14, UR4, 0x5 ;  /* 0x000000040e047291 */ /* 0x000fc6000f8e28ff */
[----:B0-----:R-:W-:Y:S04]  /*06e0*/  @!P0 STS.64 [R6+UR8], R18 ;  /* 0x0000001206008988 */ /* 0x001fe80008000a08 */
[----:B------:R-:W-:Y:S04]  /*06f0*/  LDS.U16 R15, [R15] ;  /* 0x000000000f0f7984 */ /* 0x000fe80000000400 */
[----:B------:R-:W0:Y:S02]  /*0700*/  LDS.U16 R13, [R4] ;  /* 0x00000000040d7984 */ /* 0x000e240000000400 */
[----:B0-----:R-:W-:-:S04]  /*0710*/  HMNMX2.BF16_V2 R16, R13.H0_H0, R15.H0_H0, PT ;  /* 0x2000000f0d107240 */ /* 0x001fc80003a00800 */
[----:B------:R-:W-:-:S13]  /*0720*/  HSETP2.BF16_V2.NEU.AND P0, PT, R16.H0_H0, R15.H0_H0, PT ;  /* 0x2000000f10007234 */ /* 0x000fda0003f0d802 */
[----:B------:R0:W-:Y:S04]  /*0730*/  @!P0 STS.U16 [R4], R15 ;  /* 0x0000000f04008388 */ /* 0x0001e80000000400 */
[----:B------:R-:W1:Y:S01]  /*0740*/  @!P0 LDS.64 R16, [R9+UR4] ;  /* 0x0000000409108984 */ /* 0x000e620008000a00 */
[C-C-:B0-----:R-:W-:Y:S02]  /*0750*/  IMAD R15, R7.reuse, 0x6, R14.reuse ;  /* 0x00000006070f7824 */ /* 0x141fe400078e020e */
[----:B------:R-:W-:Y:S01]  /*0760*/  IMAD R14, R7, 0x8, R14 ;  /* 0x00000008070e7824 */ /* 0x000fe200078e020e */
[----:B-1----:R-:W-:Y:S04]  /*0770*/  @!P0 STS.64 [R6+UR8], R16 ;  /* 0x0000001006008988 */ /* 0x002fe80008000a08 */
[----:B------:R-:W0:Y:S04]  /*0780*/  @!P0 LDS.U16 R20, [R4] ;  /* 0x0000000004148984 */ /* 0x000e280000000400 */
[----:B------:R-:W1:Y:S01]  /*0790*/  LDS.U16 R21, [R21] ;  /* 0x0000000015157984 */ /* 0x000e620000000400 */
[----:B0-----:R-:W-:-:S04]  /*07a0*/  PRMT R20, R20, 0x5410, R13 ;  /* 0x0000541014147816 */ /* 0x001fc8000000000d */
[----:B------:R-:W-:-:S05]  /*07b0*/  @!P0 PRMT R20, R20, 0x5410, R20 ;  /* 0x0000541014148816 */ /* 0x000fca0000000014 */
[----:B-1----:R-:W-:-:S04]  /*07c0*/  HMNMX2.BF16_V2 R13, R20.H1_H1, R21.H0_H0, PT ;  /* 0x20000015140d7240 */ /* 0x002fc80003a00c00 */
[----:B------:R-:W-:-:S13]  /*07d0*/  HSETP2.BF16_V2.NEU.AND P0, PT, R13.H0_H0, R21.H0_H0, PT ;  /* 0x200000150d007234 */ /* 0x000fda0003f0d802 */
[----:B------:R-:W-:Y:S04]  /*07e0*/  @!P0 STS.U16 [R4], R21 ;  /* 0x0000001504008388 */ /* 0x000fe80000000400 */
[----:B------:R-:W0:Y:S04]  /*07f0*/  @!P0 LDS.64 R18, [R10+UR4] ;  /* 0x000000040a128984 */ /* 0x000e280008000a00 */
[----:B0-----:R-:W-:Y:S04]  /*0800*/  @!P0 STS.64 [R6+UR8], R18 ;  /* 0x0000001206008988 */ /* 0x001fe80008000a08 */
[----:B------:R-:W0:Y:S04]  /*0810*/  @!P0 LDS.U16 R13, [R4] ;  /* 0x00000000040d8984 */ /* 0x000e280000000400 */
[----:B------:R-:W1:Y:S01]  /*0820*/  LDS.U16 R15, [R15] ;  /* 0x000000000f0f7984 */ /* 0x000e620000000400 */
[----:B0-----:R-:W-:-:S05]  /*0830*/  @!P0 PRMT R20, R20, 0x5410, R13 ;  /* 0x0000541014148816 */ /* 0x001fca000000000d */
[----:B-1----:R-:W-:-:S04]  /*0840*/  HMNMX2.BF16_V2 R13, R20.H1_H1, R15.H0_H0, PT ;  /* 0x2000000f140d7240 */ /* 0x002fc80003a00c00 */
[----:B------:R-:W-:-:S13]  /*0850*/  HSETP2.BF16_V2.NEU.AND P0, PT, R13.H0_H0, R15.H0_H0, PT ;  /* 0x2000000f0d007234 */ /* 0x000fda0003f0d802 */
[----:B------:R0:W-:Y:S04]  /*0860*/  @!P0 STS.U16 [R4], R15 ;  /* 0x0000000f04008388 */ /* 0x0001e80000000400 */
[----:B------:R-:W1:Y:S01]  /*0870*/  @!P0 LDS.64 R16, [R11+UR4] ;  /* 0x000000040b108984 */ /* 0x000e620008000a00 */
[----:B0-----:R-:W-:-:S03]  /*0880*/  IMAD R15, R7, 0x2, R14 ;  /* 0x00000002070f7824 */ /* 0x001fc600078e020e */
[----:B-1----:R-:W-:Y:S04]  /*0890*/  @!P0 STS.64 [R6+UR8], R16 ;  /* 0x0000001006008988 */ /* 0x002fe80008000a08 */
[----:B------:R-:W0:Y:S04]  /*08a0*/  @!P0 LDS.U16 R13, [R4] ;  /* 0x00000000040d8984 */ /* 0x000e280000000400 */
[----:B------:R-:W1:Y:S01]  /*08b0*/  LDS.U16 R21, [R14] ;  /* 0x000000000e157984 */ /* 0x000e620000000400 */
[----:B0-----:R-:W-:-:S05]  /*08c0*/  @!P0 PRMT R20, R20, 0x5410, R13 ;  /* 0x0000541014148816 */ /* 0x001fca000000000d */
[----:B-1----:R-:W-:-:S04]  /*08d0*/  HMNMX2.BF16_V2 R13, R20.H1_H1, R21.H0_H0, PT ;  /* 0x20000015140d7240 */ /* 0x002fc80003a00c00 */
[----:B------:R-:W-:-:S13]  /*08e0*/  HSETP2.BF16_V2.NEU.AND P0, PT, R13.H0_H0, R21.H0_H0, PT ;  /* 0x200000150d007234 */ /* 0x000fda0003f0d802 */
[----:B------:R0:W-:Y:S04]  /*08f0*/  @!P0 STS.U16 [R4], R21 ;  /* 0x0000001504008388 */ /* 0x0001e80000000400 */
[----:B------:R-:W1:Y:S01]  /*0900*/  @!P0 LDS.64 R18, [R8+UR4] ;  /* 0x0000000408128984 */ /* 0x000e620008000a00 */
[----:B------:R-:W-:Y:S01]  /*0910*/  ULEA UR4, UR14, UR4, 0x5 ;  /* 0x000000040e047291 */ /* 0x000fe2000f8e28ff */
[----:B0-----:R-:W-:Y:S02]  /*0920*/  IMAD R21, R7, 0x4, R14 ;  /* 0x0000000407157824 */ /* 0x001fe400078e020e */
[----:B-1----:R-:W-:Y:S04]  /*0930*/  @!P0 STS.64 [R6+UR8], R18 ;  /* 0x0000001206008988 */ /* 0x002fe80008000a08 */
        /* <DEDUP_REMOVED lines=69> */
[----:B------:R-:W0:Y:S01]  /*0d90*/  @!P0 LDS.64 R18, [R8+UR4] ;  /* 0x0000000408128984 */ /* 0x000e220008000a00 */
[----:B------:R-:W-:-:S03]  /*0da0*/  ULEA UR4, UR14, UR4, 0x5 ;  /* 0x000000040e047291 */ /* 0x000fc6000f8e28ff */
[----:B0-----:R0:W-:Y:S01]  /*0db0*/  @!P0 STS.64 [R6+UR8], R18 ;  /* 0x0000001206008988 */ /* 0x0011e20008000a08 */
[----:B------:R-:W-:Y:S08]  /*0dc0*/  BRA.U !UP1, `(.L_x_4) ;  /* 0xfffffff509a47547 */ /* 0x000ff0000b83ffff */
.L_x_3:
[----:B------:R-:W-:-:S04]  /*0dd0*/  UIADD3 UR7, UPT, UPT, -UR5, URZ, URZ ;  /* 0x000000ff05077290 */ /* 0x000fc8000fffe1ff */
[----:B------:R-:W-:-:S09]  /*0de0*/  UISETP.GT.AND UP1, UPT, UR7, 0x4, UPT ;  /* 0x000000040700788c */ /* 0x000fd2000bf24270 */
[----:B------:R-:W-:Y:S05]  /*0df0*/  BRA.U !UP1, `(.L_x_5) ;  /* 0x00000005093c7547 */ /* 0x000fea000b800000 */
[C-C-:B------:R-:W-:Y:S01]  /*0e00*/  IMAD R15, R7.reuse, 0x2, R14.reuse ;  /* 0x00000002070f7824 */ /* 0x140fe200078e020e */
[----:B------:R-:W1:Y:S01]  /*0e10*/  LDS.U16 R13, [R4] ;  /* 0x00000000040d7984 */ /* 0x000e620000000400 */
[----:B------:R-:W-:Y:S01]  /*0e20*/  IMAD R20, R7, 0x4, R14 ;  /* 0x0000000407147824 */ /* 0x000fe200078e020e */
[----:B------:R-:W-:Y:S01]  /*0e30*/  UIADD3 UR5, UPT, UPT, UR5, 0x4, URZ ;  /* 0x0000000405057890 */ /* 0x000fe2000fffe0ff */
[----:B------:R-:W-:Y:S01]  /*0e40*/  VIADD R12, R12, 0x4 ;  /* 0x000000040c0c7836 */ /* 0x000fe20000000000 */
[----:B------:R-:W-:Y:S01]  /*0e50*/  UPLOP3.LUT UP0, UPT, UPT, UPT, UPT, 0x40, 0x4 ;  /* 0x000000000004789c */ /* 0x000fe20003f0e870 */
[----:B------:R-:W2:Y:S01]  /*0e60*/  LDS.U16 R15, [R15] ;  /* 0x000000000f0f7984 */ /* 0x000ea20000000400 */
[----:B------:R-:W-:Y:S01]  /*0e70*/  UIADD3 UR5, UPT, UPT, UR5, 0x4, URZ ;  /* 0x0000000405057890 */ /* 0x000fe2000fffe0ff */
[----:B------:R-:W-:Y:S01]  /*0e80*/  VIADD R12, R12, 0x4 ;  /* 0x000000040c0c7836 */ /* 0x000fe20000000000 */
[----:B-1----:R-:W-:Y:S02]  /*0e90*/  PRMT R21, R13, 0x7610, R21 ;  /* 0x000076100d157816 */ /* 0x002fe40000000015 */
[----:B--2---:R-:W-:-:S04]  /*0ea0*/  HMNMX2.BF16_V2 R16, R13.H0_H0, R15.H0_H0, PT ;  /* 0x2000000f0d107240 */ /* 0x004fc80003a00800 */
[----:B------:R-:W-:-:S13]  /*0eb0*/  HSETP2.BF16_V2.NEU.AND P0, PT, R16.H0_H0, R15.H0_H0, PT ;  /* 0x2000000f10007234 */ /* 0x000fda0003f0d802 */
[----:B------:R1:W-:Y:S04]  /*0ec0*/  @!P0 STS.U16 [R4], R15 ;  /* 0x0000000f04008388 */ /* 0x0003e80000000400 */
[----:B------:R-:W2:Y:S01]  /*0ed0*/  @!P0 LDS.64 R16, [R9+UR4] ;  /* 0x0000000409108984 */ /* 0x000ea20008000a00 */
[C-C-:B-1----:R-:W-:Y:S02]  /*0ee0*/  IMAD R15, R7.reuse, 0x6, R14.reuse ;  /* 0x00000006070f7824 */ /* 0x142fe400078e020e */
[----:B------:R-:W-:Y:S01]  /*0ef0*/  IMAD R14, R7, 0x8, R14 ;  /* 0x00000008070e7824 */ /* 0x000fe200078e020e */
[----:B--2---:R-:W-:Y:S04]  /*0f00*/  @!P0 STS.64 [R6+UR8], R16 ;  /* 0x0000001006008988 */ /* 0x004fe80008000a08 */
[----:B0-----:R-:W0:Y:S04]  /*0f10*/  @!P0 LDS.U16 R18, [R4] ;  /* 0x0000000004128984 */ /* 0x001e280000000400 */
        /* <DEDUP_REMOVED lines=18> */
[----:B0-----:R-:W-:-:S05]  /*1040*/  @!P0 PRMT R21, R13, 0x7610, R21 ;  /* 0x000076100d158816 */ /* 0x001fca0000000015 */
[----:B-1----:R-:W-:Y:S01]  /*1050*/  HMNMX2.BF16_V2 R13, R21.H0_H0, R20.H0_H0, PT ;  /* 0x20000014150d7240 */ /* 0x002fe20003a00800 */
[----:B------:R-:W-:-:S03]  /*1060*/  IMAD R21, R7, 0x4, R14 ;  /* 0x0000000407157824 */ /* 0x000fc600078e020e */
        /* <DEDUP_REMOVED lines=39> */
[----:B0-----:R1:W-:Y:S09]  /*12e0*/  @!P0 STS.64 [R6+UR8], R18 ;  /* 0x0000001206008988 */ /* 0x0013f20008000a08 */
.L_x_5:
[----:B------:R-:W-:-:S09]  /*12f0*/  UISETP.NE.OR UP0, UPT, UR5, URZ, UP0 ;  /* 0x000000ff0500728c */ /* 0x000fd20008705670 */
[----:B------:R-:W-:Y:S05]  /*1300*/  BRA.U !UP0, `(.L_x_6) ;  /* 0x0000000108a47547 */ /* 0x000fea000b800000 */
.L_x_2:
[C-C-:B------:R-:W-:Y:S01]  /*1310*/  IMAD R15, R7.reuse, 0x2, R14.reuse ;  /* 0x00000002070f7824 */ /* 0x140fe200078e020e */
[----:B--2---:R-:W2:Y:S01]  /*1320*/  LDS.U16 R13, [R4] ;  /* 0x00000000040d7984 */ /* 0x004ea20000000400 */
[----:B------:R-:W-:Y:S01]  /*1330*/  IMAD R20, R7, 0x4, R14 ;  /* 0x0000000407147824 */ /* 0x000fe200078e020e */
[----:B------:R-:W-:Y:S01]  /*1340*/  UIADD3 UR5, UPT, UPT, UR5, 0x4, URZ ;  /* 0x0000000405057890 */ /* 0x000fe2000fffe0ff */
[----:B------:R-:W-:Y:S02]  /*1350*/  VIADD R12, R12, 0x4 ;  /* 0x000000040c0c7836 */ /* 0x000fe40000000000 */
[----:B------:R-:W3:Y:S01]  /*1360*/  LDS.U16 R15, [R15] ;  /* 0x000000000f0f7984 */ /* 0x000ee20000000400 */
[----:B------:R-:W-:Y:S01]  /*1370*/  UISETP.NE.AND UP0, UPT, UR5, URZ, UPT ;  /* 0x000000ff0500728c */ /* 0x000fe2000bf05270 */
[----:B--2---:R-:W-:Y:S02]  /*1380*/  PRMT R21, R13, 0x7610, R21 ;  /* 0x000076100d157816 */ /* 0x004fe40000000015 */
[----:B---3--:R-:W-:-:S04]  /*1390*/  HMNMX2.BF16_V2 R16, R13.H0_H0, R15.H0_H0, PT ;  /* 0x2000000f0d107240 */ /* 0x008fc80003a00800 */
[----:B------:R-:W-:-:S13]  /*13a0*/  HSETP2.BF16_V2.NEU.AND P0, PT, R16.H0_H0, R15.H0_H0, PT ;  /* 0x2000000f10007234 */ /* 0x000fda0003f0d802 */
[----:B------:R2:W-:Y:S04]  /*13b0*/  @!P0 STS.U16 [R4], R15 ;  /* 0x0000000f04008388 */ /* 0x0005e80000000400 */
[----:B------:R-:W3:Y:S01]  /*13c0*/  @!P0 LDS.64 R16, [R9+UR4] ;  /* 0x0000000409108984 */ /* 0x000ee20008000a00 */
[C-C-:B--2---:R-:W-:Y:S02]  /*13d0*/  IMAD R15, R7.reuse, 0x6, R14.reuse ;  /* 0x00000006070f7824 */ /* 0x144fe400078e020e */
[----:B------:R-:W-:Y:S01]  /*13e0*/  IMAD R14, R7, 0x8, R14 ;  /* 0x00000008070e7824 */ /* 0x000fe200078e020e */
[----:B---3--:R-:W-:Y:S04]  /*13f0*/  @!P0 STS.64 [R6+UR8], R16 ;  /* 0x0000001006008988 */ /* 0x008fe80008000a08 */
[----:B01----:R-:W0:Y:S04]  /*1400*/  @!P0 LDS.U16 R18, [R4] ;  /* 0x0000000004128984 */ /* 0x003e280000000400 */
        /* <DEDUP_REMOVED lines=21> */
[----:B------:R-:W0:Y:S01]  /*1560*/  @!P0 LDS.64 R18, [R8+UR4] ;  /* 0x0000000408128984 */ /* 0x000e220008000a00 */
[----:B------:R-:W-:-:S03]  /*1570*/  ULEA UR4, UR14, UR4, 0x5 ;  /* 0x000000040e047291 */ /* 0x000fc6000f8e28ff */
[----:B0-----:R2:W-:Y:S01]  /*1580*/  @!P0 STS.64 [R6+UR8], R18 ;  /* 0x0000001206008988 */ /* 0x0015e20008000a08 */
[----:B------:R-:W-:Y:S08]  /*1590*/  BRA.U UP0, `(.L_x_2) ;  /* 0xfffffffd005c7547 */ /* 0x000ff0000b83ffff */
.L_x_6:
[----:B------:R-:W-:-:S07]  /*15a0*/  VIADD R7, R12, 0x1 ;  /* 0x000000010c077836 */ /* 0x000fce0000000000 */
.L_x_1:
[----:B------:R-:W-:-:S09]  /*15b0*/  UISETP.NE.AND UP0, UPT, UR6, URZ, UPT ;  /* 0x000000ff0600728c */ /* 0x000fd2000bf05270 */
[----:B------:R-:W-:Y:S05]  /*15c0*/  BRA.U !UP0, `(.L_x_0) ;  /* 0x00000001085c7547 */ /* 0x000fea000b800000 */
[----:B------:R-:W3:Y:S01]  /*15d0*/  S2UR UR7, SR_CgaCtaId ;  /* 0x00000000000779c3 */ /* 0x000ee20000008800 */
[C---:B------:R-:W-:Y:S01]  /*15e0*/  LEA R9, R7.reuse, UR15, 0x2 ;  /* 0x0000000f07097c11 */ /* 0x040fe2000f8e10ff */
[----:B------:R-:W-:Y:S01]  /*15f0*/  UMOV UR5, 0x400 ;  /* 0x0000040000057882 */ /* 0x000fe20000000000 */
[----:B------:R-:W-:Y:S01]  /*1600*/  IMAD R7, R7, UR14, R0 ;  /* 0x0000000e07077c24 */ /* 0x000fe2000f8e0200 */
[----:B------:R-:W-:Y:S02]  /*1610*/  UIADD3 UR6, UPT, UPT, -UR6, URZ, URZ ;  /* 0x000000ff06067290 */ /* 0x000fe4000fffe1ff */
[----:B------:R-:W-:-:S04]  /*1620*/  IMAD.SHL.U32 R9, R9, 0x2, RZ ;  /* 0x0000000209097824 */ /* 0x000fc800078e00ff */
[----:B------:R-:W-:Y:S01]  /*1630*/  IMAD R9, R9, UR14, R6 ;  /* 0x0000000e09097c24 */ /* 0x000fe2000f8e0206 */
[----:B---3--:R-:W-:-:S06]  /*1640*/  ULEA UR5, UR7, UR5, 0x18 ;  /* 0x0000000507057291 */ /* 0x008fcc000f8ec0ff */
[----:B------:R-:W-:Y:S01]  /*1650*/  LEA R7, R7, UR5, 0x1 ;  /* 0x0000000507077c11 */ /* 0x000fe2000f8e08ff */
[----:B------:R-:W-:-:S07]  /*1660*/  VIADD R0, R9, UR5 ;  /* 0x0000000509007c36 */ /* 0x000fce0008000000 */
.L_x_7:
[----:B---3--:R-:W-:Y:S01]  /*1670*/  LDS.U16 R8, [R4] ;  /* 0x0000000004087984 */ /* 0x008fe20000000400 */
[----:B------:R-:W3:Y:S01]  /*1680*/  LDC R10, c[0x0][0x360] ;  /* 0x0000d800ff0a7b82 */ /* 0x000ee20000000800 */
[----:B------:R-:W-:Y:S02]  /*1690*/  UIADD3 UR6, UPT, UPT, UR6, 0x1, URZ ;  /* 0x0000000106067890 */ /* 0x000fe4000fffe0ff */
[----:B------:R3:W4:Y:S02]  /*16a0*/  LDS.U16 R11, [R7] ;  /* 0x00000000070b7984 */ /* 0x0007240000000400 */
[----:B------:R-:W-:Y:S01]  /*16b0*/  UISETP.NE.AND UP0, UPT, UR6, URZ, UPT ;  /* 0x000000ff0600728c */ /* 0x000fe2000bf05270 */
[----:B---3--:R-:W-:Y:S01]  /*16c0*/  IMAD R7, R10, 0x2, R7 ;  /* 0x000000020a077824 */ /* 0x008fe200078e0207 */
[----:B----4-:R-:W-:-:S04]  /*16d0*/  HMNMX2.BF16_V2 R8, R8.H0_H0, R11.H0_H0, PT ;  /* 0x2000000b08087240 */ /* 0x010fc80003a00800 */
[----:B------:R-:W-:-:S13]  /*16e0*/  HSETP2.BF16_V2.NEU.AND P0, PT, R8.H0_H0, R11.H0_H0, PT ;  /* 0x2000000b08007234 */ /* 0x000fda0003f0d802 */
[----:B------:R-:W-:Y:S04]  /*16f0*/  @!P0 STS.U16 [R4], R11 ;  /* 0x0000000b04008388 */ /* 0x000fe80000000400 */
[----:B------:R3:W4:Y:S02]  /*1700*/  @!P0 LDS.64 R8, [R0] ;  /* 0x0000000000088984 */ /* 0x0007240000000a00 */
[----:B---3--:R-:W-:Y:S02]  /*1710*/  IMAD R0, R10, 0x8, R0 ;  /* 0x000000080a007824 */ /* 0x008fe400078e0200 */
[----:B----4-:R3:W-:Y:S01]  /*1720*/  @!P0 STS.64 [R6+UR8], R8 ;  /* 0x0000000806008988 */ /* 0x0107e20008000a08 */
[----:B------:R-:W-:Y:S05]  /*1730*/  BRA.U UP0, `(.L_x_7) ;  /* 0xfffffffd00cc7547 */ /* 0x000fea000b83ffff */
.L_x_0:
[----:B0123--:R-:W0:Y:S01]  /*1740*/  LDS.64 R6, [R6+UR8] ;  /* 0x0000000806067984 */ /* 0x00fe220008000a00 */
[----:B------:R-:W1:Y:S01]  /*1750*/  LDCU.64 UR6, c[0x0][0x3a8] ;  /* 0x00007500ff0677ac */ /* 0x000e620008000a00 */
[----:B------:R-:W-:Y:S02]  /*1760*/  IMAD.MOV.U32 R3, RZ, RZ, RZ ;  /* 0x000000ffff037224 */ /* 0x000fe400078e00ff */
[----:B------:R-:W2:Y:S01]  /*1770*/  LDS.U16 R13, [R4] ;  /* 0x00000000040d7984 */ /* 0x000ea20000000400 */
[----:B------:R-:W3:Y:S01]  /*1780*/  LDCU.128 UR16, c[0x0][0x380] ;  /* 0x00007000ff1077ac */ /* 0x000ee20008000c00 */
[----:B-1----:R-:W-:-:S04]  /*1790*/  IMAD.WIDE.U32 R2, R5, UR6, R2 ;  /* 0x0000000605027c25 */ /* 0x002fc8000f8e0002 */
[----:B------:R-:W-:Y:S01]  /*17a0*/  IMAD R5, R5, UR7, R3 ;  /* 0x0000000705057c24 */ /* 0x000fe2000f8e0203 */
[C---:B---3--:R-:W-:Y:S02]  /*17b0*/  LEA R8, P0, R2.reuse, UR18, 0x3 ;  /* 0x0000001202087c11 */ /* 0x048fe4000f8018ff */
[C---:B------:R-:W-:Y:S02]  /*17c0*/  LEA R10, P1, R2.reuse, UR16, 0x1 ;  /* 0x00000010020a7c11 */ /* 0x040fe4000f8208ff */
[C-C-:B------:R-:W-:Y:S02]  /*17d0*/  LEA.HI.X R9, R2.reuse, UR19, R5.reuse, 0x3, P0 ;  /* 0x0000001302097c11 */ /* 0x140fe400080f1c05 */
[----:B------:R-:W-:-:S03]  /*17e0*/  LEA.HI.X R11, R2, UR17, R5, 0x1, P1 ;  /* 0x00000011020b7c11 */ /* 0x000fc600088f0c05 */
[----:B0-----:R-:W-:Y:S04]  /*17f0*/  STG.E.64 desc[UR12][R8.64], R6 ;  /* 0x0000000608007986 */ /* 0x001fe8000c101b0c */
[----:B--2---:R-:W-:Y:S01]  /*1800*/  STG.E.U16 desc[UR12][R10.64], R13 ;  /* 0x0000000d0a007986 */ /* 0x004fe2000c10150c */
[----:B------:R-:W-:Y:S05]  /*1810*/  EXIT ;  /* 0x000000000000794d */ /* 0x000fea0003800000 */
.L_x_8:
[----:B------:R-:W-:-:S00]  /*1820*/  BRA `(.L_x_8) ;  /* 0xfffffffc00fc7947 */ /* 0x000fc0000383ffff */
[----:B------:R-:W-:-:S00]  /*1830*/  NOP ;  /* 0x0000000000007918 */ /* 0x000fc00000000000 */
        /* <DEDUP_REMOVED lines=12> */
.L_x_3757:


//--------------------- .text.contiguous_reduce4_bf16 --------------------------
	.section	.text.contiguous_reduce4_bf16,"ax",@progbits
	.align	128
        .global         contiguous_reduce4_bf16
        .type           contiguous_reduce4_bf16,@function
        .size           contiguous_reduce4_bf16,(.L_x_3680 - contiguous_reduce4_bf16)
        .other          contiguous_reduce4_bf16,@"STO_CUDA_ENTRY STV_DEFAULT"
contiguous_reduce4_bf16:
.text.contiguous_reduce4_bf16:
[----:B------:R-:W-:Y:S01]  /*0000*/  LDC R1, c[0x0][0x37c] ;  /* 0x0000df00ff017b82 */ /* 0x000fe20000000800 */
[----:B------:R-:W0:Y:S01]  /*0010*/  S2R R7, SR_TID.Y ;  /* 0x0000000000077919 */ /* 0x000e220000002200 */
[----:B------:R-:W1:Y:S06]  /*0020*/  LDCU UR14, c[0x0][0x360] ;  /* 0x00006c00ff0e77ac */ /* 0x000e6c0008000800 */
[----:B------:R-:W2:Y:S01]  /*0030*/  S2UR UR6, SR_CgaCtaId ;  /* 0x00000000000679c3 */ /* 0x000ea20000008800 */
[----:B------:R-:W3:Y:S01]  /*0040*/  I2F.BF16.U32 R11, 0x7f80 ;  /* 0x00007f80000b7906 */ /* 0x000ee20000202000 */
[----:B------:R-:W0:Y:S01]  /*0050*/  S2R R6, SR_CTAID.Y ;  /* 0x0000000000067919 */ /* 0x000e220000002600 */
[----:B------:R-:W1:Y:S01]  /*0060*/  LDCU UR15, c[0x0][0x364] ;  /* 0x00006c80ff0f77ac */ /* 0x000e620008000800 */
[----:B------:R-:W-:Y:S01]  /*0070*/  IMAD.MOV.U32 R17, RZ, RZ, RZ ;  /* 0x000000ffff117224 */ /* 0x000fe200078e00ff */
[----:B------:R-:W4:Y:S01]  /*0080*/  S2R R5, SR_TID.X ;  /* 0x0000000000057919 */ /* 0x000f220000002100 */
[----:B------:R-:W5:Y:S01]  /*0090*/  LDCU.128 UR8, c[0x0][0x3b0] ;  /* 0x00007600ff0877ac */ /* 0x000f620008000c00 */
[----:B------:R-:W3:Y:S01]  /*00a0*/  S2R R16, SR_CTAID.X ;  /* 0x0000000000107919 */ /* 0x000ee20000002500 */
[----:B------:R-:W-:-:S02]  /*00b0*/  UMOV UR4, 0x400 ;  /* 0x0000040000047882 */ /* 0x000fc40000000000 */
[----:B--2---:R-:W-:Y:S02]  /*00c0*/  ULEA UR6, UR6, UR4, 0x18 ;  /* 0x0000000406067291 */ /* 0x004fe4000f8ec0ff */
[----:B-1----:R-:W-:-:S04]  /*00d0*/  UIMAD UR4, UR14, UR15, URZ ;  /* 0x0000000f0e0472a4 */ /* 0x002fc8000f8e02ff */
[----:B------:R-:W-:Y:S01]  /*00e0*/  ULEA UR5, UR4, UR6, 0x1 ;  /* 0x0000000604057291 */ /* 0x000fe2000f8e08ff */
[----:B0-----:R-:W-:Y:S02]  /*00f0*/  IMAD R9, R6, UR15, R7 ;  /* 0x0000000f06097c24 */ /* 0x001fe4000f8e0207 */
[----:B----4-:R-:W-:-:S03]  /*0100*/  IMAD R0, R7, UR14, R5 ;  /* 0x0000000e07007c24 */ /* 0x010fc6000f8e0205 */
[----:B-----5:R-:W-:Y:S01]  /*0110*/  ISETP.GE.U32.AND P0, PT, R9, UR10, PT ;  /* 0x0000000a09007c0c */ /* 0x020fe2000bf06070 */
[----:B---3--:R-:W-:-:S03]  /*0120*/  IMAD R16, R16, UR14, R5 ;  /* 0x0000000e10107c24 */ /* 0x008fc6000f8e0205 */
[----:B------:R-:W-:Y:S02]  /*0130*/  ISETP.GE.U32.AND.EX P0, PT, RZ, UR11, PT, P0 ;  /* 0x0000000bff007c0c */ /* 0x000fe4000bf06100 */
[----:B------:R-:W-:Y:S01]  /*0140*/  LEA R4, R0, UR6, 0x1 ;  /* 0x0000000600047c11 */ /* 0x000fe2000f8e08ff */
[C---:B------:R-:W-:Y:S01]  /*0150*/  IMAD.WIDE.U32 R2, R9.reuse, UR8, R16 ;  /* 0x0000000809027c25 */ /* 0x040fe2000f8e0010 */
[----:B------:R-:W-:Y:S02]  /*0160*/  ISETP.GE.U32.AND P1, PT, R16, UR8, PT ;  /* 0x0000000810007c0c */ /* 0x000fe4000bf26070 */
[----:B------:R-:W-:Y:S01]  /*0170*/  LEA R13, R0, UR5, 0x3 ;  /* 0x00000005000d7c11 */ /* 0x000fe2000f8e18ff */
[----:B------:R-:W-:Y:S01]  /*0180*/  IMAD R3, R9, UR9, R3 ;  /* 0x0000000909037c24 */ /* 0x000fe2000f8e0203 */
[----:B------:R-:W-:Y:S01]  /*0190*/  ISETP.GE.U32.OR.EX P0, PT, RZ, UR9, P0, P1 ;  /* 0x00000009ff007c0c */ /* 0x000fe20008706510 */
[----:B------:R0:W-:Y:S04]  /*01a0*/  STS.U16 [R4], R11 ;  /* 0x0000000b04007388 */ /* 0x0001e80000000400 */
[----:B------:R0:W-:Y:S08]  /*01b0*/  STS.64 [R13], R2 ;  /* 0x000000020d007388 */ /* 0x0001f00000000a00 */
[----:B------:R-:W-:Y:S05]  /*01c0*/  @P0 EXIT ;  /* 0x000000000000094d */ /* 0x000fea0003800000 */
[----:B------:R-:W1:Y:S01]  /*01d0*/  LDCU UR7, c[0x0][0x3a8] ;  /* 0x00007500ff0777ac */ /* 0x000e620008000800 */
[----:B------:R-:W-:Y:S01]  /*01e0*/  IMAD R30, R9, UR8, R16 ;  /* 0x00000008091e7c24 */ /* 0x000fe2000f8e0210 */
[----:B------:R-:W-:Y:S01]  /*01f0*/  CS2R R26, SRZ ;  /* 0x00000000001a7805 */ /* 0x000fe2000001ff00 */
[----:B------:R-:W2:Y:S01]  /*0200*/  LDCU.64 UR10, c[0x0][0x358] ;  /* 0x00006b00ff0a77ac */ /* 0x000ea20008000a00 */
[----:B-1----:R-:W-:-:S04]  /*0210*/  UIADD3 UR4, UPT, UPT, UR7, -0x1, URZ ;  /* 0xffffffff07047890 */ /* 0x002fc8000fffe0ff */
[----:B------:R-:W-:-:S09]  /*0220*/  UISETP.GE.AND UP0, UPT, UR4, URZ, UPT ;  /* 0x000000ff0400728c */ /* 0x000fd2000bf06270 */
[----:B--2---:R-:W-:Y:S05]  /*0230*/  BRA.U !UP0, `(.L_x_9) ;  /* 0x0000002d08bc7547 */ /* 0x004fea000b800000 */
[----:B0-----:R-:W-:Y:S01]  /*0240*/  IMAD.U32 R2, RZ, RZ, UR4 ;  /* 0x00000004ff027e24 */ /* 0x001fe2000f8e00ff */
[----:B------:R-:W-:Y:S01]  /*0250*/  UMOV UR4, URZ ;  /* 0x000000ff00047c82 */ /* 0x000fe20008000000 */
[----:B------:R-:W-:-:S03]  /*0260*/  CS2R R26, SRZ ;  /* 0x00000000001a7805 */ /* 0x000fc6000001ff00 */
[----:B------:R-:W-:-:S13]  /*0270*/  ISETP.GE.U32.AND P0, PT, R2, 0x7, PT ;  /* 0x000000070200780c */ /* 0x000fda0003f06070 */
[----:B------:R-:W-:Y:S05]  /*0280*/  @!P0 BRA `(.L_x_10) ;  /* 0x0000001800388947 */ /* 0x000fea0003800000 */
[----:B------:R-:W0:Y:S01]  /*0290*/  LDC.64 R18, c[0x0][0x398] ;  /* 0x0000e600ff127b82 */ /* 0x000e220000000a00 */
[----:B------:R-:W-:Y:S01]  /*02a0*/  ULOP3.LUT UR8, UR7, 0xfffffff8, URZ, 0xc0, !UPT ;  /* 0xfffffff807087892 */ /* 0x000fe2000f8ec0ff */
[----:B------:R-:W-:Y:S01]  /*02b0*/  CS2R R26, SRZ ;  /* 0x00000000001a7805 */ /* 0x000fe2000001ff00 */
[----:B------:R-:W-:Y:S02]  /*02c0*/  UIADD3 UR7, UPT, UPT, UR7, -0x4, URZ ;  /* 0xfffffffc07077890 */ /* 0x000fe4000fffe0ff */
[----:B------:R-:W-:-:S03]  /*02d0*/  UIADD3 UR8, UPT, UPT, -UR8, URZ, URZ ;  /* 0x000000ff08087290 */ /* 0x000fc6000fffe1ff */
[----:B------:R-:W1:Y:S01]  /*02e0*/  LDC.64 R20, c[0x0][0x3a0] ;  /* 0x0000e800ff147b82 */ /* 0x000e620000000a00 */
[----:B------:R-:W-:-:S08]  /*02f0*/  MOV R2, UR7 ;  /* 0x0000000700027c02 */ /* 0x000fd00008000f00 */
.L_x_27:
[----:B------:R-:W-:-:S04]  /*0300*/  VIADD R15, R2, 0x3 ;  /* 0x00000003020f7836 */ /* 0x000fc80000000000 */
[----:B0-----:R-:W-:-:S06]  /*0310*/  IMAD.WIDE.U32 R32, R15, 0x8, R18 ;  /* 0x000000080f207825 */ /* 0x001fcc00078e0012 */
[----:B------:R-:W2:Y:S02]  /*0320*/  LDG.E.64 R32, desc[UR10][R32.64] ;  /* 0x0000000a20207981 */ /* 0x000ea4000c1e1b00 */
[----:B--2---:R-:W-:-:S13]  /*0330*/  ISETP.NE.U32.AND P0, PT, R33, RZ, PT ;  /* 0x000000ff2100720c */ /* 0x004fda0003f05070 */
[----:B------:R-:W-:Y:S05]  /*0340*/  @P0 BRA `(.L_x_11) ;  /* 0x0000000000580947 */ /* 0x000fea0003800000 */
[----:B------:R-:W0:Y:S01]  /*0350*/  I2F.U32.RP R0, R32 ;  /* 0x0000002000007306 */ /* 0x000e220000209000 */
[----:B------:R-:W-:Y:S02]  /*0360*/  IADD3 R3, PT, PT, RZ, -R32, RZ ;  /* 0x80000020ff037210 */ /* 0x000fe40007ffe0ff */
[----:B------:R-:W-:-:S05]  /*0370*/  ISETP.NE.U32.AND P2, PT, R32, RZ, PT ;  /* 0x000000ff2000720c */ /* 0x000fca0003f45070 */
[----:B0-----:R-:W0:Y:S02]  /*0380*/  MUFU.RCP R0, R0 ;  /* 0x0000000000007308 */ /* 0x001e240000001000 */
[----:B0-----:R-:W-:-:S06]  /*0390*/  VIADD R8, R0, 0xffffffe ;  /* 0x0ffffffe00087836 */ /* 0x001fcc0000000000 */
[----:B------:R0:W2:Y:S02]  /*03a0*/  F2I.FTZ.U32.TRUNC.NTZ R9, R8 ;  /* 0x0000000800097305 */ /* 0x0000a4000021f000 */
[----:B0-----:R-:W-:Y:S02]  /*03b0*/  IMAD.MOV.U32 R8, RZ, RZ, RZ ;  /* 0x000000ffff087224 */ /* 0x001fe400078e00ff */
[----:B--2---:R-:W-:-:S04]  /*03c0*/  IMAD R3, R3, R9, RZ ;  /* 0x0000000903037224 */ /* 0x004fc800078e02ff */
[----:B------:R-:W-:-:S06]  /*03d0*/  IMAD.HI.U32 R9, R9, R3, R8 ;  /* 0x0000000309097227 */ /* 0x000fcc00078e0008 */
[----:B------:R-:W-:-:S04]  /*03e0*/  IMAD.HI.U32 R14, R9, R30, RZ ;  /* 0x0000001e090e7227 */ /* 0x000fc800078e00ff */
[----:B------:R-:W-:-:S04]  /*03f0*/  IMAD.MOV R3, RZ, RZ, -R14 ;  /* 0x000000ffff037224 */ /* 0x000fc800078e0a0e */
[----:B------:R-:W-:-:S05]  /*0400*/  IMAD R3, R32, R3, R30 ;  /* 0x0000000320037224 */ /* 0x000fca00078e021e */
[----:B------:R-:W-:-:S13]  /*0410*/  ISETP.GE.U32.AND P0, PT, R3, R32, PT ;  /* 0x000000200300720c */ /* 0x000fda0003f06070 */
[----:B------:R-:W-:Y:S01]  /*0420*/  @P0 IADD3 R3, PT, PT, -R32, R3, RZ ;  /* 0x0000000320030210 */ /* 0x000fe20007ffe1ff */
[----:B------:R-:W-:-:S03]  /*0430*/  @P0 VIADD R14, R14, 0x1 ;  /* 0x000000010e0e0836 */ /* 0x000fc60000000000 */
[----:B------:R-:W-:Y:S01]  /*0440*/  ISETP.GE.U32.AND P1, PT, R3, R32, PT ;  /* 0x000000200300720c */ /* 0x000fe20003f26070 */
[----:B------:R-:W-:-:S12]  /*0450*/  IMAD.MOV.U32 R3, RZ, RZ, RZ ;  /* 0x000000ffff037224 */ /* 0x000fd800078e00ff */
[----:B------:R-:W-:Y:S01]  /*0460*/  @P1 VIADD R14, R14, 0x1 ;  /* 0x000000010e0e1836 */ /* 0x000fe20000000000 */
[----:B------:R-:W-:-:S04]  /*0470*/  @!P2 LOP3.LUT R14, RZ, R32, RZ, 0x33, !PT ;  /* 0x00000020ff0ea212 */ /* 0x000fc800078e33ff */
[----:B------:R-:W-:-:S05]  /*0480*/  IADD3 R33, PT, PT, -R14, RZ, RZ ;  /* 0x000000ff0e217210 */ /* 0x000fca0007ffe1ff */
[----:B------:R-:W-:Y:S01]  /*0490*/  IMAD R33, R32, R33, R30 ;  /* 0x0000002120217224 */ /* 0x000fe200078e021e */
[----:B------:R-:W-:Y:S06]  /*04a0*/  BRA `(.L_x_12) ;  /* 0x0000000000387947 */ /* 0x000fec0003800000 */
.L_x_11:
[----:B------:R-:W-:Y:S01]  /*04b0*/  IMAD.MOV.U32 R14, RZ, RZ, R30 ;  /* 0x000000ffff0e7224 */ /* 0x000fe200078e001e */
[----:B------:R-:W-:Y:S01]  /*04c0*/  MOV R0, R32 ;  /* 0x0000002000007202 */ /* 0x000fe20000000f00 */
[----:B------:R-:W-:Y:S01]  /*04d0*/  IMAD.MOV.U32 R3, RZ, RZ, R33 ;  /* 0x000000ffff037224 */ /* 0x000fe200078e0021 */
[----:B------:R-:W-:-:S07]  /*04e0*/  MOV R8, 0x500 ;  /* 0x0000050000087802 */ /* 0x000fce0000000f00 */
[----:B-1----:R-:W-:Y:S05]  /*04f0*/  CALL.REL.NOINC `($__internal_0_$__cuda_sm20_div_s64) ;  /* 0x0000004000a47944 */ /* 0x002fea0003c00000 */
[----:B------:R-:W-:Y:S01]  /*0500*/  IADD3 R11, P0, PT, RZ, -R12, RZ ;  /* 0x8000000cff0b7210 */ /* 0x000fe20007f1e0ff */
[----:B------:R-:W-:Y:S02]  /*0510*/  HFMA2 R31, -RZ, RZ, 0, 0 ;  /* 0x00000000ff1f7431 */ /* 0x000fe400000001ff */
[----:B------:R-:W-:Y:S02]  /*0520*/  IMAD.MOV.U32 R14, RZ, RZ, R12 ;  /* 0x000000ffff0e7224 */ /* 0x000fe400078e000c */
[----:B------:R-:W-:-:S04]  /*0530*/  IMAD.X R3, RZ, RZ, ~R0, P0 ;  /* 0x000000ffff037224 */ /* 0x000fc800000e0e00 */
[----:B------:R-:W-:Y:S02]  /*0540*/  IMAD R3, R3, R32, RZ ;  /* 0x0000002003037224 */ /* 0x000fe400078e02ff */
[----:B------:R-:W-:-:S04]  /*0550*/  IMAD.WIDE.U32 R8, R32, R11, R30 ;  /* 0x0000000b20087225 */ /* 0x000fc800078e001e */
[----:B------:R-:W-:Y:S02]  /*0560*/  IMAD R3, R33, R11, R3 ;  /* 0x0000000b21037224 */ /* 0x000fe400078e0203 */
[----:B------:R-:W-:-:S03]  /*0570*/  IMAD.MOV.U32 R33, RZ, RZ, R8 ;  /* 0x000000ffff217224 */ /* 0x000fc600078e0008 */
[----:B------:R-:W-:-:S07]  /*0580*/  IADD3 R3, PT, PT, R9, R3, RZ ;  /* 0x0000000309037210 */ /* 0x000fce0007ffe0ff */
.L_x_12:
[----:B------:R-:W-:Y:S02]  /*0590*/  VIADD R13, R2, 0x2 ;  /* 0x00000002020d7836 */ /* 0x000fe40000000000 */
[----:B-1----:R-:W-:-:S04]  /*05a0*/  IMAD.WIDE.U32 R8, R15, 0x8, R20 ;  /* 0x000000080f087825 */ /* 0x002fc800078e0014 */
[----:B------:R-:W-:Y:S02]  /*05b0*/  IMAD.WIDE.U32 R30, R13, 0x8, R18 ;  /* 0x000000080d1e7825 */ /* 0x000fe400078e0012 */
[----:B------:R-:W2:Y:S04]  /*05c0*/  LDG.E.64 R8, desc[UR10][R8.64] ;  /* 0x0000000a08087981 */ /* 0x000ea8000c1e1b00 */
[----:B------:R-:W3:Y:S01]  /*05d0*/  LDG.E.64 R30, desc[UR10][R30.64] ;  /* 0x0000000a1e1e7981 */ /* 0x000ee2000c1e1b00 */
[-C--:B--2---:R-:W-:Y:S02]  /*05e0*/  IMAD R0, R9, R33.reuse, RZ ;  /* 0x0000002109007224 */ /* 0x084fe400078e02ff */
[----:B------:R-:W-:Y:S01]  /*05f0*/  IMAD.WIDE.U32 R32, R8, R33, R26 ;  /* 0x0000002108207225 */ /* 0x000fe200078e001a */
[----:B---3--:R-:W-:-:S03]  /*0600*/  ISETP.NE.U32.AND P0, PT, R31, RZ, PT ;  /* 0x000000ff1f00720c */ /* 0x008fc60003f05070 */
[----:B------:R-:W-:-:S04]  /*0610*/  IMAD R3, R8, R3, R0 ;  /* 0x0000000308037224 */ /* 0x000fc800078e0200 */
[----:B------:R-:W-:-:S06]  /*0620*/  IMAD.IADD R15, R33, 0x1, R3 ;  /* 0x00000001210f7824 */ /* 0x000fcc00078e0203 */
[----:B------:R-:W-:Y:S05]  /*0630*/  @P0 BRA `(.L_x_13) ;  /* 0x0000000000580947 */ /* 0x000fea0003800000 */
[----:B------:R-:W0:Y:S01]  /*0640*/  I2F.U32.RP R0, R30 ;  /* 0x0000001e00007306 */ /* 0x000e220000209000 */
[----:B------:R-:W-:Y:S01]  /*0650*/  IMAD.MOV R3, RZ, RZ, -R30 ;  /* 0x000000ffff037224 */ /* 0x000fe200078e0a1e */
[----:B------:R-:W-:Y:S02]  /*0660*/  ISETP.NE.U32.AND P2, PT, R30, RZ, PT ;  /* 0x000000ff1e00720c */ /* 0x000fe40003f45070 */
[----:B------:R-:W-:-:S04]  /*0670*/  MOV R11, RZ ;  /* 0x000000ff000b7202 */ /* 0x000fc80000000f00 */
[----:B0-----:R-:W0:Y:S02]  /*0680*/  MUFU.RCP R0, R0 ;  /* 0x0000000000007308 */ /* 0x001e240000001000 */
[----:B0-----:R-:W-:-:S06]  /*0690*/  IADD3 R8, PT, PT, R0, 0xffffffe, RZ ;  /* 0x0ffffffe00087810 */ /* 0x001fcc0007ffe0ff */
[----:B------:R0:W1:Y:S02]  /*06a0*/  F2I.FTZ.U32.TRUNC.NTZ R9, R8 ;  /* 0x0000000800097305 */ /* 0x000064000021f000 */
[----:B0-----:R-:W-:Y:S02]  /*06b0*/  IMAD.MOV.U32 R8, RZ, RZ, RZ ;  /* 0x000000ffff087224 */ /* 0x001fe400078e00ff */
[----:B-1----:R-:W-:-:S04]  /*06c0*/  IMAD R3, R3, R9, RZ ;  /* 0x0000000903037224 */ /* 0x002fc800078e02ff */
[----:B------:R-:W-:-:S06]  /*06d0*/  IMAD.HI.U32 R9, R9, R3, R8 ;  /* 0x0000000309097227 */ /* 0x000fcc00078e0008 */
[----:B------:R-:W-:-:S05]  /*06e0*/  IMAD.HI.U32 R26, R9, R14, RZ ;  /* 0x0000000e091a7227 */ /* 0x000fca00078e00ff */
[----:B------:R-:W-:-:S05]  /*06f0*/  IADD3 R3, PT, PT, -R26, RZ, RZ ;  /* 0x000000ff1a037210 */ /* 0x000fca0007ffe1ff */
[----:B------:R-:W-:-:S05]  /*0700*/  IMAD R3, R30, R3, R14 ;  /* 0x000000031e037224 */ /* 0x000fca00078e020e */
[----:B------:R-:W-:-:S13]  /*0710*/  ISETP.GE.U32.AND P0, PT, R3, R30, PT ;  /* 0x0000001e0300720c */ /* 0x000fda0003f06070 */
[----:B------:R-:W-:Y:S02]  /*0720*/  @P0 IMAD.IADD R3, R3, 0x1, -R30 ;  /* 0x0000000103030824 */ /* 0x000fe400078e0a1e */
[----:B------:R-:W-:-:S03]  /*0730*/  @P0 VIADD R26, R26, 0x1 ;  /* 0x000000011a1a0836 */ /* 0x000fc60000000000 */
[----:B------:R-:W-:-:S13]  /*0740*/  ISETP.GE.U32.AND P1, PT, R3, R30, PT ;  /* 0x0000001e0300720c */ /* 0x000fda0003f26070 */
[----:B------:R-:W-:Y:S02]  /*0750*/  @P1 IADD3 R26, PT, PT, R26, 0x1, RZ ;  /* 0x000000011a1a1810 */ /* 0x000fe40007ffe0ff */
[----:B------:R-:W-:-:S05]  /*0760*/  @!P2 LOP3.LUT R26, RZ, R30, RZ, 0x33, !PT ;  /* 0x0000001eff1aa212 */ /* 0x000fca00078e33ff */
[----:B------:R-:W-:-:S04]  /*0770*/  IMAD.MOV R3, RZ, RZ, -R26 ;  /* 0x000000ffff037224 */ /* 0x000fc800078e0a1a */
[----:B------:R-:W-:Y:S01]  /*0780*/  IMAD R3, R30, R3, R14 ;  /* 0x000000031e037224 */ /* 0x000fe200078e020e */
[----:B------:R-:W-:Y:S06]  /*0790*/  BRA `(.L_x_14) ;  /* 0x0000000000387947 */ /* 0x000fec0003800000 */
.L_x_13:
[----:B------:R-:W-:Y:S01]  /*07a0*/  IMAD.MOV.U32 R0, RZ, RZ, R30 ;  /* 0x000000ffff007224 */ /* 0x000fe200078e001e */
[----:B------:R-:W-:Y:S02]  /*07b0*/  MOV R3, R31 ;  /* 0x0000001f00037202 */ /* 0x000fe40000000f00 */
[----:B------:R-:W-:-:S07]  /*07c0*/  MOV R8, 0x7e0 ;  /* 0x000007e000087802 */ /* 0x000fce0000000f00 */
[----:B------:R-:W-:Y:S05]  /*07d0*/  CALL.REL.NOINC `($__internal_0_$__cuda_sm20_div_s64) ;  /* 0x0000003c00ec7944 */ /* 0x000fea0003c00000 */
[----:B------:R-:W-:Y:S01]  /*07e0*/  IADD3 R11, P0, PT, RZ, -R12, RZ ;  /* 0x8000000cff0b7210 */ /* 0x000fe20007f1e0ff */
[----:B------:R-:W-:Y:S01]  /*07f0*/  IMAD.MOV.U32 R9, RZ, RZ, RZ ;  /* 0x000000ffff097224 */ /* 0x000fe200078e00ff */
[----:B------:R-:W-:Y:S02]  /*0800*/  MOV R8, R14 ;  /* 0x0000000e00087202 */ /* 0x000fe40000000f00 */
[----:B------:R-:W-:Y:S01]  /*0810*/  MOV R26, R12 ;  /* 0x0000000c001a7202 */ /* 0x000fe20000000f00 */
[----:B------:R-:W-:Y:S02]  /*0820*/  IMAD.X R3, RZ, RZ, ~R0, P0 ;  /* 0x000000ffff037224 */ /* 0x000fe400000e0e00 */
[----:B------:R-:W-:-:S04]  /*0830*/  IMAD.WIDE.U32 R8, R30, R11, R8 ;  /* 0x0000000b1e087225 */ /* 0x000fc800078e0008 */
[----:B------:R-:W-:-:S04]  /*0840*/  IMAD R3, R3, R30, RZ ;  /* 0x0000001e03037224 */ /* 0x000fc800078e02ff */
[----:B------:R-:W-:Y:S02]  /*0850*/  IMAD R11, R31, R11, R3 ;  /* 0x0000000b1f0b7224 */ /* 0x000fe400078e0203 */
[----:B------:R-:W-:-:S03]  /*0860*/  IMAD.MOV.U32 R3, RZ, RZ, R8 ;  /* 0x000000ffff037224 */ /* 0x000fc600078e0008 */
[----:B------:R-:W-:-:S07]  /*0870*/  IADD3 R11, PT, PT, R9, R11, RZ ;  /* 0x0000000b090b7210 */ /* 0x000fce0007ffe0ff */
.L_x_14:
[----:B------:R-:W-:Y:S02]  /*0880*/  VIADD R25, R2, 0x1 ;  /* 0x0000000102197836 */ /* 0x000fe40000000000 */
[----:B------:R-:W-:-:S04]  /*0890*/  IMAD.WIDE.U32 R8, R13, 0x8, R20 ;  /* 0x000000080d087825 */ /* 0x000fc800078e0014 */
[----:B------:R-:W-:Y:S02]  /*08a0*/  IMAD.WIDE.U32 R30, R25, 0x8, R18 ;  /* 0x00000008191e7825 */ /* 0x000fe400078e0012 */
[----:B------:R-:W2:Y:S04]  /*08b0*/  LDG.E.64 R8, desc[UR10][R8.64] ;  /* 0x0000000a08087981 */ /* 0x000ea8000c1e1b00 */
[----:B------:R-:W3:Y:S01]  /*08c0*/  LDG.E.64 R30, desc[UR10][R30.64] ;  /* 0x0000000a1e1e7981 */ /* 0x000ee2000c1e1b00 */
[----:B------:R-:W-:Y:S01]  /*08d0*/  MOV R14, R32 ;  /* 0x00000020000e7202 */ /* 0x000fe20000000f00 */
[----:B--2---:R-:W-:-:S04]  /*08e0*/  IMAD R0, R9, R3, RZ ;  /* 0x0000000309007224 */ /* 0x004fc800078e02ff */
        /* <DEDUP_REMOVED lines=12> */
[----:B0-----:R-:W-:Y:S02]  /*09b0*/  HFMA2 R8, -RZ, RZ, 0, 0 ;  /* 0x00000000ff087431 */ /* 0x001fe400000001ff */
[----:B-1----:R-:W-:-:S04]  /*09c0*/  IMAD R3, R3, R9, RZ ;  /* 0x0000000903037224 */ /* 0x002fc800078e02ff */
[----:B------:R-:W-:-:S06]  /*09d0*/  IMAD.HI.U32 R9, R9, R3, R8 ;  /* 0x0000000309097227 */ /* 0x000fcc00078e0008 */
[----:B------:R-:W-:-:S04]  /*09e0*/  IMAD.HI.U32 R14, R9, R26, RZ ;  /* 0x0000001a090e7227 */ /* 0x000fc800078e00ff */
[----:B------:R-:W-:-:S04]  /*09f0*/  IMAD.MOV R3, RZ, RZ, -R14 ;  /* 0x000000ffff037224 */ /* 0x000fc800078e0a0e */
[----:B------:R-:W-:-:S05]  /*0a00*/  IMAD R3, R30, R3, R26 ;  /* 0x000000031e037224 */ /* 0x000fca00078e021a */
[----:B------:R-:W-:-:S13]  /*0a10*/  ISETP.GE.U32.AND P0, PT, R3, R30, PT ;  /* 0x0000001e0300720c */ /* 0x000fda0003f06070 */
[----:B------:R-:W-:Y:S01]  /*0a20*/  @P0 IADD3 R3, PT, PT, -R30, R3, RZ ;  /* 0x000000031e030210 */ /* 0x000fe20007ffe1ff */
[----:B------:R-:W-:-:S03]  /*0a30*/  @P0 VIADD R14, R14, 0x1 ;  /* 0x000000010e0e0836 */ /* 0x000fc60000000000 */
[----:B------:R-:W-:-:S13]  /*0a40*/  ISETP.GE.U32.AND P1, PT, R3, R30, PT ;  /* 0x0000001e0300720c */ /* 0x000fda0003f26070 */
[----:B------:R-:W-:Y:S02]  /*0a50*/  @P1 IADD3 R14, PT, PT, R14, 0x1, RZ ;  /* 0x000000010e0e1810 */ /* 0x000fe40007ffe0ff */
[----:B------:R-:W-:-:S05]  /*0a60*/  @!P2 LOP3.LUT R14, RZ, R30, RZ, 0x33, !PT ;  /* 0x0000001eff0ea212 */ /* 0x000fca00078e33ff */
[----:B------:R-:W-:-:S04]  /*0a70*/  IMAD.MOV R3, RZ, RZ, -R14 ;  /* 0x000000ffff037224 */ /* 0x000fc800078e0a0e */
[----:B------:R-:W-:Y:S01]  /*0a80*/  IMAD R3, R30, R3, R26 ;  /* 0x000000031e037224 */ /* 0x000fe200078e021a */
[----:B------:R-:W-:Y:S06]  /*0a90*/  BRA `(.L_x_16) ;  /* 0x0000000000387947 */ /* 0x000fec0003800000 */
.L_x_15:
[----:B------:R-:W-:Y:S01]  /*0aa0*/  IMAD.MOV.U32 R14, RZ, RZ, R26 ;  /* 0x000000ffff0e7224 */ /* 0x000fe200078e001a */
[----:B------:R-:W-:Y:S01]  /*0ab0*/  MOV R0, R30 ;  /* 0x0000001e00007202 */ /* 0x000fe20000000f00 */
[----:B------:R-:W-:Y:S01]  /*0ac0*/  IMAD.MOV.U32 R3, RZ, RZ, R31 ;  /* 0x000000ffff037224 */ /* 0x000fe200078e001f */
[----:B------:R-:W-:-:S07]  /*0ad0*/  MOV R8, 0xaf0 ;  /* 0x00000af000087802 */ /* 0x000fce0000000f00 */
[----:B------:R-:W-:Y:S05]  /*0ae0*/  CALL.REL.NOINC `($__internal_0_$__cuda_sm20_div_s64) ;  /* 0x0000003c00287944 */ /* 0x000fea0003c00000 */
[-C--:B------:R-:W-:Y:S01]  /*0af0*/  IADD3 R11, P0, PT, RZ, -R12.reuse, RZ ;  /* 0x8000000cff0b7210 */ /* 0x080fe20007f1e0ff */
[----:B------:R-:W-:Y:S01]  /*0b00*/  IMAD.MOV.U32 R27, RZ, RZ, RZ ;  /* 0x000000ffff1b7224 */ /* 0x000fe200078e00ff */
[----:B------:R-:W-:Y:S02]  /*0b10*/  MOV R14, R12 ;  /* 0x0000000c000e7202 */ /* 0x000fe40000000f00 */
[----:B------:R-:W-:Y:S01]  /*0b20*/  IADD3.X R3, PT, PT, RZ, ~R0, RZ, P0, !PT ;  /* 0x80000000ff037210 */ /* 0x000fe200007fe4ff */
[----:B------:R-:W-:-:S04]  /*0b30*/  IMAD.WIDE.U32 R8, R30, R11, R26 ;  /* 0x0000000b1e087225 */ /* 0x000fc800078e001a */
[----:B------:R-:W-:-:S04]  /*0b40*/  IMAD R3, R3, R30, RZ ;  /* 0x0000001e03037224 */ /* 0x000fc800078e02ff */
[----:B------:R-:W-:Y:S02]  /*0b50*/  IMAD R11, R31, R11, R3 ;  /* 0x0000000b1f0b7224 */ /* 0x000fe400078e0203 */
[----:B------:R-:W-:-:S03]  /*0b60*/  IMAD.MOV.U32 R3, RZ, RZ, R8 ;  /* 0x000000ffff037224 */ /* 0x000fc600078e0008 */
[----:B------:R-:W-:-:S07]  /*0b70*/  IADD3 R11, PT, PT, R9, R11, RZ ;  /* 0x0000000b090b7210 */ /* 0x000fce0007ffe0ff */
.L_x_16:
[----:B------:R-:W-:-:S04]  /*0b80*/  IMAD.WIDE.U32 R30, R2, 0x8, R18 ;  /* 0x00000008021e7825 */ /* 0x000fc800078e0012 */
[----:B------:R-:W-:Y:S02]  /*0b90*/  IMAD.WIDE.U32 R8, R25, 0x8, R20 ;  /* 0x0000000819087825 */ /* 0x000fe400078e0014 */
[----:B------:R-:W2:Y:S04]  /*0ba0*/  LDG.E.64 R30, desc[UR10][R30.64] ;  /* 0x0000000a1e1e7981 */ /* 0x000ea8000c1e1b00 */
[----:B------:R-:W3:Y:S01]  /*0bb0*/  LDG.E.64 R8, desc[UR10][R8.64] ;  /* 0x0000000a08087981 */ /* 0x000ee2000c1e1b00 */
[----:B------:R-:W-:Y:S01]  /*0bc0*/  IMAD.MOV.U32 R12, RZ, RZ, R32 ;  /* 0x000000ffff0c7224 */ /* 0x000fe200078e0020 */
[----:B--2---:R-:W-:Y:S01]  /*0bd0*/  ISETP.NE.U32.AND P0, PT, R31, RZ, PT ;  /* 0x000000ff1f00720c */ /* 0x004fe20003f05070 */
[-C--:B---3--:R-:W-:Y:S02]  /*0be0*/  IMAD R0, R9, R3.reuse, RZ ;  /* 0x0000000309007224 */ /* 0x088fe400078e02ff */
[----:B------:R-:W-:-:S04]  /*0bf0*/  IMAD.WIDE.U32 R32, R8, R3, R12 ;  /* 0x0000000308207225 */ /* 0x000fc800078e000c */
[----:B------:R-:W-:Y:S01]  /*0c00*/  IMAD R11, R8, R11, R0 ;  /* 0x0000000b080b7224 */ /* 0x000fe200078e0200 */
[----:B------:R-:W-:-:S03]  /*0c10*/  IADD3 R13, PT, PT, R2, -0x4, RZ ;  /* 0xfffffffc020d7810 */ /* 0x000fc60007ffe0ff */
[----:B------:R-:W-:Y:S02]  /*0c20*/  IMAD.IADD R15, R33, 0x1, R11 ;  /* 0x00000001210f7824 */ /* 0x000fe400078e020b */
        /* <DEDUP_REMOVED lines=23> */
.L_x_17:
        /* <DEDUP_REMOVED lines=14> */
.L_x_18:
[C---:B------:R-:W-:Y:S02]  /*0e80*/  VIADD R25, R2.reuse, 0xffffffff ;  /* 0xffffffff02197836 */ /* 0x040fe40000000000 */
        /* <DEDUP_REMOVED lines=13> */
[----:B------:R-:W-:-:S06]  /*0f60*/  ISETP.NE.U32.AND P2, PT, R30, RZ, PT ;  /* 0x000000ff1e00720c */ /* 0x000fcc0003f45070 */
        /* <DEDUP_REMOVED lines=12> */
[----:B------:R-:W-:Y:S02]  /*1030*/  ISETP.GE.U32.AND P1, PT, R3, R30, PT ;  /* 0x0000001e0300720c */ /* 0x000fe40003f26070 */
[----:B------:R-:W-:-:S11]  /*1040*/  MOV R3, RZ ;  /* 0x000000ff00037202 */ /* 0x000fd60000000f00 */
[----:B------:R-:W-:Y:S02]  /*1050*/  @P1 IADD3 R14, PT, PT, R14, 0x1, RZ ;  /* 0x000000010e0e1810 */ /* 0x000fe40007ffe0ff */
[----:B------:R-:W-:-:S05]  /*1060*/  @!P2 LOP3.LUT R14, RZ, R30, RZ, 0x33, !PT ;  /* 0x0000001eff0ea212 */ /* 0x000fca00078e33ff */
[----:B------:R-:W-:-:S04]  /*1070*/  IMAD.MOV R11, RZ, RZ, -R14 ;  /* 0x000000ffff0b7224 */ /* 0x000fc800078e0a0e */
[----:B------:R-:W-:Y:S01]  /*1080*/  IMAD R11, R30, R11, R26 ;  /* 0x0000000b1e0b7224 */ /* 0x000fe200078e021a */
[----:B------:R-:W-:Y:S06]  /*1090*/  BRA `(.L_x_20) ;  /* 0x00000000003c7947 */ /* 0x000fec0003800000 */
.L_x_19:
[----:B------:R-:W-:Y:S01]  /*10a0*/  IMAD.MOV.U32 R14, RZ, RZ, R26 ;  /* 0x000000ffff0e7224 */ /* 0x000fe200078e001a */
[----:B------:R-:W-:Y:S01]  /*10b0*/  MOV R0, R30 ;  /* 0x0000001e00007202 */ /* 0x000fe20000000f00 */
[----:B------:R-:W-:Y:S01]  /*10c0*/  IMAD.MOV.U32 R3, RZ, RZ, R31 ;  /* 0x000000ffff037224 */ /* 0x000fe200078e001f */
[----:B------:R-:W-:-:S07]  /*10d0*/  MOV R8, 0x10f0 ;  /* 0x000010f000087802 */ /* 0x000fce0000000f00 */
[----:B------:R-:W-:Y:S05]  /*10e0*/  CALL.REL.NOINC `($__internal_0_$__cuda_sm20_div_s64) ;  /* 0x0000003400a87944 */ /* 0x000fea0003c00000 */
[----:B------:R-:W-:Y:S01]  /*10f0*/  IADD3 R11, P0, PT, RZ, -R12, RZ ;  /* 0x8000000cff0b7210 */ /* 0x000fe20007f1e0ff */
[----:B------:R-:W-:Y:S02]  /*1100*/  HFMA2 R9, -RZ, RZ, 0, 0 ;  /* 0x00000000ff097431 */ /* 0x000fe400000001ff */
[----:B------:R-:W-:Y:S01]  /*1110*/  IMAD.MOV.U32 R8, RZ, RZ, R26 ;  /* 0x000000ffff087224 */ /* 0x000fe200078e001a */
[----:B------:R-:W-:Y:S01]  /*1120*/  IADD3.X R3, PT, PT, RZ, ~R0, RZ, P0, !PT ;  /* 0x80000000ff037210 */ /* 0x000fe200007fe4ff */
[----:B------:R-:W-:-:S04]  /*1130*/  IMAD.MOV.U32 R14, RZ, RZ, R12 ;  /* 0x000000ffff0e7224 */ /* 0x000fc800078e000c */
[----:B------:R-:W-:Y:S02]  /*1140*/  IMAD R3, R3, R30, RZ ;  /* 0x0000001e03037224 */ /* 0x000fe400078e02ff */
[----:B------:R-:W-:-:S04]  /*1150*/  IMAD.WIDE.U32 R8, R30, R11, R8 ;  /* 0x0000000b1e087225 */ /* 0x000fc800078e0008 */
[----:B------:R-:W-:Y:S01]  /*1160*/  IMAD R3, R31, R11, R3 ;  /* 0x0000000b1f037224 */ /* 0x000fe200078e0203 */
[----:B------:R-:W-:-:S03]  /*1170*/  MOV R11, R8 ;  /* 0x00000008000b7202 */ /* 0x000fc60000000f00 */
[----:B------:R-:W-:-:S07]  /*1180*/  IMAD.IADD R3, R9, 0x1, R3 ;  /* 0x0000000109037824 */ /* 0x000fce00078e0203 */
.L_x_20:
[----:B------:R-:W-:Y:S01]  /*1190*/  IADD3 R15, PT, PT, R2, -0x2, RZ ;  /* 0xfffffffe020f7810 */ /* 0x000fe20007ffe0ff */
[----:B------:R-:W-:-:S04]  /*11a0*/  IMAD.WIDE.U32 R8, R25, 0x8, R20 ;  /* 0x0000000819087825 */ /* 0x000fc800078e0014 */
[----:B------:R-:W-:Y:S02]  /*11b0*/  IMAD.WIDE.U32 R30, R15, 0x8, R18 ;  /* 0x000000080f1e7825 */ /* 0x000fe400078e0012 */
[----:B------:R-:W2:Y:S04]  /*11c0*/  LDG.E.64 R8, desc[UR10][R8.64] ;  /* 0x0000000a08087981 */ /* 0x000ea8000c1e1b00 */
[----:B------:R-:W3:Y:S01]  /*11d0*/  LDG.E.64 R30, desc[UR10][R30.64] ;  /* 0x0000000a1e1e7981 */ /* 0x000ee2000c1e1b00 */
[----:B------:R-:W-:Y:S02]  /*11e0*/  IMAD.MOV.U32 R26, RZ, RZ, R32 ;  /* 0x000000ffff1a7224 */ /* 0x000fe400078e0020 */
[-C--:B--2---:R-:W-:Y:S02]  /*11f0*/  IMAD R0, R9, R11.reuse, RZ ;  /* 0x0000000b09007224 */ /* 0x084fe400078e02ff */
[----:B------:R-:W-:Y:S01]  /*1200*/  IMAD.WIDE.U32 R32, R8, R11, R26 ;  /* 0x0000000b08207225 */ /* 0x000fe200078e001a */
[----:B---3--:R-:W-:-:S03]  /*1210*/  ISETP.NE.U32.AND P0, PT, R31, RZ, PT ;  /* 0x000000ff1f00720c */ /* 0x008fc60003f05070 */
[----:B------:R-:W-:-:S05]  /*1220*/  IMAD R3, R8, R3, R0 ;  /* 0x0000000308037224 */ /* 0x000fca00078e0200 */
[----:B------:R-:W-:-:S05]  /*1230*/  IADD3 R25, PT, PT, R33, R3, RZ ;  /* 0x0000000321197210 */ /* 0x000fca0007ffe0ff */
[----:B------:R-:W-:Y:S05]  /*1240*/  @P0 BRA `(.L_x_21) ;  /* 0x0000000000580947 */ /* 0x000fea0003800000 */
[----:B------:R-:W0:Y:S01]  /*1250*/  I2F.U32.RP R0, R30 ;  /* 0x0000001e00007306 */ /* 0x000e220000209000 */
[----:B------:R-:W-:Y:S02]  /*1260*/  IADD3 R3, PT, PT, RZ, -R30, RZ ;  /* 0x8000001eff037210 */ /* 0x000fe40007ffe0ff */
[----:B------:R-:W-:-:S05]  /*1270*/  ISETP.NE.U32.AND P2, PT, R30, RZ, PT ;  /* 0x000000ff1e00720c */ /* 0x000fca0003f45070 */
[----:B0-----:R-:W0:Y:S02]  /*1280*/  MUFU.RCP R0, R0 ;  /* 0x0000000000007308 */ /* 0x001e240000001000 */
[----:B0-----:R-:W-:-:S06]  /*1290*/  VIADD R8, R0, 0xffffffe ;  /* 0x0ffffffe00087836 */ /* 0x001fcc0000000000 */
        /* <DEDUP_REMOVED lines=8> */
[----:B------:R-:W-:Y:S01]  /*1320*/  @P0 IMAD.IADD R3, R3, 0x1, -R30 ;  /* 0x0000000103030824 */ /* 0x000fe200078e0a1e */
[----:B------:R-:W-:-:S04]  /*1330*/  @P0 IADD3 R26, PT, PT, R26, 0x1, RZ ;  /* 0x000000011a1a0810 */ /* 0x000fc80007ffe0ff */
[----:B------:R-:W-:Y:S01]  /*1340*/  ISETP.GE.U32.AND P1, PT, R3, R30, PT ;  /* 0x0000001e0300720c */ /* 0x000fe20003f26070 */
[----:B------:R-:W-:-:S12]  /*1350*/  IMAD.MOV.U32 R3, RZ, RZ, RZ ;  /* 0x000000ffff037224 */ /* 0x000fd800078e00ff */
[----:B------:R-:W-:Y:S01]  /*1360*/  @P1 VIADD R26, R26, 0x1 ;  /* 0x000000011a1a1836 */ /* 0x000fe20000000000 */
[----:B------:R-:W-:-:S04]  /*1370*/  @!P2 LOP3.LUT R26, RZ, R30, RZ, 0x33, !PT ;  /* 0x0000001eff1aa212 */ /* 0x000fc800078e33ff */
[----:B------:R-:W-:-:S05]  /*1380*/  IADD3 R11, PT, PT, -R26, RZ, RZ ;  /* 0x000000ff1a0b7210 */ /* 0x000fca0007ffe1ff */
[----:B------:R-:W-:Y:S01]  /*1390*/  IMAD R11, R30, R11, R14 ;  /* 0x0000000b1e0b7224 */ /* 0x000fe200078e020e */
[----:B------:R-:W-:Y:S06]  /*13a0*/  BRA `(.L_x_22) ;  /* 0x0000000000387947 */ /* 0x000fec0003800000 */
.L_x_21:
        /* <DEDUP_REMOVED lines=14> */
.L_x_22:
        /* <DEDUP_REMOVED lines=13> */
[----:B------:R-:W-:Y:S01]  /*1560*/  IADD3 R3, PT, PT, RZ, -R30, RZ ;  /* 0x8000001eff037210 */ /* 0x000fe20007ffe0ff */
[----:B------:R-:W-:Y:S01]  /*1570*/  IMAD.MOV.U32 R11, RZ, RZ, RZ ;  /* 0x000000ffff0b7224 */ /* 0x000fe200078e00ff */
        /* <DEDUP_REMOVED lines=13> */
[----:B------:R-:W-:-:S13]  /*1650*/  ISETP.GE.U32.AND P1, PT, R3, R30, PT ;  /* 0x0000001e0300720c */ /* 0x000fda0003f26070 */
[----:B------:R-:W-:Y:S01]  /*1660*/  @P1 VIADD R14, R14, 0x1 ;  /* 0x000000010e0e1836 */ /* 0x000fe20000000000 */
[----:B------:R-:W-:-:S04]  /*1670*/  @!P2 LOP3.LUT R14, RZ, R30, RZ, 0x33, !PT ;  /* 0x0000001eff0ea212 */ /* 0x000fc800078e33ff */
[----:B------:R-:W-:-:S05]  /*1680*/  IADD3 R3, PT, PT, -R14, RZ, RZ ;  /* 0x000000ff0e037210 */ /* 0x000fca0007ffe1ff */
[----:B------:R-:W-:Y:S01]  /*1690*/  IMAD R3, R30, R3, R26 ;  /* 0x000000031e037224 */ /* 0x000fe200078e021a */
[----:B------:R-:W-:Y:S06]  /*16a0*/  BRA `(.L_x_24) ;  /* 0x00000000003c7947 */ /* 0x000fec0003800000 */
.L_x_23:
[----:B------:R-:W-:Y:S01]  /*16b0*/  MOV R14, R26 ;  /* 0x0000001a000e7202 */ /* 0x000fe20000000f00 */
        /* <DEDUP_REMOVED lines=14> */
.L_x_24:
[----:B------:R-:W-:-:S04]  /*17a0*/  IMAD.WIDE.U32 R8, R27, 0x8, R20 ;  /* 0x000000081b087825 */ /* 0x000fc800078e0014 */
[----:B------:R-:W-:Y:S02]  /*17b0*/  IMAD.WIDE.U32 R26, R13, 0x8, R18 ;  /* 0x000000080d1a7825 */ /* 0x000fe400078e0012 */
[----:B------:R-:W2:Y:S04]  /*17c0*/  LDG.E.64 R8, desc[UR10][R8.64] ;  /* 0x0000000a08087981 */ /* 0x000ea8000c1e1b00 */
[----:B------:R-:W3:Y:S01]  /*17d0*/  LDG.E.64 R26, desc[UR10][R26.64] ;  /* 0x0000000a1a1a7981 */ /* 0x000ee2000c1e1b00 */
[----:B------:R-:W-:Y:S01]  /*17e0*/  MOV R31, R15 ;  /* 0x0000000f001f7202 */ /* 0x000fe20000000f00 */
[----:B------:R-:W-:Y:S02]  /*17f0*/  IMAD.MOV.U32 R30, RZ, RZ, R32 ;  /* 0x000000ffff1e7224 */ /* 0x000fe400078e0020 */
[----:B--2---:R-:W-:-:S02]  /*1800*/  IMAD R0, R9, R3, RZ ;  /* 0x0000000309007224 */ /* 0x004fc400078e02ff */
        /* <DEDUP_REMOVED lines=24> */
[--C-:B------:R-:W-:Y:S02]  /*1990*/  IMAD.MOV R27, RZ, RZ, -R9.reuse ;  /* 0x000000ffff1b7224 */ /* 0x100fe400078e0a09 */
[----:B------:R-:W-:Y:S02]  /*19a0*/  IMAD.MOV.U32 R12, RZ, RZ, R9 ;  /* 0x000000ffff0c7224 */ /* 0x000fe400078e0009 */
[----:B------:R-:W-:Y:S01]  /*19b0*/  IMAD R27, R26, R27, R14 ;  /* 0x0000001b1a1b7224 */ /* 0x000fe200078e020e */
[----:B------:R-:W-:Y:S06]  /*19c0*/  BRA `(.L_x_26) ;  /* 0x0000000000347947 */ /* 0x000fec0003800000 */
.L_x_25:
[----:B------:R-:W-:Y:S01]  /*19d0*/  MOV R0, R26 ;  /* 0x0000001a00007202 */ /* 0x000fe20000000f00 */
[----:B------:R-:W-:Y:S01]  /*19e0*/  IMAD.MOV.U32 R3, RZ, RZ, R27 ;  /* 0x000000ffff037224 */ /* 0x000fe200078e001b */
[----:B------:R-:W-:-:S07]  /*19f0*/  MOV R8, 0x1a10 ;  /* 0x00001a1000087802 */ /* 0x000fce0000000f00 */
[----:B------:R-:W-:Y:S05]  /*1a00*/  CALL.REL.NOINC `($__internal_0_$__cuda_sm20_div_s64) ;  /* 0x0000002c00607944 */ /* 0x000fea0003c00000 */
[----:B------:R-:W-:Y:S01]  /*1a10*/  IADD3 R11, P0, PT, RZ, -R12, RZ ;  /* 0x8000000cff0b7210 */ /* 0x000fe20007f1e0ff */
[----:B------:R-:W-:Y:S02]  /*1a20*/  HFMA2 R9, -RZ, RZ, 0, 0 ;  /* 0x00000000ff097431 */ /* 0x000fe400000001ff */
[----:B------:R-:W-:Y:S01]  /*1a30*/  IMAD.MOV.U32 R8, RZ, RZ, R14 ;  /* 0x000000ffff087224 */ /* 0x000fe200078e000e */
[----:B------:R-:W-:-:S05]  /*1a40*/  IADD3.X R3, PT, PT, RZ, ~R0, RZ, P0, !PT ;  /* 0x80000000ff037210 */ /* 0x000fca00007fe4ff */
[----:B------:R-:W-:Y:S02]  /*1a50*/  IMAD R3, R3, R26, RZ ;  /* 0x0000001a03037224 */ /* 0x000fe400078e02ff */
[----:B------:R-:W-:-:S04]  /*1a60*/  IMAD.WIDE.U32 R8, R26, R11, R8 ;  /* 0x0000000b1a087225 */ /* 0x000fc800078e0008 */
[----:B------:R-:W-:Y:S02]  /*1a70*/  IMAD R3, R27, R11, R3 ;  /* 0x0000000b1b037224 */ /* 0x000fe400078e0203 */
[----:B------:R-:W-:-:S03]  /*1a80*/  IMAD.MOV.U32 R27, RZ, RZ, R8 ;  /* 0x000000ffff1b7224 */ /* 0x000fc600078e0008 */
[----:B------:R-:W-:-:S07]  /*1a90*/  IADD3 R3, PT, PT, R9, R3, RZ ;  /* 0x0000000309037210 */ /* 0x000fce0007ffe0ff */
.L_x_26:
[----:B------:R-:W-:-:S06]  /*1aa0*/  IMAD.WIDE.U32 R8, R13, 0x8, R20 ;  /* 0x000000080d087825 */ /* 0x000fcc00078e0014 */
[----:B------:R-:W2:Y:S01]  /*1ab0*/  LDG.E.64 R8, desc[UR10][R8.64] ;  /* 0x0000000a08087981 */ /* 0x000ea2000c1e1b00 */
[----:B------:R-:W-:Y:S01]  /*1ac0*/  UIADD3 UR8, UPT, UPT, UR8, 0x8, URZ ;  /* 0x0000000808087890 */ /* 0x000fe2000fffe0ff */
[----:B------:R-:W-:Y:S01]  /*1ad0*/  IMAD.MOV.U32 R14, RZ, RZ, R30 ;  /* 0x000000ffff0e7224 */ /* 0x000fe200078e001e */
[----:B------:R-:W-:Y:S01]  /*1ae0*/  MOV R30, R12 ;  /* 0x0000000c001e7202 */ /* 0x000fe20000000f00 */
[----:B------:R-:W-:Y:S01]  /*1af0*/  VIADD R2, R2, 0xfffffff8 ;  /* 0xfffffff802027836 */ /* 0x000fe20000000000 */
[----:B------:R-:W-:Y:S01]  /*1b00*/  UISETP.NE.AND UP0, UPT, UR8, URZ, UPT ;  /* 0x000000ff0800728c */ /* 0x000fe2000bf05270 */
[-C--:B--2---:R-:W-:Y:S02]  /*1b10*/  IMAD R0, R9, R27.reuse, RZ ;  /* 0x0000001b09007224 */ /* 0x084fe400078e02ff */
[----:B------:R-:W-:-:S04]  /*1b20*/  IMAD.WIDE.U32 R26, R8, R27, R14 ;  /* 0x0000001b081a7225 */ /* 0x000fc800078e000e */
[----:B------:R-:W-:-:S05]  /*1b30*/  IMAD R3, R8, R3, R0 ;  /* 0x0000000308037224 */ /* 0x000fca00078e0200 */
[----:B------:R-:W-:Y:S01]  /*1b40*/  IADD3 R27, PT, PT, R27, R3, RZ ;  /* 0x000000031b1b7210 */ /* 0x000fe20007ffe0ff */
[----:B------:R-:W-:Y:S06]  /*1b50*/  BRA.U UP0, `(.L_x_27) ;  /* 0xffffffe500e87547 */ /* 0x000fec000b83ffff */
[----:B------:R-:W-:-:S07]  /*1b60*/  VIADD R2, R2, 0x3 ;  /* 0x0000000302027836 */ /* 0x000fce0000000000 */
.L_x_10:
[----:B------:R-:W0:Y:S02]  /*1b70*/  LDCU UR7, c[0x0][0x3a8] ;  /* 0x00007500ff0777ac */ /* 0x000e240008000800 */
[----:B0-----:R-:W-:-:S09]  /*1b80*/  ULOP3.LUT UP0, UR7, UR7, 0x7, URZ, 0xc0, !UPT ;  /* 0x0000000707077892 */ /* 0x001fd2000f80c0ff */
[----:B------:R-:W-:Y:S05]  /*1b90*/  BRA.U !UP0, `(.L_x_9) ;  /* 0x0000001508647547 */ /* 0x000fea000b800000 */
[----:B------:R-:W-:-:S09]  /*1ba0*/  UISETP.GE.U32.AND UP0, UPT, UR7, 0x4, UPT ;  /* 0x000000040700788c */ /* 0x000fd2000bf06070 */
[----:B------:R-:W-:Y:S05]  /*1bb0*/  BRA.U !UP0, `(.L_x_28) ;  /* 0x0000000d081c7547 */ /* 0x000fea000b800000 */
[----:B------:R-:W0:Y:S02]  /*1bc0*/  LDC.64 R18, c[0x0][0x398] ;  /* 0x0000e600ff127b82 */ /* 0x000e240000000a00 */
[----:B0-----:R-:W-:-:S06]  /*1bd0*/  IMAD.WIDE.U32 R18, R2, 0x8, R18 ;  /* 0x0000000802127825 */ /* 0x001fcc00078e0012 */
[----:B------:R-:W2:Y:S02]  /*1be0*/  LDG.E.64 R18, desc[UR10][R18.64] ;  /* 0x0000000a12127981 */ /* 0x000ea4000c1e1b00 */
[----:B--2---:R-:W-:-:S13]  /*1bf0*/  ISETP.NE.U32.AND P0, PT, R19, RZ, PT ;  /* 0x000000ff1300720c */ /* 0x004fda0003f05070 */
[----:B------:R-:W-:Y:S05]  /*1c00*/  @P0 BRA `(.L_x_29) ;  /* 0x0000000000580947 */ /* 0x000fea0003800000 */
[----:B------:R-:W0:Y:S01]  /*1c10*/  I2F.U32.RP R0, R18 ;  /* 0x0000001200007306 */ /* 0x000e220000209000 */
[----:B------:R-:W-:Y:S01]  /*1c20*/  IMAD.MOV R3, RZ, RZ, -R18 ;  /* 0x000000ffff037224 */ /* 0x000fe200078e0a12 */
[----:B------:R-:W-:Y:S01]  /*1c30*/  ISETP.NE.U32.AND P2, PT, R18, RZ, PT ;  /* 0x000000ff1200720c */ /* 0x000fe20003f45070 */
[----:B------:R-:W-:-:S05]  /*1c40*/  HFMA2 R11, -RZ, RZ, 0, 0 ;  /* 0x00000000ff0b7431 */ /* 0x000fca00000001ff */
[----:B0-----:R-:W0:Y:S02]  /*1c50*/  MUFU.RCP R0, R0 ;  /* 0x0000000000007308 */ /* 0x001e240000001000 */
[----:B0-----:R-:W-:-:S06]  /*1c60*/  IADD3 R8, PT, PT, R0, 0xffffffe, RZ ;  /* 0x0ffffffe00087810 */ /* 0x001fcc0007ffe0ff */
[----:B------:R0:W1:Y:S02]  /*1c70*/  F2I.FTZ.U32.TRUNC.NTZ R9, R8 ;  /* 0x0000000800097305 */ /* 0x000064000021f000 */
[----:B0-----:R-:W-:Y:S01]  /*1c80*/  MOV R8, RZ ;  /* 0x000000ff00087202 */ /* 0x001fe20000000f00 */
        /* <DEDUP_REMOVED lines=14> */
.L_x_29:
        /* <DEDUP_REMOVED lines=14> */
.L_x_30:
[----:B------:R-:W0:Y:S01]  /*1e50*/  LDC.64 R18, c[0x0][0x398] ;  /* 0x0000e600ff127b82 */ /* 0x000e220000000a00 */
[----:B------:R-:W-:-:S07]  /*1e60*/  VIADD R13, R2, 0xffffffff ;  /* 0xffffffff020d7836 */ /* 0x000fce0000000000 */
[----:B------:R-:W1:Y:S01]  /*1e70*/  LDC.64 R8, c[0x0][0x3a0] ;  /* 0x0000e800ff087b82 */ /* 0x000e620000000a00 */
[----:B0-----:R-:W-:-:S06]  /*1e80*/  IMAD.WIDE.U32 R18, R13, 0x8, R18 ;  /* 0x000000080d127825 */ /* 0x001fcc00078e0012 */
[----:B------:R-:W2:Y:S01]  /*1e90*/  LDG.E.64 R18, desc[UR10][R18.64] ;  /* 0x0000000a12127981 */ /* 0x000ea2000c1e1b00 */
[----:B-1----:R-:W-:-:S06]  /*1ea0*/  IMAD.WIDE.U32 R8, R2, 0x8, R8 ;  /* 0x0000000802087825 */ /* 0x002fcc00078e0008 */
[----:B------:R-:W3:Y:S01]  /*1eb0*/  LDG.E.64 R8, desc[UR10][R8.64] ;  /* 0x0000000a08087981 */ /* 0x000ee2000c1e1b00 */
[----:B--2---:R-:W-:Y:S01]  /*1ec0*/  ISETP.NE.U32.AND P0, PT, R19, RZ, PT ;  /* 0x000000ff1300720c */ /* 0x004fe20003f05070 */
[-C--:B---3--:R-:W-:Y:S02]  /*1ed0*/  IMAD R0, R9, R3.reuse, RZ ;  /* 0x0000000309007224 */ /* 0x088fe400078e02ff */
[----:B------:R-:W-:-:S04]  /*1ee0*/  IMAD.WIDE.U32 R26, R8, R3, R26 ;  /* 0x00000003081a7225 */ /* 0x000fc800078e001a */
[----:B------:R-:W-:-:S05]  /*1ef0*/  IMAD R11, R8, R11, R0 ;  /* 0x0000000b080b7224 */ /* 0x000fca00078e0200 */
[----:B------:R-:W-:Y:S01]  /*1f00*/  IADD3 R31, PT, PT, R27, R11, RZ ;  /* 0x0000000b1b1f7210 */ /* 0x000fe20007ffe0ff */
[----:B------:R-:W-:Y:S06]  /*1f10*/  @P0 BRA `(.L_x_31) ;  /* 0x0000000000580947 */ /* 0x000fec0003800000 */
        /* <DEDUP_REMOVED lines=22> */
.L_x_31:
        /* <DEDUP_REMOVED lines=13> */
.L_x_32:
[----:B------:R-:W0:Y:S01]  /*2150*/  LDC.64 R18, c[0x0][0x398] ;  /* 0x0000e600ff127b82 */ /* 0x000e220000000a00 */
[----:B------:R-:W-:-:S07]  /*2160*/  VIADD R15, R2, 0xfffffffe ;  /* 0xfffffffe020f7836 */ /* 0x000fce0000000000 */
[----:B------:R-:W1:Y:S01]  /*2170*/  LDC.64 R8, c[0x0][0x3a0] ;  /* 0x0000e800ff087b82 */ /* 0x000e620000000a00 */
[----:B0-----:R-:W-:-:S06]  /*2180*/  IMAD.WIDE.U32 R18, R15, 0x8, R18 ;  /* 0x000000080f127825 */ /* 0x001fcc00078e0012 */
[----:B------:R-:W2:Y:S01]  /*2190*/  LDG.E.64 R18, desc[UR10][R18.64] ;  /* 0x0000000a12127981 */ /* 0x000ea2000c1e1b00 */
[----:B-1----:R-:W-:-:S06]  /*21a0*/  IMAD.WIDE.U32 R8, R13, 0x8, R8 ;  /* 0x000000080d087825 */ /* 0x002fcc00078e0008 */
[----:B------:R-:W3:Y:S01]  /*21b0*/  LDG.E.64 R8, desc[UR10][R8.64] ;  /* 0x0000000a08087981 */ /* 0x000ee2000c1e1b00 */
[----:B------:R-:W-:Y:S02]  /*21c0*/  MOV R30, R26 ;  /* 0x0000001a001e7202 */ /* 0x000fe40000000f00 */
[----:B--2---:R-:W-:Y:S01]  /*21d0*/  ISETP.NE.U32.AND P0, PT, R19, RZ, PT ;  /* 0x000000ff1300720c */ /* 0x004fe20003f05070 */
[-C--:B---3--:R-:W-:Y:S02]  /*21e0*/  IMAD R0, R9, R3.reuse, RZ ;  /* 0x0000000309007224 */ /* 0x088fe400078e02ff */
[----:B------:R-:W-:-:S04]  /*21f0*/  IMAD.WIDE.U32 R30, R8, R3, R30 ;  /* 0x00000003081e7225 */ /* 0x000fc800078e001e */
[----:B------:R-:W-:-:S04]  /*2200*/  IMAD R11, R8, R11, R0 ;  /* 0x0000000b080b7224 */ /* 0x000fc800078e0200 */
        /* <DEDUP_REMOVED lines=24> */
.L_x_33:
        /* <DEDUP_REMOVED lines=15> */
.L_x_34:
[----:B------:R-:W0:Y:S01]  /*2480*/  LDC.64 R18, c[0x0][0x398] ;  /* 0x0000e600ff127b82 */ /* 0x000e220000000a00 */
[----:B------:R-:W-:-:S07]  /*2490*/  IADD3 R13, PT, PT, R2, -0x3, RZ ;  /* 0xfffffffd020d7810 */ /* 0x000fce0007ffe0ff */
[----:B------:R-:W1:Y:S01]  /*24a0*/  LDC.64 R8, c[0x0][0x3a0] ;  /* 0x0000e800ff087b82 */ /* 0x000e620000000a00 */
[----:B0-----:R-:W-:-:S06]  /*24b0*/  IMAD.WIDE.U32 R18, R13, 0x8, R18 ;  /* 0x000000080d127825 */ /* 0x001fcc00078e0012 */
[----:B------:R-:W2:Y:S01]  /*24c0*/  LDG.E.64 R18, desc[UR10][R18.64] ;  /* 0x0000000a12127981 */ /* 0x000ea2000c1e1b00 */
[----:B-1----:R-:W-:-:S06]  /*24d0*/  IMAD.WIDE.U32 R8, R15, 0x8, R8 ;  /* 0x000000080f087825 */ /* 0x002fcc00078e0008 */
[----:B------:R-:W3:Y:S01]  /*24e0*/  LDG.E.64 R8, desc[UR10][R8.64] ;  /* 0x0000000a08087981 */ /* 0x000ee2000c1e1b00 */
[----:B------:R-:W-:Y:S01]  /*24f0*/  IMAD.MOV.U32 R20, RZ, RZ, R30 ;  /* 0x000000ffff147224 */ /* 0x000fe200078e001e */
[----:B--2---:R-:W-:Y:S01]  /*2500*/  ISETP.NE.U32.AND P0, PT, R19, RZ, PT ;  /* 0x000000ff1300720c */ /* 0x004fe20003f05070 */
[-C--:B---3--:R-:W-:Y:S02]  /*2510*/  IMAD R0, R9, R3.reuse, RZ ;  /* 0x0000000309007224 */ /* 0x088fe400078e02ff */
[----:B------:R-:W-:-:S04]  /*2520*/  IMAD.WIDE.U32 R20, R8, R3, R20 ;  /* 0x0000000308147225 */ /* 0x000fc800078e0014 */
[----:B------:R-:W-:-:S05]  /*2530*/  IMAD R11, R8, R11, R0 ;  /* 0x0000000b080b7224 */ /* 0x000fca00078e0200 */
[----:B------:R-:W-:Y:S01]  /*2540*/  IADD3 R27, PT, PT, R21, R11, RZ ;  /* 0x0000000b151b7210 */ /* 0x000fe20007ffe0ff */
[----:B------:R-:W-:Y:S06]  /*2550*/  @P0 BRA `(.L_x_35) ;  /* 0x00000000005c0947 */ /* 0x000fec0003800000 */
        /* <DEDUP_REMOVED lines=19> */
[----:B------:R-:W-:Y:S02]  /*2690*/  IADD3 R19, PT, PT, -R9, RZ, RZ ;  /* 0x000000ff09137210 */ /* 0x000fe40007ffe1ff */
[----:B------:R-:W-:-:S03]  /*26a0*/  MOV R12, R9 ;  /* 0x00000009000c7202 */ /* 0x000fc60000000f00 */
[----:B------:R-:W-:Y:S01]  /*26b0*/  IMAD R19, R18, R19, R14 ;  /* 0x0000001312137224 */ /* 0x000fe200078e020e */
[----:B------:R-:W-:Y:S06]  /*26c0*/  BRA `(.L_x_36) ;  /* 0x0000000000307947 */ /* 0x000fec0003800000 */
.L_x_35:
[----:B------:R-:W-:Y:S01]  /*26d0*/  IMAD.MOV.U32 R0, RZ, RZ, R18 ;  /* 0x000000ffff007224 */ /* 0x000fe200078e0012 */
[----:B------:R-:W-:Y:S02]  /*26e0*/  MOV R3, R19 ;  /* 0x0000001300037202 */ /* 0x000fe40000000f00 */
[----:B------:R-:W-:-:S07]  /*26f0*/  MOV R8, 0x2710 ;  /* 0x0000271000087802 */ /* 0x000fce0000000f00 */
[----:B------:R-:W-:Y:S05]  /*2700*/  CALL.REL.NOINC `($__internal_0_$__cuda_sm20_div_s64) ;  /* 0x0000002000207944 */ /* 0x000fea0003c00000 */
[----:B------:R-:W-:Y:S01]  /*2710*/  IADD3 R11, P0, PT, RZ, -R12, RZ ;  /* 0x8000000cff0b7210 */ /* 0x000fe20007f1e0ff */
[----:B------:R-:W-:-:S04]  /*2720*/  HFMA2 R15, -RZ, RZ, 0, 0 ;  /* 0x00000000ff0f7431 */ /* 0x000fc800000001ff */
[----:B------:R-:W-:-:S04]  /*2730*/  IMAD.X R3, RZ, RZ, ~R0, P0 ;  /* 0x000000ffff037224 */ /* 0x000fc800000e0e00 */
[----:B------:R-:W-:Y:S02]  /*2740*/  IMAD R3, R3, R18, RZ ;  /* 0x0000001203037224 */ /* 0x000fe400078e02ff */
[----:B------:R-:W-:-:S04]  /*2750*/  IMAD.WIDE.U32 R8, R18, R11, R14 ;  /* 0x0000000b12087225 */ /* 0x000fc800078e000e */
[----:B------:R-:W-:Y:S02]  /*2760*/  IMAD R3, R19, R11, R3 ;  /* 0x0000000b13037224 */ /* 0x000fe400078e0203 */
[----:B------:R-:W-:-:S03]  /*2770*/  IMAD.MOV.U32 R19, RZ, RZ, R8 ;  /* 0x000000ffff137224 */ /* 0x000fc600078e0008 */
[----:B------:R-:W-:-:S07]  /*2780*/  IADD3 R3, PT, PT, R9, R3, RZ ;  /* 0x0000000309037210 */ /* 0x000fce0007ffe0ff */
.L_x_36:
[----:B------:R-:W0:Y:S02]  /*2790*/  LDC.64 R8, c[0x0][0x3a0] ;  /* 0x0000e800ff087b82 */ /* 0x000e240000000a00 */
[----:B0-----:R-:W-:-:S06]  /*27a0*/  IMAD.WIDE.U32 R8, R13, 0x8, R8 ;  /* 0x000000080d087825 */ /* 0x001fcc00078e0008 */
[----:B------:R-:W2:Y:S01]  /*27b0*/  LDG.E.64 R8, desc[UR10][R8.64] ;  /* 0x0000000a08087981 */ /* 0x000ea2000c1e1b00 */
[----:B------:R-:W-:Y:S01]  /*27c0*/  IMAD.MOV.U32 R26, RZ, RZ, R20 ;  /* 0x000000ffff1a7224 */ /* 0x000fe200078e0014 */
[----:B------:R-:W-:Y:S02]  /*27d0*/  IADD3 R2, PT, PT, R2, -0x4, RZ ;  /* 0xfffffffc02027810 */ /* 0x000fe40007ffe0ff */
[----:B------:R-:W-:Y:S01]  /*27e0*/  MOV R30, R12 ;  /* 0x0000000c001e7202 */ /* 0x000fe20000000f00 */
[-C--:B--2---:R-:W-:Y:S02]  /*27f0*/  IMAD R0, R9, R19.reuse, RZ ;  /* 0x0000001309007224 */ /* 0x084fe400078e02ff */
[----:B------:R-:W-:-:S04]  /*2800*/  IMAD.WIDE.U32 R26, R8, R19, R26 ;  /* 0x00000013081a7225 */ /* 0x000fc800078e001a */
[----:B------:R-:W-:-:S04]  /*2810*/  IMAD R3, R8, R3, R0 ;  /* 0x0000000308037224 */ /* 0x000fc800078e0200 */
[----:B------:R-:W-:-:S07]  /*2820*/  IMAD.IADD R27, R27, 0x1, R3 ;  /* 0x000000011b1b7824 */ /* 0x000fce00078e0203 */
.L_x_28:
[----:B------:R-:W0:Y:S02]  /*2830*/  LDCU UR7, c[0x0][0x3a8] ;  /* 0x00007500ff0777ac */ /* 0x000e240008000800 */
[----:B0-----:R-:W-:-:S09]  /*2840*/  ULOP3.LUT UP0, UR7, UR7, 0x3, URZ, 0xc0, !UPT ;  /* 0x0000000307077892 */ /* 0x001fd2000f80c0ff */
[----:B------:R-:W-:Y:S05]  /*2850*/  BRA.U !UP0, `(.L_x_9) ;  /* 0x0000000908347547 */ /* 0x000fea000b800000 */
[----:B------:R-:W-:-:S09]  /*2860*/  UISETP.NE.AND UP0, UPT, UR7, 0x1, UPT ;  /* 0x000000010700788c */ /* 0x000fd2000bf05270 */
[----:B------:R-:W-:Y:S05]  /*2870*/  BRA.U !UP0, `(.L_x_37) ;  /* 0x00000005088c7547 */ /* 0x000fea000b800000 */
[----:B------:R-:W0:Y:S02]  /*2880*/  LDC.64 R8, c[0x0][0x398] ;  /* 0x0000e600ff087b82 */ /* 0x000e240000000a00 */
[----:B0-----:R-:W-:-:S05]  /*2890*/  IMAD.WIDE.U32 R8, R2, 0x8, R8 ;  /* 0x0000000802087825 */ /* 0x001fca00078e0008 */
        /* <DEDUP_REMOVED lines=25> */
.L_x_38:
[----:B------:R-:W-:Y:S01]  /*2a30*/  MOV R14, R30 ;  /* 0x0000001e000e7202 */ /* 0x000fe20000000f00 */
[----:B------:R-:W-:Y:S01]  /*2a40*/  IMAD.MOV.U32 R0, RZ, RZ, R18 ;  /* 0x000000ffff007224 */ /* 0x000fe200078e0012 */
[----:B------:R-:W-:Y:S02]  /*2a50*/  MOV R3, R19 ;  /* 0x0000001300037202 */ /* 0x000fe40000000f00 */
[----:B------:R-:W-:-:S07]  /*2a60*/  MOV R8, 0x2a80 ;  /* 0x00002a8000087802 */ /* 0x000fce0000000f00 */
[----:B------:R-:W-:Y:S05]  /*2a70*/  CALL.REL.NOINC `($__internal_0_$__cuda_sm20_div_s64) ;  /* 0x0000001c00447944 */ /* 0x000fea0003c00000 */
[----:B------:R-:W-:Y:S01]  /*2a80*/  IADD3 R11, P0, PT, RZ, -R12, RZ ;  /* 0x8000000cff0b7210 */ /* 0x000fe20007f1e0ff */
[----:B------:R-:W-:Y:S02]  /*2a90*/  HFMA2 R31, -RZ, RZ, 0, 0 ;  /* 0x00000000ff1f7431 */ /* 0x000fe400000001ff */
[----:B------:R-:W-:Y:S02]  /*2aa0*/  IMAD.MOV.U32 R14, RZ, RZ, R12 ;  /* 0x000000ffff0e7224 */ /* 0x000fe400078e000c */
[----:B------:R-:W-:-:S04]  /*2ab0*/  IMAD.X R3, RZ, RZ, ~R0, P0 ;  /* 0x000000ffff037224 */ /* 0x000fc800000e0e00 */
[----:B------:R-:W-:Y:S02]  /*2ac0*/  IMAD R3, R3, R18, RZ ;  /* 0x0000001203037224 */ /* 0x000fe400078e02ff */
[----:B------:R-:W-:-:S04]  /*2ad0*/  IMAD.WIDE.U32 R8, R18, R11, R30 ;  /* 0x0000000b12087225 */ /* 0x000fc800078e001e */
[----:B------:R-:W-:Y:S01]  /*2ae0*/  IMAD R3, R19, R11, R3 ;  /* 0x0000000b13037224 */ /* 0x000fe200078e0203 */
[----:B------:R-:W-:-:S03]  /*2af0*/  MOV R21, R8 ;  /* 0x0000000800157202 */ /* 0x000fc60000000f00 */
[----:B------:R-:W-:-:S07]  /*2b00*/  IMAD.IADD R3, R9, 0x1, R3 ;  /* 0x0000000109037824 */ /* 0x000fce00078e0203 */
.L_x_39:
[----:B------:R-:W0:Y:S01]  /*2b10*/  LDC.64 R18, c[0x0][0x398] ;  /* 0x0000e600ff127b82 */ /* 0x000e220000000a00 */
[----:B------:R-:W-:-:S07]  /*2b20*/  IADD3 R13, PT, PT, R2, -0x1, RZ ;  /* 0xffffffff020d7810 */ /* 0x000fce0007ffe0ff */
        /* <DEDUP_REMOVED lines=34> */
.L_x_40:
[----:B------:R-:W-:Y:S01]  /*2d50*/  MOV R0, R18 ;  /* 0x0000001200007202 */ /* 0x000fe20000000f00 */
[----:B------:R-:W-:Y:S01]  /*2d60*/  IMAD.MOV.U32 R3, RZ, RZ, R19 ;  /* 0x000000ffff037224 */ /* 0x000fe200078e0013 */
[----:B------:R-:W-:-:S07]  /*2d70*/  MOV R8, 0x2d90 ;  /* 0x00002d9000087802 */ /* 0x000fce0000000f00 */
[----:B------:R-:W-:Y:S05]  /*2d80*/  CALL.REL.NOINC `($__internal_0_$__cuda_sm20_div_s64) ;  /* 0x0000001800807944 */ /* 0x000fea0003c00000 */
[----:B------:R-:W-:Y:S01]  /*2d90*/  IADD3 R11, P0, PT, RZ, -R12, RZ ;  /* 0x8000000cff0b7210 */ /* 0x000fe20007f1e0ff */
[----:B------:R-:W-:-:S03]  /*2da0*/  IMAD.MOV.U32 R15, RZ, RZ, RZ ;  /* 0x000000ffff0f7224 */ /* 0x000fc600078e00ff */
[----:B------:R-:W-:Y:S01]  /*2db0*/  IADD3.X R3, PT, PT, RZ, ~R0, RZ, P0, !PT ;  /* 0x80000000ff037210 */ /* 0x000fe200007fe4ff */
[----:B------:R-:W-:-:S04]  /*2dc0*/  IMAD.WIDE.U32 R8, R18, R11, R14 ;  /* 0x0000000b12087225 */ /* 0x000fc800078e000e */
[----:B------:R-:W-:-:S04]  /*2dd0*/  IMAD R3, R3, R18, RZ ;  /* 0x0000001203037224 */ /* 0x000fc800078e02ff */
[----:B------:R-:W-:Y:S01]  /*2de0*/  IMAD R3, R19, R11, R3 ;  /* 0x0000000b13037224 */ /* 0x000fe200078e0203 */
[----:B------:R-:W-:-:S03]  /*2df0*/  MOV R19, R8 ;  /* 0x0000000800137202 */ /* 0x000fc60000000f00 */
[----:B------:R-:W-:-:S07]  /*2e00*/  IMAD.IADD R3, R9, 0x1, R3 ;  /* 0x0000000109037824 */ /* 0x000fce00078e0203 */
.L_x_41:
[----:B------:R-:W0:Y:S02]  /*2e10*/  LDC.64 R8, c[0x0][0x3a0] ;  /* 0x0000e800ff087b82 */ /* 0x000e240000000a00 */
[----:B0-----:R-:W-:-:S06]  /*2e20*/  IMAD.WIDE.U32 R8, R13, 0x8, R8 ;  /* 0x000000080d087825 */ /* 0x001fcc00078e0008 */
[----:B------:R-:W2:Y:S01]  /*2e30*/  LDG.E.64 R8, desc[UR10][R8.64] ;  /* 0x0000000a08087981 */ /* 0x000ea2000c1e1b00 */
[----:B------:R-:W-:Y:S01]  /*2e40*/  MOV R26, R20 ;  /* 0x00000014001a7202 */ /* 0x000fe20000000f00 */
[----:B------:R-:W-:Y:S02]  /*2e50*/  VIADD R2, R2, 0xfffffffe ;  /* 0xfffffffe02027836 */ /* 0x000fe40000000000 */
[----:B------:R-:W-:Y:S02]  /*2e60*/  IMAD.MOV.U32 R30, RZ, RZ, R12 ;  /* 0x000000ffff1e7224 */ /* 0x000fe400078e000c */
[-C--:B--2---:R-:W-:Y:S02]  /*2e70*/  IMAD R0, R9, R19.reuse, RZ ;  /* 0x0000001309007224 */ /* 0x084fe400078e02ff */
[----:B------:R-:W-:-:S04]  /*2e80*/  IMAD.WIDE.U32 R26, R8, R19, R26 ;  /* 0x00000013081a7225 */ /* 0x000fc800078e001a */
[----:B------:R-:W-:-:S05]  /*2e90*/  IMAD R3, R8, R3, R0 ;  /* 0x0000000308037224 */ /* 0x000fca00078e0200 */
[----:B------:R-:W-:-:S07]  /*2ea0*/  IADD3 R27, PT, PT, R27, R3, RZ ;  /* 0x000000031b1b7210 */ /* 0x000fce0007ffe0ff */
.L_x_37:
[----:B------:R-:W0:Y:S02]  /*2eb0*/  LDCU UR7, c[0x0][0x3a8] ;  /* 0x00007500ff0777ac */ /* 0x000e240008000800 */
[----:B0-----:R-:W-:-:S04]  /*2ec0*/  ULOP3.LUT UR7, UR7, 0x1, URZ, 0xc0, !UPT ;  /* 0x0000000107077892 */ /* 0x001fc8000f8ec0ff */
[----:B------:R-:W-:-:S09]  /*2ed0*/  UISETP.NE.U32.AND UP0, UPT, UR7, 0x1, UPT ;  /* 0x000000010700788c */ /* 0x000fd2000bf05070 */
[----:B------:R-:W-:Y:S05]  /*2ee0*/  BRA.U UP0, `(.L_x_9) ;  /* 0x0000000100907547 */ /* 0x000fea000b800000 */
        /* <DEDUP_REMOVED lines=8> */
[----:B------:R-:W-:-:S05]  /*2f70*/  IMAD.MOV.U32 R9, RZ, RZ, RZ ;  /* 0x000000ffff097224 */ /* 0x000fca00078e00ff */
        /* <DEDUP_REMOVED lines=10> */
[----:B------:R-:W-:-:S04]  /*3020*/  @P0 IADD3 R3, PT, PT, -R8, R3, RZ ;  /* 0x0000000308030210 */ /* 0x000fc80007ffe1ff */
[----:B------:R-:W-:-:S13]  /*3030*/  ISETP.GE.U32.AND P0, PT, R3, R8, PT ;  /* 0x000000080300720c */ /* 0x000fda0003f06070 */
[----:B------:R-:W-:Y:S01]  /*3040*/  @P0 IMAD.IADD R3, R3, 0x1, -R8 ;  /* 0x0000000103030824 */ /* 0x000fe200078e0a08 */
[----:B------:R-:W-:-:S04]  /*3050*/  @!P1 LOP3.LUT R3, RZ, R8, RZ, 0x33, !PT ;  /* 0x00000008ff039212 */ /* 0x000fc800078e33ff */
[----:B------:R-:W-:Y:S01]  /*3060*/  MOV R8, R3 ;  /* 0x0000000300087202 */ /* 0x000fe20000000f00 */
[----:B------:R-:W-:Y:S06]  /*3070*/  BRA `(.L_x_43) ;  /* 0x0000000000107947 */ /* 0x000fec0003800000 */
.L_x_42:
[----:B------:R-:W-:-:S07]  /*3080*/  MOV R0, 0x30a0 ;  /* 0x000030a000007802 */ /* 0x000fce0000000f00 */
[----:B------:R-:W-:Y:S05]  /*3090*/  CALL.REL.NOINC `($__internal_1_$__cuda_sm20_rem_s64) ;  /* 0x0000001c00087944 */ /* 0x000fea0003c00000 */
[----:B------:R-:W-:Y:S01]  /*30a0*/  MOV R8, R3 ;  /* 0x0000000300087202 */ /* 0x000fe20000000f00 */
[----:B------:R-:W-:-:S07]  /*30b0*/  IMAD.MOV.U32 R9, RZ, RZ, R10 ;  /* 0x000000ffff097224 */ /* 0x000fce00078e000a */
.L_x_43:
[----:B------:R-:W0:Y:S02]  /*30c0*/  LDC.64 R10, c[0x0][0x3a0] ;  /* 0x0000e800ff0a7b82 */ /* 0x000e240000000a00 */
[----:B0-----:R-:W-:-:S06]  /*30d0*/  IMAD.WIDE.U32 R2, R2, 0x8, R10 ;  /* 0x0000000802027825 */ /* 0x001fcc00078e000a */
[----:B------:R-:W2:Y:S02]  /*30e0*/  LDG.E.64 R2, desc[UR10][R2.64] ;  /* 0x0000000a02027981 */ /* 0x000ea4000c1e1b00 */
[-C--:B--2---:R-:W-:Y:S02]  /*30f0*/  IMAD R11, R3, R8.reuse, RZ ;  /* 0x00000008030b7224 */ /* 0x084fe400078e02ff */
[----:B------:R-:W-:-:S04]  /*3100*/  IMAD.WIDE.U32 R26, R2, R8, R26 ;  /* 0x00000008021a7225 */ /* 0x000fc800078e001a */
[----:B------:R-:W-:-:S05]  /*3110*/  IMAD R11, R2, R9, R11 ;  /* 0x00000009020b7224 */ /* 0x000fca00078e020b */
[----:B------:R-:W-:-:S07]  /*3120*/  IADD3 R27, PT, PT, R27, R11, RZ ;  /* 0x0000000b1b1b7210 */ /* 0x000fce0007ffe0ff */
.L_x_9:
[----:B------:R-:W0:Y:S02]  /*3130*/  LDCU.64 UR8, c[0x0][0x390] ;  /* 0x00007200ff0877ac */ /* 0x000e240008000a00 */
[----:B0-----:R-:W-:-:S04]  /*3140*/  LEA R2, P0, R26, UR8, 0x1 ;  /* 0x000000081a027c11 */ /* 0x001fc8000f8008ff */
[----:B------:R-:W-:-:S06]  /*3150*/  LEA.HI.X R3, R26, UR9, R27, 0x1, P0 ;  /* 0x000000091a037c11 */ /* 0x000fcc00080f0c1b */
[----:B------:R-:W2:Y:S01]  /*3160*/  LDG.E.U16 R3, desc[UR10][R2.64] ;  /* 0x0000000a02037981 */ /* 0x000ea2000c1e1500 */
[----:B------:R-:W-:-:S03]  /*3170*/  ISETP.NE.AND P0, PT, R7, RZ, PT ;  /* 0x000000ff0700720c */ /* 0x000fc60003f05270 */
[----:B--2---:R0:W-:Y:S01]  /*3180*/  STS.U16 [R4], R3 ;  /* 0x0000000304007388 */ /* 0x0041e20000000400 */
[----:B------:R-:W-:Y:S09]  /*3190*/  BAR.SYNC.DEFER_BLOCKING 0x0 ;  /* 0x0000000000007b1d */ /* 0x000ff20000010000 */
[----:B------:R-:W-:Y:S05]  /*31a0*/  @P0 EXIT ;  /* 0x000000000000094d */ /* 0x000fea0003800000 */
[----:B------:R-:W-:Y:S01]  /*31b0*/  UISETP.GE.U32.AND UP0, UPT, UR15, 0x2, UPT ;  /* 0x000000020f00788c */ /* 0x000fe2000bf06070 */
[C---:B------:R-:W-:Y:S01]  /*31c0*/  IMAD.SHL.U32 R0, R5.reuse, 0x2, RZ ;  /* 0x0000000205007824 */ /* 0x040fe200078e00ff */
[----:B------:R-:W-:-:S03]  /*31d0*/  SHF.L.U32 R5, R5, 0x3, RZ ;  /* 0x0000000305057819 */ /* 0x000fc600000006ff */
[----:B------:R-:W-:-:S04]  /*31e0*/  VIADD R2, R0, UR6 ;  /* 0x0000000600027c36 */ /* 0x000fc80008000000 */
[----:B------:R-:W-:Y:S05]  /*31f0*/  BRA.U !UP0, `(.L_x_44) ;  /* 0x0000001508287547 */ /* 0x000fea000b800000 */
[----:B------:R-:W-:Y:S01]  /*3200*/  UIADD3 UR8, UPT, UPT, UR15, -0x2, URZ ;  /* 0xfffffffe0f087890 */ /* 0x000fe2000fffe0ff */
[----:B------:R-:W-:Y:S01]  /*3210*/  HFMA2 R10, -RZ, RZ, 0, 5.9604644775390625e-08 ;  /* 0x00000001ff0a7431 */ /* 0x000fe200000001ff */
[----:B------:R-:W-:Y:S02]  /*3220*/  UIADD3 UR4, UPT, UPT, UR15, -0x1, URZ ;  /* 0xffffffff0f047890 */ /* 0x000fe4000fffe0ff */
[----:B------:R-:W-:Y:S02]  /*3230*/  UISETP.GE.U32.AND UP0, UPT, UR8, 0x3, UPT ;  /* 0x000000030800788c */ /* 0x000fe4000bf06070 */
[----:B------:R-:W-:-:S07]  /*3240*/  ULOP3.LUT UR7, UR4, 0x3, URZ, 0xc0, !UPT ;  /* 0x0000000304077892 */ /* 0x000fce000f8ec0ff */
[----:B------:R-:W-:Y:S05]  /*3250*/  BRA.U !UP0, `(.L_x_45) ;  /* 0x0000001108a87547 */ /* 0x000fea000b800000 */
[----:B0-----:R-:W0:Y:S01]  /*3260*/  LDC R4, c[0x0][0x360] ;  /* 0x0000d800ff047b82 */ /* 0x001e220000000800 */
[----:B------:R-:W-:Y:S01]  /*3270*/  ULOP3.LUT UR4, UR4, 0xfffffffc, URZ, 0xc0, !UPT ;  /* 0xfffffffc04047892 */ /* 0x000fe2000f8ec0ff */
[----:B------:R-:W-:Y:S01]  /*3280*/  IMAD.MOV.U32 R10, RZ, RZ, RZ ;  /* 0x000000ffff0a7224 */ /* 0x000fe200078e00ff */
[----:B------:R-:W-:Y:S01]  /*3290*/  USHF.L.U32 UR8, UR15, 0x1, URZ ;  /* 0x000000010f087899 */ /* 0x000fe200080006ff */
[----:B------:R-:W-:Y:S01]  /*32a0*/  MOV R11, R2 ;  /* 0x00000002000b7202 */ /* 0x000fe20000000f00 */
        /* <DEDUP_REMOVED lines=16> */
.L_x_48:
[C-C-:B0-----:R-:W-:Y:S01]  /*33b0*/  IMAD R14, R4.reuse, 0x2, R11.reuse ;  /* 0x00000002040e7824 */ /* 0x141fe200078e020b */
[----:B------:R-:W-:Y:S01]  /*33c0*/  LDS.U16 R18, [R2] ;  /* 0x0000000002127984 */ /* 0x000fe20000000400 */
[C---:B------:R-:W-:Y:S01]  /*33d0*/  LEA R19, R4.reuse, R11, 0x2 ;  /* 0x0000000b04137211 */ /* 0x040fe200078e10ff */
[C-C-:B------:R-:W-:Y:S01]  /*33e0*/  IMAD R20, R4.reuse, 0x6, R11.reuse ;  /* 0x0000000604147824 */ /* 0x140fe200078e020b */
[----:B------:R-:W-:Y:S01]  /*33f0*/  UIADD3 UR4, UPT, UPT, UR4, 0x10, URZ ;  /* 0x0000001004047890 */ /* 0x000fe2000fffe0ff */
[----:B------:R-:W0:Y:S01]  /*3400*/  LDS.U16 R21, [R14] ;  /* 0x000000000e157984 */ /* 0x000e220000000400 */
[----:B------:R-:W-:Y:S02]  /*3410*/  IMAD R11, R4, 0x8, R11 ;  /* 0x00000008040b7824 */ /* 0x000fe400078e020b */
        /* <DEDUP_REMOVED lines=20> */
[----:B------:R0:W-:Y:S04]  /*3560*/  @!P0 STS.U16 [R2], R21 ;  /* 0x0000001502008388 */ /* 0x0001e80000000400 */
[----:B------:R-:W1:Y:S01]  /*3570*/  @!P0 LDS.64 R12, [R9+UR6] ;  /* 0x00000006090c8984 */ /* 0x000e620008000a00 */
[----:B0-----:R-:W-:-:S03]  /*3580*/  IMAD R21, R4, 0x4, R11 ;  /* 0x0000000404157824 */ /* 0x001fc600078e020b */
[----:B-1----:R-:W-:Y:S04]  /*3590*/  @!P0 STS.64 [R5+UR5], R12 ;  /* 0x0000000c05008988 */ /* 0x002fe80008000a05 */
[----:B------:R-:W0:Y:S04]  /*35a0*/  @!P0 LDS.U16 R19, [R2] ;  /* 0x0000000002138984 */ /* 0x000e280000000400 */
[----:B------:R-:W1:Y:S01]  /*35b0*/  LDS.U16 R23, [R11] ;  /* 0x000000000b177984 */ /* 0x000e620000000400 */
[----:B0-----:R-:W-:Y:S02]  /*35c0*/  @!P0 PRMT R18, R19, 0x7610, R18 ;  /* 0x0000761013128816 */ /* 0x001fe40000000012 */
[----:B------:R-:W-:-:S03]  /*35d0*/  LEA R19, R4, R11, 0x1 ;  /* 0x0000000b04137211 */ /* 0x000fc600078e08ff */
        /* <DEDUP_REMOVED lines=10> */
[----:B------:R-:W-:Y:S04]  /*3680*/  @!P0 STS.U16 [R2], R19 ;  /* 0x0000001302008388 */ /* 0x000fe80000000400 */
[----:B------:R-:W0:Y:S04]  /*3690*/  @!P0 LDS.64 R12, [R7+UR6] ;  /* 0x00000006070c8984 */ /* 0x000e280008000a00 */
[----:B0-----:R-:W-:Y:S04]  /*36a0*/  @!P0 STS.64 [R5+UR5], R12 ;  /* 0x0000000c05008988 */ /* 0x001fe80008000a05 */
[----:B------:R-:W0:Y:S04]  /*36b0*/  @!P0 LDS.U16 R20, [R2] ;  /* 0x0000000002148984 */ /* 0x000e280000000400 */
[----:B------:R-:W1:Y:S01]  /*36c0*/  LDS.U16 R21, [R21] ;  /* 0x0000000015157984 */ /* 0x000e620000000400 */
[----:B0-----:R-:W-:Y:S01]  /*36d0*/  PRMT R20, R20, 0x5410, R18 ;  /* 0x0000541014147816 */ /* 0x001fe20000000012 */
[C---:B------:R-:W-:Y:S01]  /*36e0*/  IMAD R18, R4.reuse, 0x6, R11 ;  /* 0x0000000604127824 */ /* 0x040fe200078e020b */
[----:B------:R-:W-:-:S02]  /*36f0*/  LEA R11, R4, R11, 0x3 ;  /* 0x0000000b040b7211 */ /* 0x000fc400078e18ff */
        /* <DEDUP_REMOVED lines=18> */
[----:B-1----:R-:W-:-:S04]  /*3820*/  HMNMX2.BF16_V2 R13, R20.H1_H1, R21.H0_H0, PT ;  /* 0x20000015140d7240 */ /* 0x002fc80003a00c00 */
[----:B------:R-:W-:-:S13]  /*3830*/  HSETP2.BF16_V2.NEU.AND P0, PT, R13.H0_H0, R21.H0_H0, PT ;  /* 0x200000150d007234 */ /* 0x000fda0003f0d802 */
[----:B------:R0:W-:Y:S04]  /*3840*/  @!P0 STS.U16 [R2], R21 ;  /* 0x0000001502008388 */ /* 0x0001e80000000400 */
[----:B------:R-:W1:Y:S01]  /*3850*/  @!P0 LDS.64 R14, [R3+UR6] ;  /* 0x00000006030e8984 */ /* 0x000e620008000a00 */
[----:B------:R-:W-:Y:S01]  /*3860*/  ULEA UR6, UR14, UR6, 0x5 ;  /* 0x000000060e067291 */ /* 0x000fe2000f8e28ff */
[----:B0-----:R-:W-:Y:S02]  /*3870*/  LEA R21, R4, R11, 0x2 ;  /* 0x0000000b04157211 */ /* 0x001fe400078e10ff */
[----:B-1----:R-:W-:Y:S04]  /*3880*/  @!P0 STS.64 [R5+UR5], R14 ;  /* 0x0000000e05008988 */ /* 0x002fe80008000a05 */
        /* <DEDUP_REMOVED lines=10> */
[----:B------:R-:W-:-:S02]  /*3930*/  IMAD R18, R4, 0x6, R11 ;  /* 0x0000000604127824 */ /* 0x000fc400078e020b */
[----:B------:R-:W-:Y:S01]  /*3940*/  IMAD R11, R4, 0x8, R11 ;  /* 0x00000008040b7824 */ /* 0x000fe200078e020b */
        /* <DEDUP_REMOVED lines=16> */
[----:B0-----:R-:W-:-:S02]  /*3a50*/  @!P0 PRMT R20, R20, 0x5410, R19 ;  /* 0x0000541014148816 */ /* 0x001fc40000000013 */
[----:B------:R-:W-:-:S03]  /*3a60*/  LEA R19, R4, R11, 0x1 ;  /* 0x0000000b04137211 */ /* 0x000fc600078e08ff */
        /* <DEDUP_REMOVED lines=43> */
.L_x_47:
[----:B------:R-:W-:-:S04]  /*3d20*/  UIADD3 UR8, UPT, UPT, -UR4, URZ, URZ ;  /* 0x000000ff04087290 */ /* 0x000fc8000fffe1ff */
[----:B------:R-:W-:-:S09]  /*3d30*/  UISETP.GT.AND UP1, UPT, UR8, 0x4, UPT ;  /* 0x000000040800788c */ /* 0x000fd2000bf24270 */
[----:B------:R-:W-:Y:S05]  /*3d40*/  BRA.U !UP1, `(.L_x_49) ;  /* 0x00000005093c7547 */ /* 0x000fea000b800000 */
[C---:B0-----:R-:W-:Y:S01]  /*3d50*/  LEA R15, R4.reuse, R11, 0x1 ;  /* 0x0000000b040f7211 */ /* 0x041fe200078e08ff */
[----:B------:R-:W0:Y:S01]  /*3d60*/  LDS.U16 R14, [R2] ;  /* 0x00000000020e7984 */ /* 0x000e220000000400 */
[----:B------:R-:W-:Y:S01]  /*3d70*/  IMAD R19, R4, 0x4, R11 ;  /* 0x0000000404137824 */ /* 0x000fe200078e020b */
[----:B------:R-:W-:Y:S01]  /*3d80*/  IADD3 R10, PT, PT, R10, 0x4, RZ ;  /* 0x000000040a0a7810 */ /* 0x000fe20007ffe0ff */
[----:B------:R-:W-:Y:S02]  /*3d90*/  UIADD3 UR4, UPT, UPT, UR4, 0x4, URZ ;  /* 0x0000000404047890 */ /* 0x000fe4000fffe0ff */
[----:B------:R-:W1:Y:S01]  /*3da0*/  LDS.U16 R15, [R15] ;  /* 0x000000000f0f7984 */ /* 0x000e620000000400 */
[----:B------:R-:W-:Y:S01]  /*3db0*/  UPLOP3.LUT UP0, UPT, UPT, UPT, UPT, 0x40, 0x4 ;  /* 0x000000000004789c */ /* 0x000fe20003f0e870 */
[----:B------:R-:W-:Y:S01]  /*3dc0*/  VIADD R10, R10, 0x4 ;  /* 0x000000040a0a7836 */ /* 0x000fe20000000000 */
[----:B------:R-:W-:Y:S01]  /*3dd0*/  UIADD3 UR4, UPT, UPT, UR4, 0x4, URZ ;  /* 0x0000000404047890 */ /* 0x000fe2000fffe0ff */
[----:B0-----:R-:W-:-:S02]  /*3de0*/  PRMT R20, R14, 0x7610, R20 ;  /* 0x000076100e147816 */ /* 0x001fc40000000014 */
[----:B-1----:R-:W-:-:S04]  /*3df0*/  HMNMX2.BF16_V2 R12, R14.H0_H0, R15.H0_H0, PT ;  /* 0x2000000f0e0c7240 */ /* 0x002fc80003a00800 */
[----:B------:R-:W-:-:S13]  /*3e00*/  HSETP2.BF16_V2.NEU.AND P0, PT, R12.H0_H0, R15.H0_H0, PT ;  /* 0x2000000f0c007234 */ /* 0x000fda0003f0d802 */
[----:B------:R-:W-:Y:S04]  /*3e10*/  @!P0 STS.U16 [R2], R15 ;  /* 0x0000000f02008388 */ /* 0x000fe80000000400 */
[----:B------:R-:W0:Y:S04]  /*3e20*/  @!P0 LDS.64 R12, [R7+UR6] ;  /* 0x00000006070c8984 */ /* 0x000e280008000a00 */
[----:B0-----:R-:W-:Y:S04]  /*3e30*/  @!P0 STS.64 [R5+UR5], R12 ;  /* 0x0000000c05008988 */ /* 0x001fe80008000a05 */
[----:B------:R-:W0:Y:S04]  /*3e40*/  @!P0 LDS.U16 R18, [R2] ;  /* 0x0000000002128984 */ /* 0x000e280000000400 */
[----:B------:R-:W1:Y:S01]  /*3e50*/  LDS.U16 R19, [R19] ;  /* 0x0000000013137984 */ /* 0x000e620000000400 */
[----:B0-----:R-:W-:Y:S01]  /*3e60*/  @!P0 PRMT R20, R18, 0x7610, R20 ;  /* 0x0000761012148816 */ /* 0x001fe20000000014 */
[C---:B------:R-:W-:Y:S01]  /*3e70*/  IMAD R18, R4.reuse, 0x6, R11 ;  /* 0x0000000604127824 */ /* 0x040fe200078e020b */
[----:B------:R-:W-:-:S03]  /*3e80*/  LEA R11, R4, R11, 0x3 ;  /* 0x0000000b040b7211 */ /* 0x000fc600078e18ff */
        /* <DEDUP_REMOVED lines=12> */
[----:B0-----:R-:W-:-:S03]  /*3f50*/  LEA R21, R4, R11, 0x2 ;  /* 0x0000000b04157211 */ /* 0x001fc600078e10ff */
[----:B-1----:R-:W-:Y:S04]  /*3f60*/  @!P0 STS.64 [R5+UR5], R12 ;  /* 0x0000000c05008988 */ /* 0x002fe80008000a05 */
        /* <DEDUP_REMOVED lines=45> */
.L_x_49:
[----:B------:R-:W-:-:S09]  /*4240*/  UISETP.NE.OR UP0, UPT, UR4, URZ, UP0 ;  /* 0x000000ff0400728c */ /* 0x000fd20008705670 */
[----:B------:R-:W-:Y:S05]  /*4250*/  BRA.U !UP0, `(.L_x_50) ;  /* 0x0000000108a47547 */ /* 0x000fea000b800000 */
.L_x_46:
[C---:B012---:R-:W-:Y:S01]  /*4260*/  LEA R15, R4.reuse, R11, 0x1 ;  /* 0x0000000b040f7211 */ /* 0x047fe200078e08ff */
[----:B------:R-:W0:Y:S01]  /*4270*/  LDS.U16 R14, [R2] ;  /* 0x00000000020e7984 */ /* 0x000e220000000400 */
[----:B------:R-:W-:Y:S01]  /*4280*/  IMAD R19, R4, 0x4, R11 ;  /* 0x0000000404137824 */ /* 0x000fe200078e020b */
[----:B------:R-:W-:Y:S01]  /*4290*/  UIADD3 UR4, UPT, UPT, UR4, 0x4, URZ ;  /* 0x0000000404047890 */ /* 0x000fe2000fffe0ff */
[----:B------:R-:W-:Y:S02]  /*42a0*/  VIADD R10, R10, 0x4 ;  /* 0x000000040a0a7836 */ /* 0x000fe40000000000 */
[----:B------:R-:W1:Y:S01]  /*42b0*/  LDS.U16 R15, [R15] ;  /* 0x000000000f0f7984 */ /* 0x000e620000000400 */
[----:B------:R-:W-:Y:S01]  /*42c0*/  UISETP.NE.AND UP0, UPT, UR4, URZ, UPT ;  /* 0x000000ff0400728c */ /* 0x000fe2000bf05270 */
[----:B0-----:R-:W-:Y:S02]  /*42d0*/  PRMT R20, R14, 0x7610, R20 ;  /* 0x000076100e147816 */ /* 0x001fe40000000014 */
        /* <DEDUP_REMOVED lines=33> */
.L_x_50:
[----:B------:R-:W-:-:S07]  /*44f0*/  IADD3 R10, PT, PT, R10, 0x1, RZ ;  /* 0x000000010a0a7810 */ /* 0x000fce0007ffe0ff */
.L_x_45:
[----:B------:R-:W-:-:S09]  /*4500*/  UISETP.NE.AND UP0, UPT, UR7, URZ, UPT ;  /* 0x000000ff0700728c */ /* 0x000fd2000bf05270 */
[----:B------:R-:W-:Y:S05]  /*4510*/  BRA.U !UP0, `(.L_x_44) ;  /* 0x0000000108607547 */ /* 0x000fea000b800000 */
[----:B------:R-:W3:Y:S01]  /*4520*/  S2UR UR8, SR_CgaCtaId ;  /* 0x00000000000879c3 */ /* 0x000ee20000008800 */
[C---:B0-----:R-:W-:Y:S01]  /*4530*/  LEA R4, R10.reuse, UR15, 0x2 ;  /* 0x0000000f0a047c11 */ /* 0x041fe2000f8e10ff */
[----:B------:R-:W-:Y:S01]  /*4540*/  IMAD R3, R10, UR14, RZ ;  /* 0x0000000e0a037c24 */ /* 0x000fe2000f8e02ff */
[----:B------:R-:W-:Y:S01]  /*4550*/  UMOV UR4, 0x400 ;  /* 0x0000040000047882 */ /* 0x000fe20000000000 */
[----:B------:R-:W-:Y:S02]  /*4560*/  UIADD3 UR7, UPT, UPT, -UR7, URZ, URZ ;  /* 0x000000ff07077290 */ /* 0x000fe4000fffe1ff */
[----:B------:R-:W-:Y:S01]  /*4570*/  IMAD.SHL.U32 R4, R4, 0x2, RZ ;  /* 0x0000000204047824 */ /* 0x000fe200078e00ff */
[----:B------:R-:W-:-:S03]  /*4580*/  LEA R3, R3, R0, 0x1 ;  /* 0x0000000003037211 */ /* 0x000fc600078e08ff */
[----:B------:R-:W-:Y:S01]  /*4590*/  IMAD R4, R4, UR14, R5 ;  /* 0x0000000e04047c24 */ /* 0x000fe2000f8e0205 */
[----:B---3--:R-:W-:-:S06]  /*45a0*/  ULEA UR4, UR8, UR4, 0x18 ;  /* 0x0000000408047291 */ /* 0x008fcc000f8ec0ff */
[----:B------:R-:W-:Y:S01]  /*45b0*/  VIADD R3, R3, UR4 ;  /* 0x0000000403037c36 */ /* 0x000fe20008000000 */
[----:B------:R-:W-:-:S07]  /*45c0*/  IADD3 R4, PT, PT, R4, UR4, RZ ;  /* 0x0000000404047c10 */ /* 0x000fce000fffe0ff */
.L_x_51:
[----:B------:R-:W-:Y:S01]  /*45d0*/  LDS.U16 R0, [R2] ;  /* 0x0000000002007984 */ /* 0x000fe20000000400 */
[----:B------:R-:W-:-:S03]  /*45e0*/  UIADD3 UR7, UPT, UPT, UR7, 0x1, URZ ;  /* 0x0000000107077890 */ /* 0x000fc6000fffe0ff */
[----:B------:R-:W0:Y:S01]  /*45f0*/  LDS.U16 R7, [R3] ;  /* 0x0000000003077984 */ /* 0x000e220000000400 */
[----:B------:R-:W-:Y:S01]  /*4600*/  UISETP.NE.AND UP0, UPT, UR7, URZ, UPT ;  /* 0x000000ff0700728c */ /* 0x000fe2000bf05270 */
[----:B0-----:R-:W-:-:S04]  /*4610*/  HMNMX2.BF16_V2 R0, R0.H0_H0, R7.H0_H0, PT ;  /* 0x2000000700007240 */ /* 0x001fc80003a00800 */
[----:B------:R-:W-:Y:S02]  /*4620*/  HSETP2.BF16_V2.NEU.AND P0, PT, R0.H0_H0, R7.H0_H0, PT ;  /* 0x2000000700007234 */ /* 0x000fe40003f0d802 */
[----:B------:R-:W0:Y:S11]  /*4630*/  LDC R0, c[0x0][0x360] ;  /* 0x0000d800ff007b82 */ /* 0x000e360000000800 */
[----:B------:R-:W-:Y:S04]  /*4640*/  @!P0 STS.U16 [R2], R7 ;  /* 0x0000000702008388 */ /* 0x000fe80000000400 */
[----:B---3--:R3:W4:Y:S01]  /*4650*/  @!P0 LDS.64 R8, [R4] ;  /* 0x0000000004088984 */ /* 0x0087220000000a00 */
[C---:B0-----:R-:W-:Y:S01]  /*4660*/  IMAD R3, R0.reuse, 0x2, R3 ;  /* 0x0000000200037824 */ /* 0x041fe200078e0203 */
[----:B---3--:R-:W-:-:S02]  /*4670*/  LEA R4, R0, R4, 0x3 ;  /* 0x0000000400047211 */ /* 0x008fc400078e18ff */
[----:B----4-:R3:W-:Y:S01]  /*4680*/  @!P0 STS.64 [R5+UR5], R8 ;  /* 0x0000000805008988 */ /* 0x0107e20008000a05 */
[----:B------:R-:W-:Y:S05]  /*4690*/  BRA.U UP0, `(.L_x_51) ;  /* 0xfffffffd00cc7547 */ /* 0x000fea000b83ffff */
.L_x_44:
[----:B0123--:R-:W0:Y:S01]  /*46a0*/  LDS.64 R4, [R5+UR5] ;  /* 0x0000000505047984 */ /* 0x00fe220008000a00 */
[----:B------:R-:W1:Y:S01]  /*46b0*/  LDCU.64 UR8, c[0x0][0x3b0] ;  /* 0x00007600ff0877ac */ /* 0x000e620008000a00 */
[----:B------:R-:W-:Y:S02]  /*46c0*/  HFMA2 R9, -RZ, RZ, 0, 0 ;  /* 0x00000000ff097431 */ /* 0x000fe400000001ff */
[----:B------:R-:W-:Y:S01]  /*46d0*/  IMAD.MOV.U32 R8, RZ, RZ, R16 ;  /* 0x000000ffff087224 */ /* 0x000fe200078e0010 */
[----:B------:R-:W2:Y:S01]  /*46e0*/  LDS.U16 R3, [R2] ;  /* 0x0000000002037984 */ /* 0x000ea20000000400 */
[----:B------:R-:W3:Y:S02]  /*46f0*/  LDCU.128 UR16, c[0x0][0x380] ;  /* 0x00007000ff1077ac */ /* 0x000ee40008000c00 */
        /* <DEDUP_REMOVED lines=9> */
        .weak           $__internal_0_$__cuda_sm20_div_s64
        .type           $__internal_0_$__cuda_sm20_div_s64,@function
        .size           $__internal_0_$__cuda_sm20_div_s64,($__internal_1_$__cuda_sm20_rem_s64 - $__internal_0_$__cuda_sm20_div_s64)
$__internal_0_$__cuda_sm20_div_s64:
[-C--:B------:R-:W-:Y:S02]  /*4790*/  IADD3 R23, P1, PT, RZ, -R0.reuse, RZ ;  /* 0x80000000ff177210 */ /* 0x080fe40007f3e0ff */
[----:B------:R-:W-:Y:S02]  /*47a0*/  ISETP.GE.AND P0, PT, R3, RZ, PT ;  /* 0x000000ff0300720c */ /* 0x000fe40003f06270 */
[----:B------:R-:W-:Y:S01]  /*47b0*/  ISETP.LE.AND P2, PT, RZ, UR4, PT ;  /* 0x00000004ff007c0c */ /* 0x000fe2000bf43270 */
[----:B------:R-:W-:Y:S01]  /*47c0*/  IMAD.X R10, RZ, RZ, ~R3, P1 ;  /* 0x000000ffff0a7224 */ /* 0x000fe200008e0e03 */
[----:B------:R-:W-:-:S04]  /*47d0*/  SEL R22, R23, R0, !P0 ;  /* 0x0000000017167207 */ /* 0x000fc80004000000 */
[----:B------:R-:W-:-:S04]  /*47e0*/  SEL R23, R10, R3, !P0 ;  /* 0x000000030a177207 */ /* 0x000fc80004000000 */
[----:B------:R-:W0:Y:S08]  /*47f0*/  I2F.U64.RP R12, R22 ;  /* 0x00000016000c7312 */ /* 0x000e300000309000 */
[----:B0-----:R-:W0:Y:S02]  /*4800*/  MUFU.RCP R11, R12 ;  /* 0x0000000c000b7308 */ /* 0x001e240000001000 */
[----:B0-----:R-:W-:-:S06]  /*4810*/  IADD3 R11, PT, PT, R11, 0x1ffffffe, RZ ;  /* 0x1ffffffe0b0b7810 */ /* 0x001fcc0007ffe0ff */
[----:B------:R-:W0:Y:S02]  /*4820*/  F2I.U64.TRUNC R28, R11 ;  /* 0x0000000b001c7311 */ /* 0x000e24000020d800 */
[----:B0-----:R-:W-:-:S04]  /*4830*/  IMAD.WIDE.U32 R34, R28, R22, RZ ;  /* 0x000000161c227225 */ /* 0x001fc800078e00ff */
[C---:B------:R-:W-:Y:S01]  /*4840*/  IMAD R9, R28.reuse, R23, R35 ;  /* 0x000000171c097224 */ /* 0x040fe200078e0223 */
[----:B------:R-:W-:Y:S02]  /*4850*/  IADD3 R10, P0, PT, RZ, -R34, RZ ;  /* 0x80000022ff0a7210 */ /* 0x000fe40007f1e0ff */
[----:B------:R-:W-:Y:S01]  /*4860*/  MOV R35, R28 ;  /* 0x0000001c00237202 */ /* 0x000fe20000000f00 */
[----:B------:R-:W-:Y:S02]  /*4870*/  IMAD R9, R29, R22, R9 ;  /* 0x000000161d097224 */ /* 0x000fe400078e0209 */
[----:B------:R-:W-:-:S04]  /*4880*/  IMAD.HI.U32 R34, R28, R10, RZ ;  /* 0x0000000a1c227227 */ /* 0x000fc800078e00ff */
[----:B------:R-:W-:-:S04]  /*4890*/  IMAD.X R9, RZ, RZ, ~R9, P0 ;  /* 0x000000ffff097224 */ /* 0x000fc800000e0e09 */
[----:B------:R-:W-:-:S04]  /*48a0*/  IMAD.WIDE.U32 R34, P0, R28, R9, R34 ;  /* 0x000000091c227225 */ /* 0x000fc80007800022 */
[----:B------:R-:W-:-:S04]  /*48b0*/  IMAD.HI.U32 R12, R29, R9, RZ ;  /* 0x000000091d0c7227 */ /* 0x000fc800078e00ff */
[----:B------:R-:W-:-:S04]  /*48c0*/  IMAD.HI.U32 R10, P1, R29, R10, R34 ;  /* 0x0000000a1d0a7227 */ /* 0x000fc80007820022 */
[----:B------:R-:W-:Y:S02]  /*48d0*/  IMAD R9, R29, R9, RZ ;  /* 0x000000091d097224 */ /* 0x000fe400078e02ff */
[----:B------:R-:W-:Y:S02]  /*48e0*/  IMAD.X R12, R12, 0x1, R29, P0 ;  /* 0x000000010c0c7824 */ /* 0x000fe400000e061d */
[----:B------:R-:W-:Y:S01]  /*48f0*/  IMAD.MOV.U32 R35, RZ, RZ, RZ ;  /* 0x000000ffff237224 */ /* 0x000fe200078e00ff */
[----:B------:R-:W-:-:S04]  /*4900*/  IADD3 R29, P0, PT, R9, R10, RZ ;  /* 0x0000000a091d7210 */ /* 0x000fc80007f1e0ff */
[----:B------:R-:W-:Y:S01]  /*4910*/  IADD3.X R12, PT, PT, RZ, RZ, R12, P0, P1 ;  /* 0x000000ffff0c7210 */ /* 0x000fe200007e240c */
[----:B------:R-:W-:-:S04]  /*4920*/  IMAD.WIDE.U32 R10, R29, R22, RZ ;  /* 0x000000161d0a7225 */ /* 0x000fc800078e00ff */
[----:B------:R-:W-:Y:S01]  /*4930*/  IMAD R9, R29, R23, R11 ;  /* 0x000000171d097224 */ /* 0x000fe200078e020b */
[----:B------:R-:W-:-:S03]  /*4940*/  IADD3 R11, P0, PT, RZ, -R10, RZ ;  /* 0x8000000aff0b7210 */ /* 0x000fc60007f1e0ff */
[----:B------:R-:W-:Y:S02]  /*4950*/  IMAD R9, R12, R22, R9 ;  /* 0x000000160c097224 */ /* 0x000fe400078e0209 */
[----:B------:R-:W-:-:S03]  /*4960*/  IMAD.HI.U32 R28, R29, R11, RZ ;  /* 0x0000000b1d1c7227 */ /* 0x000fc600078e00ff */
[----:B------:R-:W-:-:S05]  /*4970*/  IADD3.X R9, PT, PT, RZ, ~R9, RZ, P0, !PT ;  /* 0x80000009ff097210 */ /* 0x000fca00007fe4ff */
[----:B------:R-:W-:-:S04]  /*4980*/  IMAD.WIDE.U32 R28, P1, R29, R9, R28 ;  /* 0x000000091d1c7225 */ /* 0x000fc8000782001c */
[----:B------:R-:W-:Y:S01]  /*4990*/  IMAD.HI.U32 R10, P0, R12, R11, R28 ;  /* 0x0000000b0c0a7227 */ /* 0x000fe2000780001c */
[----:B------:R-:W-:-:S03]  /*49a0*/  IADD3 R29, P3, PT, RZ, -R14, RZ ;  /* 0x8000000eff1d7210 */ /* 0x000fc60007f7e0ff */
[----:B------:R-:W-:Y:S01]  /*49b0*/  IMAD.HI.U32 R11, R12, R9, RZ ;  /* 0x000000090c0b7227 */ /* 0x000fe200078e00ff */
[----:B------:R-:W-:-:S03]  /*49c0*/  SEL R29, R29, R14, !P2 ;  /* 0x0000000e1d1d7207 */ /* 0x000fc60005000000 */
[----:B------:R-:W-:Y:S02]  /*49d0*/  IMAD R9, R12, R9, RZ ;  /* 0x000000090c097224 */ /* 0x000fe400078e02ff */
[----:B------:R-:W-:-:S03]  /*49e0*/  IMAD.X R24, R11, 0x1, R12, P1 ;  /* 0x000000010b187824 */ /* 0x000fc600008e060c */
[----:B------:R-:W-:Y:S02]  /*49f0*/  IADD3 R10, P1, PT, R9, R10, RZ ;  /* 0x0000000a090a7210 */ /* 0x000fe40007f3e0ff */
[----:B------:R-:W-:Y:S02]  /*4a00*/  IADD3.X R9, PT, PT, RZ, ~UR4, RZ, P3, !PT ;  /* 0x80000004ff097c10 */ /* 0x000fe40009ffe4ff */
[----:B------:R-:W-:Y:S01]  /*4a10*/  IADD3.X R24, PT, PT, RZ, RZ, R24, P1, P0 ;  /* 0x000000ffff187210 */ /* 0x000fe20000fe0418 */
[----:B------:R-:W-:Y:S01]  /*4a20*/  IMAD.HI.U32 R34, R10, R29, RZ ;  /* 0x0000001d0a227227 */ /* 0x000fe200078e00ff */
[----:B------:R-:W-:-:S05]  /*4a30*/  SEL R9, R9, UR4, !P2 ;  /* 0x0000000409097c07 */ /* 0x000fca000d000000 */
[----:B------:R-:W-:-:S04]  /*4a40*/  IMAD.WIDE.U32 R10, R10, R9, R34 ;  /* 0x000000090a0a7225 */ /* 0x000fc800078e0022 */
[----:B------:R-:W-:-:S04]  /*4a50*/  IMAD.HI.U32 R10, P0, R24, R29, R10 ;  /* 0x0000001d180a7227 */ /* 0x000fc8000780000a */
[CC--:B------:R-:W-:Y:S02]  /*4a60*/  IMAD R11, R24.reuse, R9.reuse, RZ ;  /* 0x00000009180b7224 */ /* 0x0c0fe400078e02ff */
[----:B------:R-:W-:-:S03]  /*4a70*/  IMAD.HI.U32 R24, R24, R9, RZ ;  /* 0x0000000918187227 */ /* 0x000fc600078e00ff */
[----:B------:R-:W-:Y:S02]  /*4a80*/  IADD3 R10, P1, PT, R11, R10, RZ ;  /* 0x0000000a0b0a7210 */ /* 0x000fe40007f3e0ff */
[----:B------:R-:W-:-:S03]  /*4a90*/  IADD3.X R24, PT, PT, R24, RZ, RZ, P0, !PT ;  /* 0x000000ff18187210 */ /* 0x000fc600007fe4ff */
[----:B------:R-:W-:-:S04]  /*4aa0*/  IMAD.WIDE.U32 R34, R10, R22, RZ ;  /* 0x000000160a227225 */ /* 0x000fc800078e00ff */
[----:B------:R-:W-:Y:S01]  /*4ab0*/  IMAD R11, R10, R23, R35 ;  /* 0x000000170a0b7224 */ /* 0x000fe200078e0223 */
[----:B------:R-:W-:Y:S01]  /*4ac0*/  IADD3 R12, P2, PT, -R34, R29, RZ ;  /* 0x0000001d220c7210 */ /* 0x000fe20007f5e1ff */
[----:B------:R-:W-:-:S03]  /*4ad0*/  IMAD.X R24, RZ, RZ, R24, P1 ;  /* 0x000000ffff187224 */ /* 0x000fc600008e0618 */
[-C--:B------:R-:W-:Y:S01]  /*4ae0*/  ISETP.GE.U32.AND P0, PT, R12, R22.reuse, PT ;  /* 0x000000160c00720c */ /* 0x080fe20003f06070 */
[----:B------:R-:W-:-:S05]  /*4af0*/  IMAD R28, R24, R22, R11 ;  /* 0x00000016181c7224 */ /* 0x000fca00078e020b */
[----:B------:R-:W-:Y:S02]  /*4b00*/  IADD3.X R9, PT, PT, ~R28, R9, RZ, P2, !PT ;  /* 0x000000091c097210 */ /* 0x000fe400017fe5ff */
[----:B------:R-:W-:Y:S02]  /*4b10*/  IADD3 R11, P2, PT, R12, -R22, RZ ;  /* 0x800000160c0b7210 */ /* 0x000fe40007f5e0ff */
[----:B------:R-:W-:-:S04]  /*4b20*/  ISETP.GE.U32.AND.EX P0, PT, R9, R23, PT, P0 ;  /* 0x000000170900720c */ /* 0x000fc80003f06100 */
[----:B------:R-:W-:Y:S01]  /*4b30*/  SEL R11, R11, R12, P0 ;  /* 0x0000000c0b0b7207 */ /* 0x000fe20000000000 */
[----:B------:R-:W-:-:S03]  /*4b40*/  IMAD.X R12, R9, 0x1, ~R23, P2 ;  /* 0x00000001090c7824 */ /* 0x000fc600010e0e17 */
[----:B------:R-:W-:Y:S02]  /*4b50*/  ISETP.GE.U32.AND P1, PT, R11, R22, PT ;  /* 0x000000160b00720c */ /* 0x000fe40003f26070 */
[----:B------:R-:W-:Y:S02]  /*4b60*/  IADD3 R11, P2, PT, R10, 0x1, RZ ;  /* 0x000000010a0b7810 */ /* 0x000fe40007f5e0ff */
[----:B------:R-:W-:Y:S02]  /*4b70*/  SEL R9, R12, R9, P0 ;  /* 0x000000090c097207 */ /* 0x000fe40000000000 */
[----:B------:R-:W-:Y:S02]  /*4b80*/  SEL R10, R11, R10, P0 ;  /* 0x0000000a0b0a7207 */ /* 0x000fe40000000000 */
[----:B------:R-:W-:-:S04]  /*4b90*/  IADD3.X R11, PT, PT, RZ, R24, RZ, P2, !PT ;  /* 0x00000018ff0b7210 */ /* 0x000fc800017fe4ff */
[----:B------:R-:W-:Y:S02]  /*4ba0*/  SEL R11, R11, R24, P0 ;  /* 0x000000180b0b7207 */ /* 0x000fe40000000000 */
[----:B------:R-:W-:Y:S02]  /*4bb0*/  ISETP.GE.U32.AND.EX P0, PT, R9, R23, PT, P1 ;  /* 0x000000170900720c */ /* 0x000fe40003f06110 */
[----:B------:R-:W-:-:S04]  /*4bc0*/  IADD3 R9, P1, PT, R10, 0x1, RZ ;  /* 0x000000010a097810 */ /* 0x000fc80007f3e0ff */
[----:B------:R-:W-:Y:S01]  /*4bd0*/  SEL R9, R9, R10, P0 ;  /* 0x0000000a09097207 */ /* 0x000fe20000000000 */
[----:B------:R-:W-:Y:S01]  /*4be0*/  IMAD.X R12, RZ, RZ, R11, P1 ;  /* 0x000000ffff0c7224 */ /* 0x000fe200008e060b */
[----:B------:R-:W-:-:S04]  /*4bf0*/  LOP3.LUT R10, R3, UR4, RZ, 0x3c, !PT ;  /* 0x00000004030a7c12 */ /* 0x000fc8000f8e3cff */
[----:B------:R-:W-:Y:S02]  /*4c00*/  SEL R11, R12, R11, P0 ;  /* 0x0000000b0c0b7207 */ /* 0x000fe40000000000 */
[----:B------:R-:W-:Y:S02]  /*4c10*/  IADD3 R12, P2, PT, RZ, -R9, RZ ;  /* 0x80000009ff0c7210 */ /* 0x000fe40007f5e0ff */
[----:B------:R-:W-:Y:S02]  /*4c20*/  ISETP.GE.AND P1, PT, R10, RZ, PT ;  /* 0x000000ff0a00720c */ /* 0x000fe40003f26270 */
[----:B------:R-:W-:Y:S02]  /*4c30*/  ISETP.NE.U32.AND P0, PT, R0, RZ, PT ;  /* 0x000000ff0000720c */ /* 0x000fe40003f05070 */
[----:B------:R-:W-:Y:S02]  /*4c40*/  IADD3.X R0, PT, PT, RZ, ~R11, RZ, P2, !PT ;  /* 0x8000000bff007210 */ /* 0x000fe400017fe4ff */
[----:B------:R-:W-:Y:S01]  /*4c50*/  SEL R12, R12, R9, !P1 ;  /* 0x000000090c0c7207 */ /* 0x000fe20004800000 */
[----:B------:R-:W-:Y:S01]  /*4c60*/  IMAD.MOV.U32 R9, RZ, RZ, 0x0 ;  /* 0x00000000ff097424 */ /* 0x000fe200078e00ff */
[----:B------:R-:W-:-:S02]  /*4c70*/  ISETP.NE.AND.EX P0, PT, R3, RZ, PT, P0 ;  /* 0x000000ff0300720c */ /* 0x000fc40003f05300 */
[----:B------:R-:W-:Y:S02]  /*4c80*/  SEL R0, R0, R11, !P1 ;  /* 0x0000000b00007207 */ /* 0x000fe40004800000 */
[----:B------:R-:W-:Y:S02]  /*4c90*/  SEL R12, R12, 0xffffffff, P0 ;  /* 0xffffffff0c0c7807 */ /* 0x000fe40000000000 */
[----:B------:R-:W-:Y:S01]  /*4ca0*/  SEL R0, R0, 0xffffffff, P0 ;  /* 0xffffffff00007807 */ /* 0x000fe20000000000 */
[----:B------:R-:W-:Y:S06]  /*4cb0*/  RET.REL.NODEC R8 `(contiguous_reduce4_bf16) ;  /* 0xffffffb008d07950 */ /* 0x000fec0003c3ffff */
        .weak           $__internal_1_$__cuda_sm20_rem_s64
        .type           $__internal_1_$__cuda_sm20_rem_s64,@function
        .size           $__internal_1_$__cuda_sm20_rem_s64,(.L_x_3680 - $__internal_1_$__cuda_sm20_rem_s64)
$__internal_1_$__cuda_sm20_rem_s64:
[-C--:B------:R-:W-:Y:S02]  /*4cc0*/  IADD3 R11, P1, PT, RZ, -R8.reuse, RZ ;  /* 0x80000008ff0b7210 */ /* 0x080fe40007f3e0ff */
[----:B------:R-:W-:Y:S02]  /*4cd0*/  ISETP.GE.AND P0, PT, R9, RZ, PT ;  /* 0x000000ff0900720c */ /* 0x000fe40003f06270 */
[-C--:B------:R-:W-:Y:S02]  /*4ce0*/  IADD3.X R3, PT, PT, RZ, ~R9.reuse, RZ, P1, !PT ;  /* 0x80000009ff037210 */ /* 0x080fe40000ffe4ff */
[----:B------:R-:W-:Y:S02]  /*4cf0*/  SEL R10, R11, R8, !P0 ;  /* 0x000000080b0a7207 */ /* 0x000fe40004000000 */
[----:B------:R-:W-:-:S04]  /*4d00*/  SEL R11, R3, R9, !P0 ;  /* 0x00000009030b7207 */ /* 0x000fc80004000000 */
[----:B------:R-:W0:Y:S08]  /*4d10*/  I2F.U64.RP R3, R10 ;  /* 0x0000000a00037312 */ /* 0x000e300000309000 */
[----:B0-----:R-:W0:Y:S02]  /*4d20*/  MUFU.RCP R3, R3 ;  /* 0x0000000300037308 */ /* 0x001e240000001000 */
[----:B0-----:R-:W-:-:S06]  /*4d30*/  VIADD R12, R3, 0x1ffffffe ;  /* 0x1ffffffe030c7836 */ /* 0x001fcc0000000000 */
[----:B------:R-:W0:Y:S02]  /*4d40*/  F2I.U64.TRUNC R12, R12 ;  /* 0x0000000c000c7311 */ /* 0x000e24000020d800 */
[----:B0-----:R-:W-:-:S04]  /*4d50*/  IMAD.WIDE.U32 R14, R12, R10, RZ ;  /* 0x0000000a0c0e7225 */ /* 0x001fc800078e00ff */
[----:B------:R-:W-:Y:S01]  /*4d60*/  IMAD R15, R12, R11, R15 ;  /* 0x0000000b0c0f7224 */ /* 0x000fe200078e020f */
[----:B------:R-:W-:-:S03]  /*4d70*/  IADD3 R19, P0, PT, RZ, -R14, RZ ;  /* 0x8000000eff137210 */ /* 0x000fc60007f1e0ff */
[----:B------:R-:W-:Y:S02]  /*4d80*/  IMAD R15, R13, R10, R15 ;  /* 0x0000000a0d0f7224 */ /* 0x000fe400078e020f */
[----:B------:R-:W-:-:S03]  /*4d90*/  IMAD.HI.U32 R14, R12, R19, RZ ;  /* 0x000000130c0e7227 */ /* 0x000fc600078e00ff */
[----:B------:R-:W-:Y:S01]  /*4da0*/  IADD3.X R21, PT, PT, RZ, ~R15, RZ, P0, !PT ;  /* 0x8000000fff157210 */ /* 0x000fe200007fe4ff */
[----:B------:R-:W-:-:S04]  /*4db0*/  IMAD.MOV.U32 R15, RZ, RZ, R12 ;  /* 0x000000ffff0f7224 */ /* 0x000fc800078e000c */
[----:B------:R-:W-:-:S04]  /*4dc0*/  IMAD.WIDE.U32 R14, P0, R12, R21, R14 ;  /* 0x000000150c0e7225 */ /* 0x000fc8000780000e */
[C---:B------:R-:W-:Y:S02]  /*4dd0*/  IMAD R23, R13.reuse, R21, RZ ;  /* 0x000000150d177224 */ /* 0x040fe400078e02ff */
[----:B------:R-:W-:-:S04]  /*4de0*/  IMAD.HI.U32 R14, P1, R13, R19, R14 ;  /* 0x000000130d0e7227 */ /* 0x000fc8000782000e */
[----:B------:R-:W-:Y:S01]  /*4df0*/  IMAD.HI.U32 R3, R13, R21, RZ ;  /* 0x000000150d037227 */ /* 0x000fe200078e00ff */
[----:B------:R-:W-:-:S04]  /*4e00*/  IADD3 R15, P2, PT, R23, R14, RZ ;  /* 0x0000000e170f7210 */ /* 0x000fc80007f5e0ff */
[----:B------:R-:W-:Y:S01]  /*4e10*/  IADD3.X R3, PT, PT, R3, R13, RZ, P0, !PT ;  /* 0x0000000d03037210 */ /* 0x000fe200007fe4ff */
[----:B------:R-:W-:-:S03]  /*4e20*/  IMAD.WIDE.U32 R12, R15, R10, RZ ;  /* 0x0000000a0f0c7225 */ /* 0x000fc600078e00ff */
[----:B------:R-:W-:Y:S01]  /*4e30*/  IADD3.X R3, PT, PT, RZ, RZ, R3, P2, P1 ;  /* 0x000000ffff037210 */ /* 0x000fe200017e2403 */
[----:B------:R-:W-:Y:S01]  /*4e40*/  IMAD R13, R15, R11, R13 ;  /* 0x0000000b0f0d7224 */ /* 0x000fe200078e020d */
[----:B------:R-:W-:-:S03]  /*4e50*/  IADD3 R19, P0, PT, RZ, -R12, RZ ;  /* 0x8000000cff137210 */ /* 0x000fc60007f1e0ff */
[----:B------:R-:W-:Y:S02]  /*4e60*/  IMAD R13, R3, R10, R13 ;  /* 0x0000000a030d7224 */ /* 0x000fe400078e020d */
[----:B------:R-:W-:-:S04]  /*4e70*/  IMAD.HI.U32 R14, R15, R19, RZ ;  /* 0x000000130f0e7227 */ /* 0x000fc800078e00ff */
[----:B------:R-:W-:Y:S02]  /*4e80*/  IMAD.X R12, RZ, RZ, ~R13, P0 ;  /* 0x000000ffff0c7224 */ /* 0x000fe400000e0e0d */
[----:B------:R-:W-:Y:S02]  /*4e90*/  IMAD.MOV.U32 R13, RZ, RZ, RZ ;  /* 0x000000ffff0d7224 */ /* 0x000fe400078e00ff */
[----:B------:R-:W-:-:S04]  /*4ea0*/  IMAD.WIDE.U32 R14, P0, R15, R12, R14 ;  /* 0x0000000c0f0e7225 */ /* 0x000fc8000780000e */
[C---:B------:R-:W-:Y:S02]  /*4eb0*/  IMAD R18, R3.reuse, R12, RZ ;  /* 0x0000000c03127224 */ /* 0x040fe400078e02ff */
[----:B------:R-:W-:-:S04]  /*4ec0*/  IMAD.HI.U32 R15, P1, R3, R19, R14 ;  /* 0x00000013030f7227 */ /* 0x000fc8000782000e */
[----:B------:R-:W-:Y:S01]  /*4ed0*/  IMAD.HI.U32 R14, R3, R12, RZ ;  /* 0x0000000c030e7227 */ /* 0x000fe200078e00ff */
[----:B------:R-:W-:-:S04]  /*4ee0*/  IADD3 R15, P2, PT, R18, R15, RZ ;  /* 0x0000000f120f7210 */ /* 0x000fc80007f5e0ff */
[----:B------:R-:W-:Y:S01]  /*4ef0*/  IADD3.X R3, PT, PT, R14, R3, RZ, P0, !PT ;  /* 0x000000030e037210 */ /* 0x000fe200007fe4ff */
[----:B------:R-:W-:-:S03]  /*4f00*/  IMAD.HI.U32 R12, R15, R30, RZ ;  /* 0x0000001e0f0c7227 */ /* 0x000fc600078e00ff */
[----:B------:R-:W-:Y:S01]  /*4f10*/  IADD3.X R3, PT, PT, RZ, RZ, R3, P2, P1 ;  /* 0x000000ffff037210 */ /* 0x000fe200017e2403 */
[----:B------:R-:W-:-:S04]  /*4f20*/  IMAD.WIDE.U32 R12, RZ, R15, R12 ;  /* 0x0000000fff0c7225 */ /* 0x000fc800078e000c */
[----:B------:R-:W-:-:S05]  /*4f30*/  IMAD.HI.U32 R3, P0, R3, R30, R12 ;  /* 0x0000001e03037227 */ /* 0x000fca000780000c */
[----:B------:R-:W-:Y:S02]  /*4f40*/  IADD3 R15, P1, PT, RZ, R3, RZ ;  /* 0x00000003ff0f7210 */ /* 0x000fe40007f3e0ff */
[----:B------:R-:W-:-:S03]  /*4f50*/  IADD3.X R3, PT, PT, RZ, RZ, RZ, P0, !PT ;  /* 0x000000ffff037210 */ /* 0x000fc600007fe4ff */
[----:B------:R-:W-:-:S04]  /*4f60*/  IMAD.WIDE.U32 R12, R15, R10, RZ ;  /* 0x0000000a0f0c7225 */ /* 0x000fc800078e00ff */
[----:B------:R-:W-:Y:S01]  /*4f70*/  IMAD.X R3, RZ, RZ, R3, P1 ;  /* 0x000000ffff037224 */ /* 0x000fe200008e0603 */
[----:B------:R-:W-:Y:S01]  /*4f80*/  IADD3 R19, P1, PT, -R12, R30, RZ ;  /* 0x0000001e0c137210 */ /* 0x000fe20007f3e1ff */
[----:B------:R-:W-:-:S03]  /*4f90*/  IMAD R15, R15, R11, R13 ;  /* 0x0000000b0f0f7224 */ /* 0x000fc600078e020d */
[-C--:B------:R-:W-:Y:S01]  /*4fa0*/  ISETP.GE.U32.AND P0, PT, R19, R10.reuse, PT ;  /* 0x0000000a1300720c */ /* 0x080fe20003f06070 */
[----:B------:R-:W-:-:S05]  /*4fb0*/  IMAD R3, R3, R10, R15 ;  /* 0x0000000a03037224 */ /* 0x000fca00078e020f */
[----:B------:R-:W-:Y:S02]  /*4fc0*/  IADD3.X R3, PT, PT, RZ, ~R3, RZ, P1, !PT ;  /* 0x80000003ff037210 */ /* 0x000fe40000ffe4ff */
[----:B------:R-:W-:Y:S02]  /*4fd0*/  IADD3 R13, P1, PT, R19, -R10, RZ ;  /* 0x8000000a130d7210 */ /* 0x000fe40007f3e0ff */
[----:B------:R-:W-:-:S03]  /*4fe0*/  ISETP.GE.U32.AND.EX P0, PT, R3, R11, PT, P0 ;  /* 0x0000000b0300720c */ /* 0x000fc60003f06100 */
[----:B------:R-:W-:Y:S01]  /*4ff0*/  IMAD.X R15, R3, 0x1, ~R11, P1 ;  /* 0x00000001030f7824 */ /* 0x000fe200008e0e0b */
[----:B------:R-:W-:Y:S02]  /*5000*/  SEL R13, R13, R19, P0 ;  /* 0x000000130d0d7207 */ /* 0x000fe40000000000 */
[----:B------:R-:W-:Y:S01]  /*5010*/  ISETP.NE.U32.AND P1, PT, R8, RZ, PT ;  /* 0x000000ff0800720c */ /* 0x000fe20003f25070 */
[----:B------:R-:W-:Y:S01]  /*5020*/  IMAD.MOV.U32 R8, RZ, RZ, R0 ;  /* 0x000000ffff087224 */ /* 0x000fe200078e0000 */
[----:B------:R-:W-:Y:S02]  /*5030*/  SEL R15, R15, R3, P0 ;  /* 0x000000030f0f7207 */ /* 0x000fe40000000000 */
[CC--:B------:R-:W-:Y:S02]  /*5040*/  ISETP.GE.U32.AND P0, PT, R13.reuse, R10.reuse, PT ;  /* 0x0000000a0d00720c */ /* 0x0c0fe40003f06070 */
[----:B------:R-:W-:Y:S02]  /*5050*/  IADD3 R3, P2, PT, R13, -R10, RZ ;  /* 0x8000000a0d037210 */ /* 0x000fe40007f5e0ff */
[----:B------:R-:W-:Y:S01]  /*5060*/  ISETP.NE.AND.EX P1, PT, R9, RZ, PT, P1 ;  /* 0x000000ff0900720c */ /* 0x000fe20003f25310 */
[----:B------:R-:W-:Y:S01]  /*5070*/  HFMA2 R9, -RZ, RZ, 0, 0 ;  /* 0x00000000ff097431 */ /* 0x000fe200000001ff */
[----:B------:R-:W-:-:S02]  /*5080*/  ISETP.GE.U32.AND.EX P0, PT, R15, R11, PT, P0 ;  /* 0x0000000b0f00720c */ /* 0x000fc40003f06100 */
[----:B------:R-:W-:Y:S02]  /*5090*/  IADD3.X R10, PT, PT, R15, ~R11, RZ, P2, !PT ;  /* 0x8000000b0f0a7210 */ /* 0x000fe400017fe4ff */
[----:B------:R-:W-:Y:S02]  /*50a0*/  SEL R3, R3, R13, P0 ;  /* 0x0000000d03037207 */ /* 0x000fe40000000000 */
[----:B------:R-:W-:Y:S02]  /*50b0*/  SEL R10, R10, R15, P0 ;  /* 0x0000000f0a0a7207 */ /* 0x000fe40000000000 */
[----:B------:R-:W-:Y:S02]  /*50c0*/  SEL R3, R3, 0xffffffff, P1 ;  /* 0xffffffff03037807 */ /* 0x000fe40000800000 */
[----:B------:R-:W-:Y:S01]  /*50d0*/  SEL R10, R10, 0xffffffff, P1 ;  /* 0xffffffff0a0a7807 */ /* 0x000fe20000800000 */
[----:B------:R-:W-:Y:S06]  /*50e0*/  RET.REL.NODEC R8 `(contiguous_reduce4_bf16) ;  /* 0xffffffac08c47950 */ /* 0x000fec0003c3ffff */
.L_x_52:
        /* <DEDUP_REMOVED lines=9> */
.L_x_3680:


//--------------------- .text.contiguous_reduce33_bf16 --------------------------
	.section	.text.contiguous_reduce33_bf16,"ax",@progbits
	.align	128
        .global         contiguous_reduce33_bf16
        .type           contiguous_reduce33_bf16,@function
        .size           contiguous_reduce33_bf16,(.L_x_3759 - contiguous_reduce33_bf16)
        .other          contiguous_reduce33_bf16,@"STO_CUDA_ENTRY STV_DEFAULT"
contiguous_reduce33_bf16:
.text.contiguous_reduce33_bf16:
[----:B------:R-:W-:Y:S01]  /*0000*/  LDC R1, c[0x0][0x37c] ;  /* 0x0000df00ff017b82 */ /* 0x000fe20000000800 */
[----:B------:R-:W0:Y:S07]  /*0010*/  S2R R2, SR_CTAID.X ;  /* 0x0000000000027919 */ /* 0x000e2e0000002500 */
[----:B------:R-:W1:Y:S01]  /*0020*/  S2UR UR6, SR_CgaCtaId ;  /* 0x00000000000679c3 */ /* 0x000e620000008800 */
[----:B------:R-:W2:Y:S01]  /*0030*/  LDCU UR5, c[0x0][0x360] ;  /* 0x00006c00ff0577ac */ /* 0x000ea20008000800 */
[----:B------:R-:W3:Y:S01]  /*0040*/  I2F.BF16.U32 R5, 0x7f80 ;  /* 0x00007f8000057906 */ /* 0x000ee20000202000 */
[----:B------:R-:W4:Y:S01]  /*0050*/  S2R R3, SR_TID.X ;  /* 0x0000000000037919 */ /* 0x000f220000002100 */
[----:B------:R-:W-:Y:S01]  /*0060*/  IMAD.MOV.U32 R10, RZ, RZ, -0x1 ;  /* 0xffffffffff0a7424 */ /* 0x000fe200078e00ff */
[----:B------:R-:W-:Y:S01]  /*0070*/  UMOV UR4, 0x400 ;  /* 0x0000040000047882 */ /* 0x000fe20000000000 */
[----:B------:R-:W5:Y:S01]  /*0080*/  LDCU.64 UR10, c[0x0][0x3a0] ;  /* 0x00007400ff0a77ac */ /* 0x000f620008000a00 */
[----:B------:R-:W-:Y:S01]  /*0090*/  IMAD.MOV.U32 R11, RZ, RZ, 0x7fffffff ;  /* 0x7fffffffff0b7424 */ /* 0x000fe200078e00ff */
[----:B------:R-:W-:Y:S01]  /*00a0*/  BSSY.RECONVERGENT B0, `(.L_x_53) ;  /* 0x000003b000007945 */ /* 0x000fe20003800200 */
[----:B------:R-:W0:Y:S01]  /*00b0*/  LDCU.64 UR8, c[0x0][0x358] ;  /* 0x00006b00ff0877ac */ /* 0x000e220008000a00 */
[----:B-1----:R-:W-:-:S04]  /*00c0*/  ULEA UR4, UR6, UR4, 0x18 ;  /* 0x0000000406047291 */ /* 0x002fc8000f8ec0ff */
[----:B--2---:R-:W-:Y:S02]  /*00d0*/  ULEA UR6, UR5, UR4, 0x1 ;  /* 0x0000000405067291 */ /* 0x004fe4000f8e08ff */
[----:B0-----:R-:W-:-:S04]  /*00e0*/  IMAD R6, R2, UR5, RZ ;  /* 0x0000000502067c24 */ /* 0x001fc8000f8e02ff */
[----:B----4-:R-:W-:Y:S01]  /*00f0*/  IMAD R6, R6, 0x2, R3 ;  /* 0x0000000206067824 */ /* 0x010fe200078e0203 */
[C---:B------:R-:W-:Y:S02]  /*0100*/  LEA R4, R3.reuse, UR4, 0x1 ;  /* 0x0000000403047c11 */ /* 0x040fe4000f8e08ff */
[----:B------:R-:W-:Y:S01]  /*0110*/  LEA R0, R3, UR6, 0x3 ;  /* 0x0000000603007c11 */ /* 0x000fe2000f8e18ff */
[----:B------:R-:W-:Y:S02]  /*0120*/  VIADD R8, R6, UR5 ;  /* 0x0000000506087c36 */ /* 0x000fe40008000000 */
[----:B---3--:R0:W-:Y:S03]  /*0130*/  STS.U16 [R4], R5 ;  /* 0x0000000504007388 */ /* 0x0081e60000000400 */
[----:B-----5:R-:W-:Y:S01]  /*0140*/  ISETP.GE.U32.AND P0, PT, R8, UR10, PT ;  /* 0x0000000a08007c0c */ /* 0x020fe2000bf06070 */
[----:B------:R0:W-:Y:S03]  /*0150*/  STS.64 [R0], R10 ;  /* 0x0000000a00007388 */ /* 0x0001e60000000a00 */
[----:B------:R-:W-:-:S13]  /*0160*/  ISETP.GE.U32.AND.EX P0, PT, RZ, UR11, PT, P0 ;  /* 0x0000000bff007c0c */ /* 0x000fda000bf06100 */
[----:B0-----:R-:W-:Y:S05]  /*0170*/  @P0 BRA `(.L_x_54) ;  /* 0x0000000000740947 */ /* 0x001fea0003800000 */
[----:B------:R-:W0:Y:S01]  /*0180*/  S2R R5, SR_CTAID.Y ;  /* 0x0000000000057919 */ /* 0x000e220000002600 */
[----:B------:R-:W1:Y:S01]  /*0190*/  LDCU.64 UR12, c[0x0][0x390] ;  /* 0x00007200ff0c77ac */ /* 0x000e620008000a00 */
[----:B------:R-:W-:Y:S02]  /*01a0*/  IMAD.MOV.U32 R7, RZ, RZ, RZ ;  /* 0x000000ffff077224 */ /* 0x000fe400078e00ff */
[----:B------:R-:W-:Y:S02]  /*01b0*/  IMAD.MOV.U32 R9, RZ, RZ, RZ ;  /* 0x000000ffff097224 */ /* 0x000fe400078e00ff */
[----:B0-----:R-:W-:-:S04]  /*01c0*/  IMAD.WIDE.U32 R6, R5, UR10, R6 ;  /* 0x0000000a05067c25 */ /* 0x001fc8000f8e0006 */
[C---:B------:R-:W-:Y:S01]  /*01d0*/  IMAD R11, R5.reuse, UR11, RZ ;  /* 0x0000000b050b7c24 */ /* 0x040fe2000f8e02ff */
[----:B-1----:R-:W-:Y:S01]  /*01e0*/  LEA R10, P0, R6, UR12, 0x1 ;  /* 0x0000000c060a7c11 */ /* 0x002fe2000f8008ff */
[----:B------:R-:W-:-:S04]  /*01f0*/  IMAD.WIDE.U32 R8, R5, UR10, R8 ;  /* 0x0000000a05087c25 */ /* 0x000fc8000f8e0008 */
[----:B------:R-:W-:Y:S01]  /*0200*/  IMAD.IADD R15, R7, 0x1, R11 ;  /* 0x00000001070f7824 */ /* 0x000fe200078e020b */
[----:B------:R-:W-:Y:S01]  /*0210*/  LEA R12, P1, R8, UR12, 0x1 ;  /* 0x0000000c080c7c11 */ /* 0x000fe2000f8208ff */
[----:B------:R-:W-:-:S03]  /*0220*/  IMAD.IADD R7, R11, 0x1, R9 ;  /* 0x000000010b077824 */ /* 0x000fc600078e0209 */
[----:B------:R-:W-:Y:S02]  /*0230*/  LEA.HI.X R11, R6, UR13, R15, 0x1, P0 ;  /* 0x0000000d060b7c11 */ /* 0x000fe400080f0c0f */
[----:B------:R-:W-:Y:S01]  /*0240*/  LEA.HI.X R13, R8, UR13, R7, 0x1, P1 ;  /* 0x0000000d080d7c11 */ /* 0x000fe200088f0c07 */
[----:B------:R-:W0:Y:S03]  /*0250*/  LDCU.64 UR12, c[0x0][0x398] ;  /* 0x00007300ff0c77ac */ /* 0x000e260008000a00 */
[----:B------:R-:W2:Y:S04]  /*0260*/  LDG.E.U16 R11, desc[UR8][R10.64] ;  /* 0x000000080a0b7981 */ /* 0x000ea8000c1e1500 */
[----:B------:R-:W2:Y:S02]  /*0270*/  LDG.E.U16 R13, desc[UR8][R12.64] ;  /* 0x000000080c0d7981 */ /* 0x000ea4000c1e1500 */
[----:B--2---:R-:W-:-:S04]  /*0280*/  HMNMX2.BF16_V2 R5, R11.H0_H0, R13.H0_H0, PT ;  /* 0x2000000d0b057240 */ /* 0x004fc80003a00800 */
[----:B------:R-:W-:-:S13]  /*0290*/  HSETP2.BF16_V2.NEU.AND P0, PT, R5.H0_H0, R13.H0_H0, PT ;  /* 0x2000000d05007234 */ /* 0x000fda0003f0d802 */
[----:B0-----:R-:W-:Y:S02]  /*02a0*/  @!P0 LEA R14, P1, R6, UR12, 0x3 ;  /* 0x0000000c060e8c11 */ /* 0x001fe4000f8218ff */
[----:B------:R-:W-:Y:S02]  /*02b0*/  @P0 LEA R16, P2, R8, UR12, 0x3 ;  /* 0x0000000c08100c11 */ /* 0x000fe4000f8418ff */
[----:B------:R-:W-:Y:S02]  /*02c0*/  @!P0 LEA.HI.X R15, R6, UR13, R15, 0x3, P1 ;  /* 0x0000000d060f8c11 */ /* 0x000fe400088f1c0f */
[----:B------:R-:W-:-:S03]  /*02d0*/  @P0 LEA.HI.X R17, R8, UR13, R7, 0x3, P2 ;  /* 0x0000000d08110c11 */ /* 0x000fc600090f1c07 */
[----:B------:R-:W2:Y:S04]  /*02e0*/  @!P0 LDG.E.64 R6, desc[UR8][R14.64] ;  /* 0x000000080e068981 */ /* 0x000ea8000c1e1b00 */
[----:B------:R-:W3:Y:S04]  /*02f0*/  @P0 LDG.E.64 R8, desc[UR8][R16.64] ;  /* 0x0000000810080981 */ /* 0x000ee8000c1e1b00 */
[----:B------:R1:W-:Y:S04]  /*0300*/  @!P0 STS.U16 [R4], R11 ;  /* 0x0000000b04008388 */ /* 0x0003e80000000400 */
[----:B--2---:R1:W-:Y:S04]  /*0310*/  @!P0 STS.64 [R0], R6 ;  /* 0x0000000600008388 */ /* 0x0043e80000000a00 */
[----:B------:R1:W-:Y:S04]  /*0320*/  @P0 STS.U16 [R4], R13 ;  /* 0x0000000d04000388 */ /* 0x0003e80000000400 */
[----:B---3--:R1:W-:Y:S01]  /*0330*/  @P0 STS.64 [R0], R8 ;  /* 0x0000000800000388 */ /* 0x0083e20000000a00 */
[----:B------:R-:W-:Y:S05]  /*0340*/  BRA `(.L_x_55) ;  /* 0x0000000000407947 */ /* 0x000fea0003800000 */
.L_x_54:
[----:B------:R-:W-:-:S04]  /*0350*/  ISETP.GE.U32.AND P0, PT, R6, UR10, PT ;  /* 0x0000000a06007c0c */ /* 0x000fc8000bf06070 */
[----:B------:R-:W-:-:S13]  /*0360*/  ISETP.GE.U32.AND.EX P0, PT, RZ, UR11, PT, P0 ;  /* 0x0000000bff007c0c */ /* 0x000fda000bf06100 */
[----:B------:R-:W-:Y:S05]  /*0370*/  @P0 BRA `(.L_x_55) ;  /* 0x0000000000340947 */ /* 0x000fea0003800000 */
[----:B------:R-:W0:Y:S01]  /*0380*/  S2R R5, SR_CTAID.Y ;  /* 0x0000000000057919 */ /* 0x000e220000002600 */
[----:B------:R-:W1:Y:S01]  /*0390*/  LDCU.128 UR12, c[0x0][0x390] ;  /* 0x00007200ff0c77ac */ /* 0x000e620008000c00 */
[----:B------:R-:W-:Y:S02]  /*03a0*/  IMAD.MOV.U32 R7, RZ, RZ, RZ ;  /* 0x000000ffff077224 */ /* 0x000fe400078e00ff */
[----:B0-----:R-:W-:-:S04]  /*03b0*/  IMAD.WIDE.U32 R6, R5, UR10, R6 ;  /* 0x0000000a05067c25 */ /* 0x001fc8000f8e0006 */
[----:B------:R-:W-:Y:S01]  /*03c0*/  IMAD R5, R5, UR11, R7 ;  /* 0x0000000b05057c24 */ /* 0x000fe2000f8e0207 */
[C---:B-1----:R-:W-:Y:S02]  /*03d0*/  LEA R8, P0, R6.reuse, UR12, 0x1 ;  /* 0x0000000c06087c11 */ /* 0x042fe4000f8008ff */
[C---:B------:R-:W-:Y:S02]  /*03e0*/  LEA R10, P1, R6.reuse, UR14, 0x3 ;  /* 0x0000000e060a7c11 */ /* 0x040fe4000f8218ff */
[C-C-:B------:R-:W-:Y:S02]  /*03f0*/  LEA.HI.X R9, R6.reuse, UR13, R5.reuse, 0x1, P0 ;  /* 0x0000000d06097c11 */ /* 0x140fe400080f0c05 */
[----:B------:R-:W-:-:S04]  /*0400*/  LEA.HI.X R11, R6, UR15, R5, 0x3, P1 ;  /* 0x0000000f060b7c11 */ /* 0x000fc800088f1c05 */
[----:B------:R-:W2:Y:S04]  /*0410*/  LDG.E.U16 R9, desc[UR8][R8.64] ;  /* 0x0000000808097981 */ /* 0x000ea8000c1e1500 */
[----:B------:R-:W3:Y:S04]  /*0420*/  LDG.E.64 R10, desc[UR8][R10.64] ;  /* 0x000000080a0a7981 */ /* 0x000ee8000c1e1b00 */
[----:B--2---:R0:W-:Y:S04]  /*0430*/  STS.U16 [R4], R9 ;  /* 0x0000000904007388 */ /* 0x0041e80000000400 */
[----:B---3--:R0:W-:Y:S02]  /*0440*/  STS.64 [R0], R10 ;  /* 0x0000000a00007388 */ /* 0x0081e40000000a00 */
.L_x_55:
[----:B------:R-:W-:Y:S05]  /*0450*/  BSYNC.RECONVERGENT B0 ;  /* 0x0000000000007941 */ /* 0x000fea0003800200 */
.L_x_53:
[----:B------:R-:W-:Y:S01]  /*0460*/  BAR.SYNC.DEFER_BLOCKING 0x0 ;  /* 0x0000000000007b1d */ /* 0x000fe20000010000 */
[----:B------:R-:W-:-:S09]  /*0470*/  UISETP.GE.U32.AND UP0, UPT, UR5, 0x42, UPT ;  /* 0x000000420500788c */ /* 0x000fd2000bf06070 */
[----:B------:R-:W-:Y:S05]  /*0480*/  BRA.U !UP0, `(.L_x_56) ;  /* 0x00000001084c7547 */ /* 0x000fea000b800000 */
.L_x_59:
[----:B------:R-:W-:Y:S01]  /*0490*/  UMOV UR4, UR5 ;  /* 0x0000000500047c82 */ /* 0x000fe20008000000 */
[----:B------:R-:W-:Y:S01]  /*04a0*/  USHF.R.U32.HI UR5, URZ, 0x1, UR5 ;  /* 0x00000001ff057899 */ /* 0x000fe20008011605 */
[----:B------:R-:W-:Y:S05]  /*04b0*/  BSSY.RECONVERGENT B0, `(.L_x_57) ;  /* 0x000000d000007945 */ /* 0x000fea0003800200 */
[----:B------:R-:W-:-:S13]  /*04c0*/  ISETP.GE.U32.AND P0, PT, R3, UR5, PT ;  /* 0x0000000503007c0c */ /* 0x000fda000bf06070 */
[----:B--2---:R-:W-:Y:S05]  /*04d0*/  @P0 BRA `(.L_x_58) ;  /* 0x0000000000280947 */ /* 0x004fea0003800000 */
[----:B------:R-:W-:Y:S01]  /*04e0*/  ULOP3.LUT UR7, UR4, 0x7fe, URZ, 0xc0, !UPT ;  /* 0x000007fe04077892 */ /* 0x000fe2000f8ec0ff */
[----:B------:R-:W-:Y:S08]  /*04f0*/  LDS.U16 R5, [R4] ;  /* 0x0000000004057984 */ /* 0x000ff00000000400 */
[----:B-1----:R-:W1:Y:S02]  /*0500*/  LDS.U16 R8, [R4+UR7] ;  /* 0x0000000704087984 */ /* 0x002e640008000400 */
[----:B-1----:R-:W-:-:S04]  /*0510*/  HMNMX2.BF16_V2 R5, R5.H0_H0, R8.H0_H0, PT ;  /* 0x2000000805057240 */ /* 0x002fc80003a00800 */
[----:B------:R-:W-:Y:S01]  /*0520*/  HSETP2.BF16_V2.NEU.AND P0, PT, R5.H0_H0, R8.H0_H0, PT ;  /* 0x2000000805007234 */ /* 0x000fe20003f0d802 */
[----:B------:R-:W-:-:S12]  /*0530*/  IMAD.U32 R5, RZ, RZ, UR5 ;  /* 0x00000005ff057e24 */ /* 0x000fd8000f8e00ff */
[----:B------:R-:W-:Y:S01]  /*0540*/  @!P0 IMAD R6, R5, 0x8, R0 ;  /* 0x0000000805068824 */ /* 0x000fe200078e0200 */
[----:B------:R-:W-:Y:S05]  /*0550*/  @!P0 STS.U16 [R4], R8 ;  /* 0x0000000804008388 */ /* 0x000fea0000000400 */
[----:B------:R-:W1:Y:S04]  /*0560*/  @!P0 LDS.64 R6, [R6] ;  /* 0x0000000006068984 */ /* 0x000e680000000a00 */
[----:B-1----:R2:W-:Y:S02]  /*0570*/  @!P0 STS.64 [R0], R6 ;  /* 0x0000000600008388 */ /* 0x0025e40000000a00 */
.L_x_58:
[----:B------:R-:W-:Y:S05]  /*0580*/  BSYNC.RECONVERGENT B0 ;  /* 0x0000000000007941 */ /* 0x000fea0003800200 */
.L_x_57:
[----:B------:R-:W-:Y:S01]  /*0590*/  BAR.SYNC.DEFER_BLOCKING 0x0 ;  /* 0x0000000000007b1d */ /* 0x000fe20000010000 */
[----:B------:R-:W-:-:S09]  /*05a0*/  UISETP.GT.U32.AND UP0, UPT, UR4, 0x83, UPT ;  /* 0x000000830400788c */ /* 0x000fd2000bf04070 */
[----:B------:R-:W-:Y:S05]  /*05b0*/  BRA.U UP0, `(.L_x_59) ;  /* 0xfffffffd00b47547 */ /* 0x000fea000b83ffff */
.L_x_56:
[----:B------:R-:W-:-:S13]  /*05c0*/  ISETP.GT.U32.AND P0, PT, R3, 0x1f, PT ;  /* 0x0000001f0300780c */ /* 0x000fda0003f04070 */
[----:B------:R-:W-:Y:S05]  /*05d0*/  @P0 EXIT ;  /* 0x000000000000094d */ /* 0x000fea0003800000 */
[----:B------:R-:W-:Y:S04]  /*05e0*/  LDS.U16 R5, [R4] ;  /* 0x0000000004057984 */ /* 0x000fe80000000400 */
[----:B-12---:R-:W1:Y:S02]  /*05f0*/  LDS.U16 R6, [R4+0x40] ;  /* 0x0000400004067984 */ /* 0x006e640000000400 */
[----:B-1----:R-:W-:-:S04]  /*0600*/  HMNMX2.BF16_V2 R7, R5.H0_H0, R6.H0_H0, PT ;  /* 0x2000000605077240 */ /* 0x002fc80003a00800 */
[----:B------:R-:W-:-:S13]  /*0610*/  HSETP2.BF16_V2.NEU.AND P0, PT, R7.H0_H0, R6.H0_H0, PT ;  /* 0x2000000607007234 */ /* 0x000fda0003f0d802 */
[----:B------:R-:W1:Y:S04]  /*0620*/  @!P0 LDS.64 R6, [R0+0x100] ;  /* 0x0001000000068984 */ /* 0x000e680000000a00 */
[----:B-1----:R-:W-:Y:S04]  /*0630*/  @!P0 STS.64 [R0], R6 ;  /* 0x0000000600008388 */ /* 0x002fe80000000a00 */
[----:B0-----:R-:W0:Y:S04]  /*0640*/  @!P0 LDS.U16 R11, [R4+0x40] ;  /* 0x00004000040b8984 */ /* 0x001e280000000400 */
[----:B------:R-:W1:Y:S01]  /*0650*/  LDS.U16 R8, [R4+0x20] ;  /* 0x0000200004087984 */ /* 0x000e620000000400 */
[----:B0-----:R-:W-:-:S03]  /*0660*/  @!P0 PRMT R5, R11, 0x7610, R5 ;  /* 0x000076100b058816 */ /* 0x001fc60000000005 */
[----:B------:R-:W-:Y:S02]  /*0670*/  @!P0 STS.U16 [R4], R11 ;  /* 0x0000000b04008388 */ /* 0x000fe40000000400 */
[----:B-1----:R-:W-:-:S04]  /*0680*/  HMNMX2.BF16_V2 R7, R5.H0_H0, R8.H0_H0, PT ;  /* 0x2000000805077240 */ /* 0x002fc80003a00800 */
[----:B------:R-:W-:-:S13]  /*0690*/  HSETP2.BF16_V2.NEU.AND P1, PT, R7.H0_H0, R8.H0_H0, PT ;  /* 0x2000000807007234 */ /* 0x000fda0003f2d802 */
[----:B------:R-:W0:Y:S04]  /*06a0*/  @!P1 LDS.64 R8, [R0+0x80] ;  /* 0x0000800000089984 */ /* 0x000e280000000a00 */
[----:B0-----:R-:W-:Y:S04]  /*06b0*/  @!P1 STS.64 [R0], R8 ;  /* 0x0000000800009388 */ /* 0x001fe80000000a00 */
[----:B------:R-:W0:Y:S04]  /*06c0*/  @!P1 LDS.U16 R13, [R4+0x20] ;  /* 0x00002000040d9984 */ /* 0x000e280000000400 */
        /* <DEDUP_REMOVED lines=26> */
[----:B------:R-:W-:Y:S01]  /*0870*/  @!P0 STS.U16 [R4], R11 ;  /* 0x0000000b04008388 */ /* 0x000fe20000000400 */
[----:B------:R-:W-:Y:S02]  /*0880*/  ISETP.NE.AND P0, PT, R3, RZ, PT ;  /* 0x000000ff0300720c */ /* 0x000fe40003f05270 */
[----:B-1----:R-:W-:-:S04]  /*0890*/  HMNMX2.BF16_V2 R5, R5.H0_H0, R10.H0_H0, PT ;  /* 0x2000000a05057240 */ /* 0x002fc80003a00800 */
[----:B------:R-:W-:-:S13]  /*08a0*/  HSETP2.BF16_V2.NEU.AND P1, PT, R5.H0_H0, R10.H0_H0, PT ;  /* 0x2000000a05007234 */ /* 0x000fda0003f2d802 */
[----:B------:R-:W0:Y:S04]  /*08b0*/  @!P1 LDS.64 R8, [R0+0x8] ;  /* 0x0000080000089984 */ /* 0x000e280000000a00 */
[----:B0-----:R-:W-:Y:S04]  /*08c0*/  @!P1 STS.64 [R0], R8 ;  /* 0x0000000800009388 */ /* 0x001fe80000000a00 */
[----:B------:R-:W0:Y:S04]  /*08d0*/  @!P1 LDS.U16 R5, [R4+0x2] ;  /* 0x0000020004059984 */ /* 0x000e280000000400 */
[----:B0-----:R0:W-:Y:S01]  /*08e0*/  @!P1 STS.U16 [R4], R5 ;  /* 0x0000000504009388 */ /* 0x0011e20000000400 */
[----:B------:R-:W-:Y:S05]  /*08f0*/  @P0 EXIT ;  /* 0x000000000000094d */ /* 0x000fea0003800000 */
[----:B------:R-:W1:Y:S01]  /*0900*/  S2UR UR5, SR_CgaCtaId ;  /* 0x00000000000579c3 */ /* 0x000e620000008800 */
[----:B------:R-:W-:Y:S01]  /*0910*/  UMOV UR4, 0x400 ;  /* 0x0000040000047882 */ /* 0x000fe20000000000 */
[----:B0-----:R-:W-:Y:S01]  /*0920*/  LDS.64 R4, [UR6] ;  /* 0x00000006ff047984 */ /* 0x001fe20008000a00 */
[----:B------:R-:W-:-:S05]  /*0930*/  IMAD.MOV.U32 R3, RZ, RZ, RZ ;  /* 0x000000ffff037224 */ /* 0x000fca00078e00ff */
[----:B------:R-:W0:Y:S08]  /*0940*/  LDC.64 R6, c[0x0][0x3a8] ;  /* 0x0000ea00ff067b82 */ /* 0x000e300000000a00 */
[----:B------:R-:W2:Y:S01]  /*0950*/  LDC.64 R8, c[0x0][0x380] ;  /* 0x0000e000ff087b82 */ /* 0x000ea20000000a00 */
[----:B-1----:R-:W-:-:S07]  /*0960*/  ULEA UR4, UR5, UR4, 0x18 ;  /* 0x0000000405047291 */ /* 0x002fce000f8ec0ff */
[----:B------:R-:W0:Y:S02]  /*0970*/  S2UR UR5, SR_CTAID.Y ;  /* 0x00000000000579c3 */ /* 0x000e240000002600 */
[----:B------:R-:W1:Y:S06]  /*0980*/  LDS.U16 R11, [UR4] ;  /* 0x00000004ff0b7984 */ /* 0x000e6c0008000400 */
[----:B------:R-:W3:Y:S01]  /*0990*/  LDC.64 R12, c[0x0][0x388] ;  /* 0x0000e200ff0c7b82 */ /* 0x000ee20000000a00 */
[----:B0-----:R-:W-:-:S04]  /*09a0*/  IMAD.WIDE.U32 R2, R6, UR5, R2 ;  /* 0x0000000506027c25 */ /* 0x001fc8000f8e0002 */
[----:B------:R-:W-:Y:S01]  /*09b0*/  IMAD R0, R7, UR5, R3 ;  /* 0x0000000507007c24 */ /* 0x000fe2000f8e0203 */
[C---:B--2---:R-:W-:Y:S02]  /*09c0*/  LEA R6, P0, R2.reuse, R8, 0x1 ;  /* 0x0000000802067211 */ /* 0x044fe400078008ff */
[C---:B---3--:R-:W-:Y:S02]  /*09d0*/  LEA R8, P1, R2.reuse, R12, 0x3 ;  /* 0x0000000c02087211 */ /* 0x048fe400078218ff */
[C-C-:B------:R-:W-:Y:S02]  /*09e0*/  LEA.HI.X R7, R2.reuse, R9, R0.reuse, 0x1, P0 ;  /* 0x0000000902077211 */ /* 0x140fe400000f0c00 */
[----:B------:R-:W-:-:S03]  /*09f0*/  LEA.HI.X R9, R2, R13, R0, 0x3, P1 ;  /* 0x0000000d02097211 */ /* 0x000fc600008f1c00 */
[----:B-1----:R-:W-:Y:S04]  /*0a00*/  STG.E.U16 desc[UR8][R6.64], R11 ;  /* 0x0000000b06007986 */ /* 0x002fe8000c101508 */
[----:B------:R-:W-:Y:S01]  /*0a10*/  STG.E.64 desc[UR8][R8.64], R4 ;  /* 0x0000000408007986 */ /* 0x000fe2000c101b08 */
[----:B------:R-:W-:Y:S05]  /*0a20*/  EXIT ;  /* 0x000000000000794d */ /* 0x000fea0003800000 */
.L_x_60:
        /* <DEDUP_REMOVED lines=13> */
.L_x_3759:


//--------------------- .text.contiguous_reduce3_bf16 --------------------------
	.section	.text.contiguous_reduce3_bf16,"ax",@progbits
	.align	128
        .global         contiguous_reduce3_bf16
        .type           contiguous_reduce3_bf16,@function
        .size           contiguous_reduce3_bf16,(.L_x_3682 - contiguous_reduce3_bf16)
        .other          contiguous_reduce3_bf16,@"STO_CUDA_ENTRY STV_DEFAULT"
contiguous_reduce3_bf16:
.text.contiguous_reduce3_bf16:
[----:B------:R-:W-:Y:S01]  /*0000*/  LDC R1, c[0x0][0x37c] ;  /* 0x0000df00ff017b82 */ /* 0x000fe20000000800 */
[----:B------:R-:W0:Y:S07]  /*0010*/  S2R R7, SR_CTAID.X ;  /* 0x0000000000077919 */ /* 0x000e2e0000002500 */
[----:B------:R-:W1:Y:S01]  /*0020*/  S2UR UR6, SR_CgaCtaId ;  /* 0x00000000000679c3 */ /* 0x000e620000008800 */
[----:B------:R-:W2:Y:S01]  /*0030*/  LDCU UR5, c[0x0][0x360] ;  /* 0x00006c00ff0577ac */ /* 0x000ea20008000800 */
[----:B------:R-:W3:Y:S01]  /*0040*/  I2F.BF16.U32 R9, 0x7f80 ;  /* 0x00007f8000097906 */ /* 0x000ee20000202000 */
[----:B------:R-:W4:Y:S01]  /*0050*/  S2R R0, SR_TID.X ;  /* 0x0000000000007919 */ /* 0x000f220000002100 */
[----:B------:R-:W-:Y:S01]  /*0060*/  BSSY.RECONVERGENT B0, `(.L_x_61) ;  /* 0x0000664000007945 */ /* 0x000fe20003800200 */
[----:B------:R-:W-:Y:S01]  /*0070*/  UMOV UR4, 0x400 ;  /* 0x0000040000047882 */ /* 0x000fe20000000000 */
[----:B------:R-:W5:Y:S01]  /*0080*/  LDCU.64 UR12, c[0x0][0x3b0] ;  /* 0x00007600ff0c77ac */ /* 0x000f620008000a00 */
[----:B------:R-:W3:Y:S01]  /*0090*/  LDCU UR8, c[0x0][0x3a8] ;  /* 0x00007500ff0877ac */ /* 0x000ee20008000800 */
[----:B------:R-:W5:Y:S01]  /*00a0*/  LDCU.64 UR14, c[0x0][0x390] ;  /* 0x00007200ff0e77ac */ /* 0x000f620008000a00 */
[----:B------:R-:W0:Y:S01]  /*00b0*/  LDCU.64 UR10, c[0x0][0x358] ;  /* 0x00006b00ff0a77ac */ /* 0x000e220008000a00 */
[----:B-1----:R-:W-:-:S04]  /*00c0*/  ULEA UR4, UR6, UR4, 0x18 ;  /* 0x0000000406047291 */ /* 0x002fc8000f8ec0ff */
[----:B--2---:R-:W-:Y:S02]  /*00d0*/  ULEA UR9, UR5, UR4, 0x1 ;  /* 0x0000000405097291 */ /* 0x004fe4000f8e08ff */
[----:B---3--:R-:W-:Y:S01]  /*00e0*/  UIADD3 UR6, UPT, UPT, UR8, -0x1, URZ ;  /* 0xffffffff08067890 */ /* 0x008fe2000fffe0ff */
[----:B0-----:R-:W-:Y:S01]  /*00f0*/  IMAD R7, R7, UR5, RZ ;  /* 0x0000000507077c24 */ /* 0x001fe2000f8e02ff */
[----:B-----5:R-:W-:Y:S01]  /*0100*/  MOV R5, UR15 ;  /* 0x0000000f00057c02 */ /* 0x020fe20008000f00 */
[----:B------:R-:W-:Y:S01]  /*0110*/  IMAD.U32 R4, RZ, RZ, UR14 ;  /* 0x0000000eff047e24 */ /* 0x000fe2000f8e00ff */
[C---:B----4-:R-:W-:Y:S02]  /*0120*/  LEA R2, R0.reuse, UR4, 0x1 ;  /* 0x0000000400027c11 */ /* 0x050fe4000f8e08ff */
[----:B------:R-:W-:Y:S01]  /*0130*/  LEA R6, R7, R0, 0x1 ;  /* 0x0000000007067211 */ /* 0x000fe200078e08ff */
[----:B------:R-:W-:Y:S01]  /*0140*/  IMAD.MOV.U32 R7, RZ, RZ, RZ ;  /* 0x000000ffff077224 */ /* 0x000fe200078e00ff */
[----:B------:R-:W-:Y:S01]  /*0150*/  LEA R3, R0, UR9, 0x3 ;  /* 0x0000000900037c11 */ /* 0x000fe2000f8e18ff */
[----:B------:R0:W-:Y:S01]  /*0160*/  STS.U16 [R2], R9 ;  /* 0x0000000902007388 */ /* 0x0001e20000000400 */
[----:B------:R-:W-:-:S03]  /*0170*/  IADD3 R26, PT, PT, R6, UR5, RZ ;  /* 0x00000005061a7c10 */ /* 0x000fc6000fffe0ff */
[----:B------:R0:W-:Y:S01]  /*0180*/  STS.64 [R3], R6 ;  /* 0x0000000603007388 */ /* 0x0001e20000000a00 */
[----:B------:R-:W-:-:S04]  /*0190*/  ISETP.GE.U32.AND P0, PT, R26, UR12, PT ;  /* 0x0000000c1a007c0c */ /* 0x000fc8000bf06070 */
[----:B------:R-:W-:-:S13]  /*01a0*/  ISETP.GE.U32.AND.EX P0, PT, RZ, UR13, PT, P0 ;  /* 0x0000000dff007c0c */ /* 0x000fda000bf06100 */
[----:B0-----:R-:W-:Y:S05]  /*01b0*/  @P0 BRA `(.L_x_62) ;  /* 0x0000002c00a00947 */ /* 0x001fea0003800000 */
[----:B------:R-:W0:Y:S01]  /*01c0*/  S2R R9, SR_CTAID.Y ;  /* 0x0000000000097919 */ /* 0x000e220000002600 */
[----:B------:R-:W-:Y:S01]  /*01d0*/  UISETP.GE.AND UP0, UPT, UR6, URZ, UPT ;  /* 0x000000ff0600728c */ /* 0x000fe2000bf06270 */
[----:B------:R-:W-:Y:S01]  /*01e0*/  IMAD.MOV.U32 R27, RZ, RZ, RZ ;  /* 0x000000ffff1b7224 */ /* 0x000fe200078e00ff */
[----:B------:R-:W-:Y:S02]  /*01f0*/  CS2R R16, SRZ ;  /* 0x0000000000107805 */ /* 0x000fe4000001ff00 */
[----:B------:R-:W-:Y:S01]  /*0200*/  CS2R R4, SRZ ;  /* 0x0000000000047805 */ /* 0x000fe2000001ff00 */
[----:B0-----:R-:W-:-:S04]  /*0210*/  IMAD.WIDE.U32 R18, R9, UR12, R6 ;  /* 0x0000000c09127c25 */ /* 0x001fc8000f8e0006 */
[----:B------:R-:W-:-:S04]  /*0220*/  IMAD.WIDE.U32 R38, R9, UR12, R26 ;  /* 0x0000000c09267c25 */ /* 0x000fc8000f8e001a */
[----:B------:R-:W-:Y:S01]  /*0230*/  IMAD R9, R9, UR13, RZ ;  /* 0x0000000d09097c24 */ /* 0x000fe2000f8e02ff */
[----:B------:R-:W-:Y:S06]  /*0240*/  BRA.U !UP0, `(.L_x_63) ;  /* 0x0000002d08447547 */ /* 0x000fec000b800000 */
[----:B------:R-:W-:Y:S01]  /*0250*/  MOV R6, UR6 ;  /* 0x0000000600067c02 */ /* 0x000fe20008000f00 */
[----:B------:R-:W-:Y:S01]  /*0260*/  IMAD.IADD R19, R19, 0x1, R9 ;  /* 0x0000000113137824 */ /* 0x000fe200078e0209 */
[----:B------:R-:W-:Y:S02]  /*0270*/  IADD3 R39, PT, PT, R9, R39, RZ ;  /* 0x0000002709277210 */ /* 0x000fe40007ffe0ff */
[----:B------:R-:W-:Y:S02]  /*0280*/  CS2R R4, SRZ ;  /* 0x0000000000047805 */ /* 0x000fe4000001ff00 */
[----:B------:R-:W-:Y:S02]  /*0290*/  ISETP.GE.U32.AND P0, PT, R6, 0x3, PT ;  /* 0x000000030600780c */ /* 0x000fe40003f06070 */
[----:B------:R-:W-:-:S11]  /*02a0*/  CS2R R16, SRZ ;  /* 0x0000000000107805 */ /* 0x000fd6000001ff00 */
[----:B------:R-:W-:Y:S05]  /*02b0*/  @!P0 BRA `(.L_x_64) ;  /* 0x0000001800a08947 */ /* 0x000fea0003800000 */
[----:B------:R-:W0:Y:S01]  /*02c0*/  LDC.64 R24, c[0x0][0x398] ;  /* 0x0000e600ff187b82 */ /* 0x000e220000000a00 */
[----:B------:R-:W-:Y:S01]  /*02d0*/  ULOP3.LUT UR4, UR8, 0xfffffffc, URZ, 0xc0, !UPT ;  /* 0xfffffffc08047892 */ /* 0x000fe2000f8ec0ff */
[----:B------:R-:W-:Y:S01]  /*02e0*/  CS2R R4, SRZ ;  /* 0x0000000000047805 */ /* 0x000fe2000001ff00 */
[----:B------:R-:W-:Y:S02]  /*02f0*/  UIADD3 UR7, UPT, UPT, UR8, -0x2, URZ ;  /* 0xfffffffe08077890 */ /* 0x000fe4000fffe0ff */
[----:B------:R-:W-:-:S03]  /*0300*/  UIADD3 UR4, UPT, UPT, -UR4, URZ, URZ ;  /* 0x000000ff04047290 */ /* 0x000fc6000fffe1ff */
[----:B------:R-:W1:Y:S01]  /*0310*/  LDC.64 R22, c[0x0][0x3a0] ;  /* 0x0000e800ff167b82 */ /* 0x000e620000000a00 */
[----:B------:R-:W-:Y:S02]  /*0320*/  IMAD.U32 R6, RZ, RZ, UR7 ;  /* 0x00000007ff067e24 */ /* 0x000fe4000f8e00ff */
[----:B------:R-:W-:-:S07]  /*0330*/  MOV R7, UR4 ;  /* 0x0000000400077c02 */ /* 0x000fce0008000f00 */
.L_x_89:
[----:B------:R-:W-:-:S04]  /*0340*/  VIADD R13, R6, 0x1 ;  /* 0x00000001060d7836 */ /* 0x000fc80000000000 */
[----:B0-----:R-:W-:-:S06]  /*0350*/  IMAD.WIDE.U32 R30, R13, 0x8, R24 ;  /* 0x000000080d1e7825 */ /* 0x001fcc00078e0018 */
[----:B------:R-:W2:Y:S01]  /*0360*/  LDG.E.64 R30, desc[UR10][R30.64] ;  /* 0x0000000a1e1e7981 */ /* 0x000ea2000c1e1b00 */
[----:B------:R-:W-:Y:S01]  /*0370*/  IADD3 R7, PT, PT, R7, 0x4, RZ ;  /* 0x0000000407077810 */ /* 0x000fe20007ffe0ff */
[----:B------:R-:W-:Y:S03]  /*0380*/  BSSY.RECONVERGENT B1, `(.L_x_65) ;  /* 0x000002a000017945 */ /* 0x000fe60003800200 */
[----:B------:R-:W-:Y:S02]  /*0390*/  ISETP.NE.AND P1, PT, R7, RZ, PT ;  /* 0x000000ff0700720c */ /* 0x000fe40003f25270 */
[----:B--2---:R-:W-:-:S04]  /*03a0*/  LOP3.LUT R8, R19, R31, RZ, 0xfc, !PT ;  /* 0x0000001f13087212 */ /* 0x004fc800078efcff */
[----:B------:R-:W-:-:S13]  /*03b0*/  ISETP.NE.U32.AND P0, PT, R8, RZ, PT ;  /* 0x000000ff0800720c */ /* 0x000fda0003f05070 */
[----:B------:R-:W-:Y:S05]  /*03c0*/  @P0 BRA `(.L_x_66) ;  /* 0x00000000005c0947 */ /* 0x000fea0003800000 */
[----:B------:R-:W0:Y:S01]  /*03d0*/  I2F.U32.RP R10, R30 ;  /* 0x0000001e000a7306 */ /* 0x000e220000209000 */
[----:B------:R-:W-:Y:S01]  /*03e0*/  IADD3 R11, PT, PT, RZ, -R30, RZ ;  /* 0x8000001eff0b7210 */ /* 0x000fe20007ffe0ff */
[----:B------:R-:W-:Y:S01]  /*03f0*/  HFMA2 R21, -RZ, RZ, 0, 0 ;  /* 0x00000000ff157431 */ /* 0x000fe200000001ff */
[----:B------:R-:W-:-:S05]  /*0400*/  ISETP.NE.U32.AND P3, PT, R30, RZ, PT ;  /* 0x000000ff1e00720c */ /* 0x000fca0003f65070 */
[----:B0-----:R-:W0:Y:S02]  /*0410*/  MUFU.RCP R10, R10 ;  /* 0x0000000a000a7308 */ /* 0x001e240000001000 */
[----:B0-----:R-:W-:-:S06]  /*0420*/  VIADD R8, R10, 0xffffffe ;  /* 0x0ffffffe0a087836 */ /* 0x001fcc0000000000 */
[----:B------:R0:W2:Y:S02]  /*0430*/  F2I.FTZ.U32.TRUNC.NTZ R9, R8 ;  /* 0x0000000800097305 */ /* 0x0000a4000021f000 */
[----:B0-----:R-:W-:Y:S02]  /*0440*/  IMAD.MOV.U32 R8, RZ, RZ, RZ ;  /* 0x000000ffff087224 */ /* 0x001fe400078e00ff */
[----:B--2---:R-:W-:-:S04]  /*0450*/  IMAD R11, R11, R9, RZ ;  /* 0x000000090b0b7224 */ /* 0x004fc800078e02ff */
[----:B------:R-:W-:-:S04]  /*0460*/  IMAD.HI.U32 R9, R9, R11, R8 ;  /* 0x0000000b09097227 */ /* 0x000fc800078e0008 */
[----:B------:R-:W-:Y:S02]  /*0470*/  IMAD.MOV.U32 R11, RZ, RZ, RZ ;  /* 0x000000ffff0b7224 */ /* 0x000fe400078e00ff */
        /* <DEDUP_REMOVED lines=12> */
.L_x_66:
[----:B------:R-:W-:Y:S01]  /*0540*/  IMAD.MOV.U32 R12, RZ, RZ, R18 ;  /* 0x000000ffff0c7224 */ /* 0x000fe200078e0012 */
[----:B------:R-:W-:Y:S01]  /*0550*/  MOV R11, R19 ;  /* 0x00000013000b7202 */ /* 0x000fe20000000f00 */
[----:B------:R-:W-:Y:S01]  /*0560*/  IMAD.MOV.U32 R10, RZ, RZ, R30 ;  /* 0x000000ffff0a7224 */ /* 0x000fe200078e001e */
[----:B------:R-:W-:Y:S02]  /*0570*/  MOV R9, R31 ;  /* 0x0000001f00097202 */ /* 0x000fe40000000f00 */
[----:B------:R-:W-:-:S07]  /*0580*/  MOV R8, 0x5a0 ;  /* 0x000005a000087802 */ /* 0x000fce0000000f00 */
[----:B-1----:R-:W-:Y:S05]  /*0590*/  CALL.REL.NOINC `($__internal_2_$__cuda_sm20_div_s64) ;  /* 0x0000006400cc7944 */ /* 0x002fea0003c00000 */
[----:B------:R-:W-:Y:S01]  /*05a0*/  IADD3 R21, P0, PT, RZ, -R12, RZ ;  /* 0x8000000cff157210 */ /* 0x000fe20007f1e0ff */
[----:B------:R-:W-:-:S04]  /*05b0*/  IMAD.MOV.U32 R20, RZ, RZ, R12 ;  /* 0x000000ffff147224 */ /* 0x000fc800078e000c */
[----:B------:R-:W-:Y:S02]  /*05c0*/  IMAD.X R15, RZ, RZ, ~R9, P0 ;  /* 0x000000ffff0f7224 */ /* 0x000fe400000e0e09 */
[----:B------:R-:W-:-:S04]  /*05d0*/  IMAD.WIDE.U32 R10, R30, R21, R18 ;  /* 0x000000151e0a7225 */ /* 0x000fc800078e0012 */
[----:B------:R-:W-:-:S04]  /*05e0*/  IMAD R15, R15, R30, RZ ;  /* 0x0000001e0f0f7224 */ /* 0x000fc800078e02ff */
[----:B------:R-:W-:Y:S01]  /*05f0*/  IMAD R15, R31, R21, R15 ;  /* 0x000000151f0f7224 */ /* 0x000fe200078e020f */
[----:B------:R-:W-:-:S04]  /*0600*/  MOV R21, R9 ;  /* 0x0000000900157202 */ /* 0x000fc80000000f00 */
[----:B------:R-:W-:-:S07]  /*0610*/  IADD3 R11, PT, PT, R11, R15, RZ ;  /* 0x0000000f0b0b7210 */ /* 0x000fce0007ffe0ff */
.L_x_67:
[----:B------:R-:W-:Y:S05]  /*0620*/  BSYNC.RECONVERGENT B1 ;  /* 0x0000000000017941 */ /* 0x000fea0003800200 */
.L_x_65:
[----:B-1----:R-:W-:-:S06]  /*0630*/  IMAD.WIDE.U32 R18, R13, 0x8, R22 ;  /* 0x000000080d127825 */ /* 0x002fcc00078e0016 */
[----:B------:R-:W2:Y:S01]  /*0640*/  LDG.E.64 R18, desc[UR10][R18.64] ;  /* 0x0000000a12127981 */ /* 0x000ea2000c1e1b00 */
[----:B------:R-:W-:Y:S01]  /*0650*/  LOP3.LUT R8, R39, R31, RZ, 0xfc, !PT ;  /* 0x0000001f27087212 */ /* 0x000fe200078efcff */
[----:B------:R-:W-:Y:S03]  /*0660*/  BSSY.RECONVERGENT B1, `(.L_x_68) ;  /* 0x000002d000017945 */ /* 0x000fe60003800200 */
[----:B------:R-:W-:Y:S01]  /*0670*/  ISETP.NE.U32.AND P0, PT, R8, RZ, PT ;  /* 0x000000ff0800720c */ /* 0x000fe20003f05070 */
[-C--:B--2---:R-:W-:Y:S02]  /*0680*/  IMAD R9, R19, R10.reuse, RZ ;  /* 0x0000000a13097224 */ /* 0x084fe400078e02ff */
[----:B------:R-:W-:-:S04]  /*0690*/  IMAD.WIDE.U32 R16, R18, R10, R16 ;  /* 0x0000000a12107225 */ /* 0x000fc800078e0010 */
[----:B------:R-:W-:-:S04]  /*06a0*/  IMAD R9, R18, R11, R9 ;  /* 0x0000000b12097224 */ /* 0x000fc800078e0209 */
[----:B------:R-:W-:Y:S02]  /*06b0*/  IMAD.IADD R13, R17, 0x1, R9 ;  /* 0x00000001110d7824 */ /* 0x000fe400078e0209 */
[----:B------:R-:W-:Y:S05]  /*06c0*/  @P0 BRA `(.L_x_69) ;  /* 0x0000000000600947 */ /* 0x000fea0003800000 */
[----:B------:R-:W0:Y:S01]  /*06d0*/  I2F.U32.RP R10, R30 ;  /* 0x0000001e000a7306 */ /* 0x000e220000209000 */
[----:B------:R-:W-:Y:S02]  /*06e0*/  HFMA2 R8, -RZ, RZ, 0, 0 ;  /* 0x00000000ff087431 */ /* 0x000fe400000001ff */
[----:B------:R-:W-:Y:S01]  /*06f0*/  IMAD.MOV R15, RZ, RZ, -R30 ;  /* 0x000000ffff0f7224 */ /* 0x000fe200078e0a1e */
[----:B------:R-:W-:Y:S01]  /*0700*/  ISETP.NE.U32.AND P3, PT, R30, RZ, PT ;  /* 0x000000ff1e00720c */ /* 0x000fe20003f65070 */
[----:B------:R-:W-:-:S03]  /*0710*/  HFMA2 R39, -RZ, RZ, 0, 0 ;  /* 0x00000000ff277431 */ /* 0x000fc600000001ff */
        /* <DEDUP_REMOVED lines=16> */
[----:B------:R-:W-:Y:S02]  /*0820*/  IMAD R10, R30, R9, R38 ;  /* 0x000000091e0a7224 */ /* 0x000fe400078e0226 */
[----:B------:R-:W-:Y:S01]  /*0830*/  IMAD.MOV.U32 R38, RZ, RZ, R8 ;  /* 0x000000ffff267224 */ /* 0x000fe200078e0008 */
[----:B------:R-:W-:Y:S06]  /*0840*/  BRA `(.L_x_70) ;  /* 0x0000000000387947 */ /* 0x000fec0003800000 */
.L_x_69:
[----:B------:R-:W-:Y:S01]  /*0850*/  IMAD.MOV.U32 R12, RZ, RZ, R38 ;  /* 0x000000ffff0c7224 */ /* 0x000fe200078e0026 */
[----:B------:R-:W-:Y:S01]  /*0860*/  MOV R11, R39 ;  /* 0x00000027000b7202 */ /* 0x000fe20000000f00 */
[----:B------:R-:W-:Y:S01]  /*0870*/  IMAD.MOV.U32 R10, RZ, RZ, R30 ;  /* 0x000000ffff0a7224 */ /* 0x000fe200078e001e */
[----:B------:R-:W-:Y:S02]  /*0880*/  MOV R9, R31 ;  /* 0x0000001f00097202 */ /* 0x000fe40000000f00 */
[----:B------:R-:W-:-:S07]  /*0890*/  MOV R8, 0x8b0 ;  /* 0x000008b000087802 */ /* 0x000fce0000000f00 */
[----:B------:R-:W-:Y:S05]  /*08a0*/  CALL.REL.NOINC `($__internal_2_$__cuda_sm20_div_s64) ;  /* 0x0000006400087944 */ /* 0x000fea0003c00000 */
[----:B------:R-:W-:-:S05]  /*08b0*/  IADD3 R15, P0, PT, RZ, -R12, RZ ;  /* 0x8000000cff0f7210 */ /* 0x000fca0007f1e0ff */
[----:B------:R-:W-:-:S04]  /*08c0*/  IMAD.X R11, RZ, RZ, ~R9, P0 ;  /* 0x000000ffff0b7224 */ /* 0x000fc800000e0e09 */
[----:B------:R-:W-:Y:S02]  /*08d0*/  IMAD R8, R11, R30, RZ ;  /* 0x0000001e0b087224 */ /* 0x000fe400078e02ff */
[----:B------:R-:W-:Y:S01]  /*08e0*/  IMAD.WIDE.U32 R10, R30, R15, R38 ;  /* 0x0000000f1e0a7225 */ /* 0x000fe200078e0026 */
[----:B------:R-:W-:-:S03]  /*08f0*/  MOV R39, R9 ;  /* 0x0000000900277202 */ /* 0x000fc60000000f00 */
[----:B------:R-:W-:Y:S02]  /*0900*/  IMAD R15, R31, R15, R8 ;  /* 0x0000000f1f0f7224 */ /* 0x000fe400078e0208 */
[----:B------:R-:W-:-:S03]  /*0910*/  IMAD.MOV.U32 R38, RZ, RZ, R12 ;  /* 0x000000ffff267224 */ /* 0x000fc600078e000c */
[----:B------:R-:W-:-:S07]  /*0920*/  IADD3 R11, PT, PT, R15, R11, RZ ;  /* 0x0000000b0f0b7210 */ /* 0x000fce0007ffe0ff */
.L_x_70:
[----:B------:R-:W-:Y:S05]  /*0930*/  BSYNC.RECONVERGENT B1 ;  /* 0x0000000000017941 */ /* 0x000fea0003800200 */
.L_x_68:
[----:B------:R-:W-:-:S06]  /*0940*/  IMAD.WIDE.U32 R30, R6, 0x8, R24 ;  /* 0x00000008061e7825 */ /* 0x000fcc00078e0018 */
[----:B------:R-:W2:Y:S01]  /*0950*/  LDG.E.64 R30, desc[UR10][R30.64] ;  /* 0x0000000a1e1e7981 */ /* 0x000ea2000c1e1b00 */
[----:B------:R-:W-:Y:S01]  /*0960*/  IMAD R11, R11, R18, RZ ;  /* 0x000000120b0b7224 */ /* 0x000fe200078e02ff */
[----:B------:R-:W-:Y:S01]  /*0970*/  BSSY.RECONVERGENT B1, `(.L_x_71) ;  /* 0x000002f000017945 */ /* 0x000fe20003800200 */
[----:B------:R-:W-:-:S04]  /*0980*/  IMAD.WIDE.U32 R40, R18, R10, R4 ;  /* 0x0000000a12287225 */ /* 0x000fc800078e0004 */
[----:B------:R-:W-:-:S04]  /*0990*/  IMAD R5, R19, R10, R11 ;  /* 0x0000000a13057224 */ /* 0x000fc800078e020b */
[----:B------:R-:W-:Y:S01]  /*09a0*/  IMAD.IADD R5, R41, 0x1, R5 ;  /* 0x0000000129057824 */ /* 0x000fe200078e0205 */
[----:B--2---:R-:W-:-:S04]  /*09b0*/  LOP3.LUT R8, R21, R31, RZ, 0xfc, !PT ;  /* 0x0000001f15087212 */ /* 0x004fc800078efcff */
[----:B------:R-:W-:-:S13]  /*09c0*/  ISETP.NE.U32.AND P0, PT, R8, RZ, PT ;  /* 0x000000ff0800720c */ /* 0x000fda0003f05070 */
        /* <DEDUP_REMOVED lines=22> */
[----:B------:R-:W-:Y:S02]  /*0b30*/  IMAD R10, R30, R15, R20 ;  /* 0x0000000f1e0a7224 */ /* 0x000fe400078e0214 */
[----:B------:R-:W-:Y:S01]  /*0b40*/  IMAD.MOV.U32 R20, RZ, RZ, R9 ;  /* 0x000000ffff147224 */ /* 0x000fe200078e0009 */
[----:B------:R-:W-:Y:S06]  /*0b50*/  BRA `(.L_x_73) ;  /* 0x0000000000407947 */ /* 0x000fec0003800000 */
.L_x_72:
[----:B------:R-:W-:Y:S01]  /*0b60*/  IMAD.MOV.U32 R12, RZ, RZ, R20 ;  /* 0x000000ffff0c7224 */ /* 0x000fe200078e0014 */
[----:B------:R-:W-:Y:S01]  /*0b70*/  MOV R11, R21 ;  /* 0x00000015000b7202 */ /* 0x000fe20000000f00 */
[----:B------:R-:W-:Y:S01]  /*0b80*/  IMAD.MOV.U32 R10, RZ, RZ, R30 ;  /* 0x000000ffff0a7224 */ /* 0x000fe200078e001e */
[----:B------:R-:W-:Y:S02]  /*0b90*/  MOV R9, R31 ;  /* 0x0000001f00097202 */ /* 0x000fe40000000f00 */
[----:B------:R-:W-:-:S07]  /*0ba0*/  MOV R8, 0xbc0 ;  /* 0x00000bc000087802 */ /* 0x000fce0000000f00 */
[----:B------:R-:W-:Y:S05]  /*0bb0*/  CALL.REL.NOINC `($__internal_2_$__cuda_sm20_div_s64) ;  /* 0x0000006000447944 */ /* 0x000fea0003c00000 */
[----:B------:R-:W-:Y:S01]  /*0bc0*/  IADD3 R19, P0, PT, RZ, -R12, RZ ;  /* 0x8000000cff137210 */ /* 0x000fe20007f1e0ff */
[----:B------:R-:W-:Y:S01]  /*0bd0*/  IMAD.MOV.U32 R11, RZ, RZ, R21 ;  /* 0x000000ffff0b7224 */ /* 0x000fe200078e0015 */
[----:B------:R-:W-:Y:S01]  /*0be0*/  MOV R10, R20 ;  /* 0x00000014000a7202 */ /* 0x000fe20000000f00 */
[----:B------:R-:W-:Y:S01]  /*0bf0*/  IMAD.MOV.U32 R20, RZ, RZ, R12 ;  /* 0x000000ffff147224 */ /* 0x000fe200078e000c */
[----:B------:R-:W-:Y:S01]  /*0c00*/  MOV R21, R9 ;  /* 0x0000000900157202 */ /* 0x000fe20000000f00 */
[----:B------:R-:W-:Y:S02]  /*0c10*/  IMAD.X R15, RZ, RZ, ~R9, P0 ;  /* 0x000000ffff0f7224 */ /* 0x000fe400000e0e09 */
[----:B------:R-:W-:-:S04]  /*0c20*/  IMAD.WIDE.U32 R10, R30, R19, R10 ;  /* 0x000000131e0a7225 */ /* 0x000fc800078e000a */
[----:B------:R-:W-:-:S04]  /*0c30*/  IMAD R15, R15, R30, RZ ;  /* 0x0000001e0f0f7224 */ /* 0x000fc800078e02ff */
[----:B------:R-:W-:-:S05]  /*0c40*/  IMAD R15, R31, R19, R15 ;  /* 0x000000131f0f7224 */ /* 0x000fca00078e020f */
[----:B------:R-:W-:-:S07]  /*0c50*/  IADD3 R11, PT, PT, R11, R15, RZ ;  /* 0x0000000f0b0b7210 */ /* 0x000fce0007ffe0ff */
.L_x_73:
[----:B------:R-:W-:Y:S05]  /*0c60*/  BSYNC.RECONVERGENT B1 ;  /* 0x0000000000017941 */ /* 0x000fea0003800200 */
.L_x_71:
[----:B------:R-:W-:-:S06]  /*0c70*/  IMAD.WIDE.U32 R18, R6, 0x8, R22 ;  /* 0x0000000806127825 */ /* 0x000fcc00078e0016 */
[----:B------:R-:W2:Y:S01]  /*0c80*/  LDG.E.64 R18, desc[UR10][R18.64] ;  /* 0x0000000a12127981 */ /* 0x000ea2000c1e1b00 */
[----:B------:R-:W-:Y:S01]  /*0c90*/  LOP3.LUT R4, R39, R31, RZ, 0xfc, !PT ;  /* 0x0000001f27047212 */ /* 0x000fe200078efcff */
[----:B------:R-:W-:Y:S01]  /*0ca0*/  IMAD.MOV.U32 R12, RZ, RZ, R16 ;  /* 0x000000ffff0c7224 */ /* 0x000fe200078e0010 */
[----:B------:R-:W-:Y:S02]  /*0cb0*/  BSSY.RECONVERGENT B1, `(.L_x_74) ;  /* 0x000002f000017945 */ /* 0x000fe40003800200 */
[----:B------:R-:W-:Y:S01]  /*0cc0*/  ISETP.NE.U32.AND P0, PT, R4, RZ, PT ;  /* 0x000000ff0400720c */ /* 0x000fe20003f05070 */
[-C--:B--2---:R-:W-:Y:S02]  /*0cd0*/  IMAD R8, R19, R10.reuse, RZ ;  /* 0x0000000a13087224 */ /* 0x084fe400078e02ff */
        /* <DEDUP_REMOVED lines=14> */
[----:B------:R-:W-:-:S04]  /*0dc0*/  IMAD.HI.U32 R4, R11, R38, RZ ;  /* 0x000000260b047227 */ /* 0x000fc800078e00ff */
[----:B------:R-:W-:Y:S01]  /*0dd0*/  IMAD.MOV.U32 R11, RZ, RZ, RZ ;  /* 0x000000ffff0b7224 */ /* 0x000fe200078e00ff */
        /* <DEDUP_REMOVED lines=10> */
[----:B------:R-:W-:Y:S01]  /*0e80*/  MOV R38, R4 ;  /* 0x0000000400267202 */ /* 0x000fe20000000f00 */
[----:B------:R-:W-:Y:S06]  /*0e90*/  BRA `(.L_x_76) ;  /* 0x0000000000407947 */ /* 0x000fec0003800000 */
.L_x_75:
[----:B------:R-:W-:Y:S01]  /*0ea0*/  MOV R12, R38 ;  /* 0x00000026000c7202 */ /* 0x000fe20000000f00 */
[----:B------:R-:W-:Y:S01]  /*0eb0*/  IMAD.MOV.U32 R11, RZ, RZ, R39 ;  /* 0x000000ffff0b7224 */ /* 0x000fe200078e0027 */
[----:B------:R-:W-:Y:S01]  /*0ec0*/  MOV R10, R30 ;  /* 0x0000001e000a7202 */ /* 0x000fe20000000f00 */
[----:B------:R-:W-:Y:S01]  /*0ed0*/  IMAD.MOV.U32 R9, RZ, RZ, R31 ;  /* 0x000000ffff097224 */ /* 0x000fe200078e001f */
[----:B------:R-:W-:-:S07]  /*0ee0*/  MOV R8, 0xf00 ;  /* 0x00000f0000087802 */ /* 0x000fce0000000f00 */
[----:B------:R-:W-:Y:S05]  /*0ef0*/  CALL.REL.NOINC `($__internal_2_$__cuda_sm20_div_s64) ;  /* 0x0000005c00747944 */ /* 0x000fea0003c00000 */
[-C--:B------:R-:W-:Y:S01]  /*0f00*/  IADD3 R15, P0, PT, RZ, -R12.reuse, RZ ;  /* 0x8000000cff0f7210 */ /* 0x080fe20007f1e0ff */
[----:B------:R-:W-:Y:S01]  /*0f10*/  IMAD.MOV.U32 R10, RZ, RZ, R38 ;  /* 0x000000ffff0a7224 */ /* 0x000fe200078e0026 */
[----:B------:R-:W-:Y:S02]  /*0f20*/  MOV R38, R12 ;  /* 0x0000000c00267202 */ /* 0x000fe40000000f00 */
[----:B------:R-:W-:-:S05]  /*0f30*/  IADD3.X R11, PT, PT, RZ, ~R9, RZ, P0, !PT ;  /* 0x80000009ff0b7210 */ /* 0x000fca00007fe4ff */
[----:B------:R-:W-:Y:S01]  /*0f40*/  IMAD R4, R11, R30, RZ ;  /* 0x0000001e0b047224 */ /* 0x000fe200078e02ff */
[----:B------:R-:W-:Y:S01]  /*0f50*/  MOV R11, R39 ;  /* 0x00000027000b7202 */ /* 0x000fe20000000f00 */
[----:B------:R-:W-:Y:S02]  /*0f60*/  IMAD.MOV.U32 R39, RZ, RZ, R9 ;  /* 0x000000ffff277224 */ /* 0x000fe400078e0009 */
[----:B------:R-:W-:-:S04]  /*0f70*/  IMAD.WIDE.U32 R10, R30, R15, R10 ;  /* 0x0000000f1e0a7225 */ /* 0x000fc800078e000a */
[----:B------:R-:W-:-:S04]  /*0f80*/  IMAD R15, R31, R15, R4 ;  /* 0x0000000f1f0f7224 */ /* 0x000fc800078e0204 */
[----:B------:R-:W-:-:S07]  /*0f90*/  IMAD.IADD R11, R15, 0x1, R11 ;  /* 0x000000010f0b7824 */ /* 0x000fce00078e020b */
.L_x_76:
[----:B------:R-:W-:Y:S05]  /*0fa0*/  BSYNC.RECONVERGENT B1 ;  /* 0x0000000000017941 */ /* 0x000fea0003800200 */
.L_x_74:
[----:B------:R-:W-:-:S05]  /*0fb0*/  IADD3 R17, PT, PT, R6, -0x1, RZ ;  /* 0xffffffff06117810 */ /* 0x000fca0007ffe0ff */
[----:B------:R-:W-:-:S06]  /*0fc0*/  IMAD.WIDE.U32 R30, R17, 0x8, R24 ;  /* 0x00000008111e7825 */ /* 0x000fcc00078e0018 */
[----:B------:R-:W2:Y:S01]  /*0fd0*/  LDG.E.64 R30, desc[UR10][R30.64] ;  /* 0x0000000a1e1e7981 */ /* 0x000ea2000c1e1b00 */
[----:B------:R-:W-:Y:S01]  /*0fe0*/  IMAD.MOV.U32 R4, RZ, RZ, R40 ;  /* 0x000000ffff047224 */ /* 0x000fe200078e0028 */
[----:B------:R-:W-:Y:S01]  /*0ff0*/  BSSY.RECONVERGENT B1, `(.L_x_77) ;  /* 0x000002f000017945 */ /* 0x000fe20003800200 */
[----:B------:R-:W-:Y:S02]  /*1000*/  IMAD R11, R11, R18, RZ ;  /* 0x000000120b0b7224 */ /* 0x000fe400078e02ff */
[----:B------:R-:W-:-:S04]  /*1010*/  IMAD.WIDE.U32 R40, R18, R10, R4 ;  /* 0x0000000a12287225 */ /* 0x000fc800078e0004 */
[----:B------:R-:W-:-:S05]  /*1020*/  IMAD R5, R19, R10, R11 ;  /* 0x0000000a13057224 */ /* 0x000fca00078e020b */
[----:B------:R-:W-:Y:S02]  /*1030*/  IADD3 R5, PT, PT, R41, R5, RZ ;  /* 0x0000000529057210 */ /* 0x000fe40007ffe0ff */
        /* <DEDUP_REMOVED lines=9> */
[----:B------:R0:W1:Y:S02]  /*10d0*/  F2I.FTZ.U32.TRUNC.NTZ R9, R8 ;  /* 0x0000000800097305 */ /* 0x000064000021f000 */
[----:B0-----:R-:W-:Y:S02]  /*10e0*/  IMAD.MOV.U32 R8, RZ, RZ, RZ ;  /* 0x000000ffff087224 */ /* 0x001fe400078e00ff */
[----:B-1----:R-:W-:-:S04]  /*10f0*/  IMAD R11, R11, R9, RZ ;  /* 0x000000090b0b7224 */ /* 0x002fc800078e02ff */
        /* <DEDUP_REMOVED lines=14> */
.L_x_78:
        /* <DEDUP_REMOVED lines=9> */
[----:B------:R-:W-:Y:S02]  /*1270*/  IMAD.MOV.U32 R18, RZ, RZ, R12 ;  /* 0x000000ffff127224 */ /* 0x000fe400078e000c */
[----:B------:R-:W-:Y:S02]  /*1280*/  IMAD.X R15, RZ, RZ, ~R9, P0 ;  /* 0x000000ffff0f7224 */ /* 0x000fe400000e0e09 */
[----:B------:R-:W-:-:S04]  /*1290*/  IMAD.WIDE.U32 R10, R30, R19, R10 ;  /* 0x000000131e0a7225 */ /* 0x000fc800078e000a */
[----:B------:R-:W-:-:S04]  /*12a0*/  IMAD R15, R15, R30, RZ ;  /* 0x0000001e0f0f7224 */ /* 0x000fc800078e02ff */
[----:B------:R-:W-:Y:S01]  /*12b0*/  IMAD R15, R31, R19, R15 ;  /* 0x000000131f0f7224 */ /* 0x000fe200078e020f */
[----:B------:R-:W-:-:S04]  /*12c0*/  MOV R19, R9 ;  /* 0x0000000900137202 */ /* 0x000fc80000000f00 */
[----:B------:R-:W-:-:S07]  /*12d0*/  IADD3 R11, PT, PT, R11, R15, RZ ;  /* 0x0000000f0b0b7210 */ /* 0x000fce0007ffe0ff */
.L_x_79:
[----:B------:R-:W-:Y:S05]  /*12e0*/  BSYNC.RECONVERGENT B1 ;  /* 0x0000000000017941 */ /* 0x000fea0003800200 */
.L_x_77:
        /* <DEDUP_REMOVED lines=35> */
.L_x_81:
[----:B------:R-:W-:Y:S01]  /*1520*/  MOV R12, R38 ;  /* 0x00000026000c7202 */ /* 0x000fe20000000f00 */
[----:B------:R-:W-:Y:S01]  /*1530*/  IMAD.MOV.U32 R11, RZ, RZ, R39 ;  /* 0x000000ffff0b7224 */ /* 0x000fe200078e0027 */
[----:B------:R-:W-:Y:S01]  /*1540*/  MOV R10, R30 ;  /* 0x0000001e000a7202 */ /* 0x000fe20000000f00 */
[----:B------:R-:W-:Y:S01]  /*1550*/  IMAD.MOV.U32 R9, RZ, RZ, R31 ;  /* 0x000000ffff097224 */ /* 0x000fe200078e001f */
[----:B------:R-:W-:-:S07]  /*1560*/  MOV R8, 0x1580 ;  /* 0x0000158000087802 */ /* 0x000fce0000000f00 */
[----:B------:R-:W-:Y:S05]  /*1570*/  CALL.REL.NOINC `($__internal_2_$__cuda_sm20_div_s64) ;  /* 0x0000005400d47944 */ /* 0x000fea0003c00000 */
[----:B------:R-:W-:Y:S01]  /*1580*/  IADD3 R15, P0, PT, RZ, -R12, RZ ;  /* 0x8000000cff0f7210 */ /* 0x000fe20007f1e0ff */
[----:B------:R-:W-:-:S03]  /*1590*/  IMAD.MOV.U32 R10, RZ, RZ, R38 ;  /* 0x000000ffff0a7224 */ /* 0x000fc600078e0026 */
[----:B------:R-:W-:-:S05]  /*15a0*/  IADD3.X R11, PT, PT, RZ, ~R9, RZ, P0, !PT ;  /* 0x80000009ff0b7210 */ /* 0x000fca00007fe4ff */
[----:B------:R-:W-:Y:S01]  /*15b0*/  IMAD R4, R11, R30, RZ ;  /* 0x0000001e0b047224 */ /* 0x000fe200078e02ff */
[----:B------:R-:W-:-:S03]  /*15c0*/  MOV R11, R39 ;  /* 0x00000027000b7202 */ /* 0x000fc60000000f00 */
[----:B------:R-:W-:Y:S01]  /*15d0*/  IMAD.WIDE.U32 R10, R30, R15, R10 ;  /* 0x0000000f1e0a7225 */ /* 0x000fe200078e000a */
[----:B------:R-:W-:-:S03]  /*15e0*/  MOV R30, R12 ;  /* 0x0000000c001e7202 */ /* 0x000fc60000000f00 */
[----:B------:R-:W-:Y:S02]  /*15f0*/  IMAD R15, R31, R15, R4 ;  /* 0x0000000f1f0f7224 */ /* 0x000fe400078e0204 */
[----:B------:R-:W-:Y:S02]  /*1600*/  IMAD.MOV.U32 R31, RZ, RZ, R9 ;  /* 0x000000ffff1f7224 */ /* 0x000fe400078e0009 */
[----:B------:R-:W-:-:S07]  /*1610*/  IMAD.IADD R11, R15, 0x1, R11 ;  /* 0x000000010f0b7824 */ /* 0x000fce00078e020b */
.L_x_82:
[----:B------:R-:W-:Y:S05]  /*1620*/  BSYNC.RECONVERGENT B1 ;  /* 0x0000000000017941 */ /* 0x000fea0003800200 */
.L_x_80:
        /* <DEDUP_REMOVED lines=29> */
[----:B------:R-:W-:-:S12]  /*1800*/  HFMA2 R11, -RZ, RZ, 0, 0 ;  /* 0x00000000ff0b7431 */ /* 0x000fd800000001ff */
[----:B------:R-:W-:Y:S01]  /*1810*/  @P2 VIADD R9, R9, 0x1 ;  /* 0x0000000109092836 */ /* 0x000fe20000000000 */
[----:B------:R-:W-:-:S04]  /*1820*/  @!P3 LOP3.LUT R9, RZ, R20, RZ, 0x33, !PT ;  /* 0x00000014ff09b212 */ /* 0x000fc800078e33ff */
[----:B------:R-:W-:-:S05]  /*1830*/  IADD3 R15, PT, PT, -R9, RZ, RZ ;  /* 0x000000ff090f7210 */ /* 0x000fca0007ffe1ff */
[----:B------:R-:W-:Y:S02]  /*1840*/  IMAD R10, R20, R15, R18 ;  /* 0x0000000f140a7224 */ /* 0x000fe400078e0212 */
[----:B------:R-:W-:Y:S01]  /*1850*/  IMAD.MOV.U32 R18, RZ, RZ, R9 ;  /* 0x000000ffff127224 */ /* 0x000fe200078e0009 */
[----:B------:R-:W-:Y:S06]  /*1860*/  BRA `(.L_x_85) ;  /* 0x0000000000407947 */ /* 0x000fec0003800000 */
.L_x_84:
[----:B------:R-:W-:Y:S01]  /*1870*/  MOV R12, R18 ;  /* 0x00000012000c7202 */ /* 0x000fe20000000f00 */
[----:B------:R-:W-:Y:S01]  /*1880*/  IMAD.MOV.U32 R11, RZ, RZ, R19 ;  /* 0x000000ffff0b7224 */ /* 0x000fe200078e0013 */
[----:B------:R-:W-:Y:S01]  /*1890*/  MOV R10, R20 ;  /* 0x00000014000a7202 */ /* 0x000fe20000000f00 */
[----:B------:R-:W-:Y:S01]  /*18a0*/  IMAD.MOV.U32 R9, RZ, RZ, R21 ;  /* 0x000000ffff097224 */ /* 0x000fe200078e0015 */
[----:B------:R-:W-:-:S07]  /*18b0*/  MOV R8, 0x18d0 ;  /* 0x000018d000087802 */ /* 0x000fce0000000f00 */
[----:B------:R-:W-:Y:S05]  /*18c0*/  CALL.REL.NOINC `($__internal_2_$__cuda_sm20_div_s64) ;  /* 0x0000005400007944 */ /* 0x000fea0003c00000 */
[----:B------:R-:W-:Y:S01]  /*18d0*/  IADD3 R29, P0, PT, RZ, -R12, RZ ;  /* 0x8000000cff1d7210 */ /* 0x000fe20007f1e0ff */
[----:B------:R-:W-:Y:S01]  /*18e0*/  IMAD.MOV.U32 R10, RZ, RZ, R18 ;  /* 0x000000ffff0a7224 */ /* 0x000fe200078e0012 */
[----:B------:R-:W-:Y:S01]  /*18f0*/  MOV R11, R19 ;  /* 0x00000013000b7202 */ /* 0x000fe20000000f00 */
[----:B------:R-:W-:Y:S01]  /*1900*/  IMAD.MOV.U32 R18, RZ, RZ, R12 ;  /* 0x000000ffff127224 */ /* 0x000fe200078e000c */
[----:B------:R-:W-:Y:S01]  /*1910*/  IADD3.X R15, PT, PT, RZ, ~R9, RZ, P0, !PT ;  /* 0x80000009ff0f7210 */ /* 0x000fe200007fe4ff */
[----:B------:R-:W-:Y:S02]  /*1920*/  IMAD.MOV.U32 R19, RZ, RZ, R9 ;  /* 0x000000ffff137224 */ /* 0x000fe400078e0009 */
[----:B------:R-:W-:-:S04]  /*1930*/  IMAD.WIDE.U32 R10, R20, R29, R10 ;  /* 0x0000001d140a7225 */ /* 0x000fc800078e000a */
[----:B------:R-:W-:-:S04]  /*1940*/  IMAD R15, R15, R20, RZ ;  /* 0x000000140f0f7224 */ /* 0x000fc800078e02ff */
[----:B------:R-:W-:-:S05]  /*1950*/  IMAD R15, R21, R29, R15 ;  /* 0x0000001d150f7224 */ /* 0x000fca00078e020f */
[----:B------:R-:W-:-:S07]  /*1960*/  IADD3 R11, PT, PT, R11, R15, RZ ;  /* 0x0000000f0b0b7210 */ /* 0x000fce0007ffe0ff */
.L_x_85:
[----:B------:R-:W-:Y:S05]  /*1970*/  BSYNC.RECONVERGENT B1 ;  /* 0x0000000000017941 */ /* 0x000fea0003800200 */
.L_x_83:
[----:B------:R-:W-:-:S05]  /*1980*/  IADD3 R43, PT, PT, R6, -0x2, RZ ;  /* 0xfffffffe062b7810 */ /* 0x000fca0007ffe0ff */
        /* <DEDUP_REMOVED lines=22> */
[----:B------:R-:W-:Y:S01]  /*1af0*/  HFMA2 R11, -RZ, RZ, 0, 0 ;  /* 0x00000000ff0b7431 */ /* 0x000fe200000001ff */
        /* <DEDUP_REMOVED lines=11> */
.L_x_87:
[----:B------:R-:W-:Y:S01]  /*1bb0*/  IMAD.MOV.U32 R12, RZ, RZ, R30 ;  /* 0x000000ffff0c7224 */ /* 0x000fe200078e001e */
[----:B------:R-:W-:Y:S01]  /*1bc0*/  MOV R11, R31 ;  /* 0x0000001f000b7202 */ /* 0x000fe20000000f00 */
[----:B------:R-:W-:Y:S01]  /*1bd0*/  IMAD.MOV.U32 R10, RZ, RZ, R20 ;  /* 0x000000ffff0a7224 */ /* 0x000fe200078e0014 */
[----:B------:R-:W-:Y:S02]  /*1be0*/  MOV R9, R21 ;  /* 0x0000001500097202 */ /* 0x000fe40000000f00 */
[----:B------:R-:W-:-:S07]  /*1bf0*/  MOV R8, 0x1c10 ;  /* 0x00001c1000087802 */ /* 0x000fce0000000f00 */
[----:B------:R-:W-:Y:S05]  /*1c00*/  CALL.REL.NOINC `($__internal_2_$__cuda_sm20_div_s64) ;  /* 0x0000005000307944 */ /* 0x000fea0003c00000 */
[----:B------:R-:W-:Y:S02]  /*1c10*/  IADD3 R13, P0, PT, RZ, -R12, RZ ;  /* 0x8000000cff0d7210 */ /* 0x000fe40007f1e0ff */
[----:B------:R-:W-:Y:S02]  /*1c20*/  MOV R10, R30 ;  /* 0x0000001e000a7202 */ /* 0x000fe40000000f00 */
[----:B------:R-:W-:Y:S01]  /*1c30*/  MOV R38, R12 ;  /* 0x0000000c00267202 */ /* 0x000fe20000000f00 */
[----:B------:R-:W-:Y:S01]  /*1c40*/  IMAD.X R11, RZ, RZ, ~R9, P0 ;  /* 0x000000ffff0b7224 */ /* 0x000fe200000e0e09 */
[----:B------:R-:W-:-:S03]  /*1c50*/  MOV R39, R9 ;  /* 0x0000000900277202 */ /* 0x000fc60000000f00 */
[----:B------:R-:W-:Y:S02]  /*1c60*/  IMAD R4, R11, R20, RZ ;  /* 0x000000140b047224 */ /* 0x000fe400078e02ff */
[----:B------:R-:W-:Y:S02]  /*1c70*/  IMAD.MOV.U32 R11, RZ, RZ, R31 ;  /* 0x000000ffff0b7224 */ /* 0x000fe400078e001f */
[----:B------:R-:W-:-:S04]  /*1c80*/  IMAD.WIDE.U32 R10, R20, R13, R10 ;  /* 0x0000000d140a7225 */ /* 0x000fc800078e000a */
[----:B------:R-:W-:-:S04]  /*1c90*/  IMAD R13, R21, R13, R4 ;  /* 0x0000000d150d7224 */ /* 0x000fc800078e0204 */
[----:B------:R-:W-:-:S07]  /*1ca0*/  IMAD.IADD R11, R13, 0x1, R11 ;  /* 0x000000010d0b7824 */ /* 0x000fce00078e020b */
.L_x_88:
[----:B------:R-:W-:Y:S05]  /*1cb0*/  BSYNC.RECONVERGENT B1 ;  /* 0x0000000000017941 */ /* 0x000fea0003800200 */
.L_x_86:
[----:B------:R-:W-:Y:S01]  /*1cc0*/  IMAD R11, R11, R42, RZ ;  /* 0x0000002a0b0b7224 */ /* 0x000fe200078e02ff */
[----:B------:R-:W-:Y:S01]  /*1cd0*/  IADD3 R6, PT, PT, R6, -0x4, RZ ;  /* 0xfffffffc06067810 */ /* 0x000fe20007ffe0ff */
[----:B------:R-:W-:Y:S02]  /*1ce0*/  IMAD.MOV.U32 R4, RZ, RZ, R40 ;  /* 0x000000ffff047224 */ /* 0x000fe400078e0028 */
[-C--:B------:R-:W-:Y:S02]  /*1cf0*/  IMAD R11, R43, R10.reuse, R11 ;  /* 0x0000000a2b0b7224 */ /* 0x080fe400078e020b */
[----:B------:R-:W-:-:S04]  /*1d00*/  IMAD.WIDE.U32 R4, R42, R10, R4 ;  /* 0x0000000a2a047225 */ /* 0x000fc800078e0004 */
[----:B------:R-:W-:Y:S01]  /*1d10*/  IMAD.IADD R5, R5, 0x1, R11 ;  /* 0x0000000105057824 */ /* 0x000fe200078e020b */
[----:B------:R-:W-:Y:S06]  /*1d20*/  @P1 BRA `(.L_x_89) ;  /* 0xffffffe400841947 */ /* 0x000fec000383ffff */
[----:B------:R-:W-:-:S07]  /*1d30*/  IADD3 R6, PT, PT, R6, 0x1, RZ ;  /* 0x0000000106067810 */ /* 0x000fce0007ffe0ff */
.L_x_64:
[----:B------:R-:W0:Y:S02]  /*1d40*/  LDCU UR4, c[0x0][0x3a8] ;  /* 0x00007500ff0477ac */ /* 0x000e240008000800 */
[----:B0-----:R-:W-:-:S09]  /*1d50*/  ULOP3.LUT UP0, UR4, UR4, 0x3, URZ, 0xc0, !UPT ;  /* 0x0000000304047892 */ /* 0x001fd2000f80c0ff */
[----:B------:R-:W-:Y:S05]  /*1d60*/  BRA.U !UP0, `(.L_x_63) ;  /* 0x00000011087c7547 */ /* 0x000fea000b800000 */
[----:B------:R-:W-:-:S09]  /*1d70*/  UISETP.NE.AND UP0, UPT, UR4, 0x1, UPT ;  /* 0x000000010400788c */ /* 0x000fd2000bf05270 */
[----:B------:R-:W-:Y:S05]  /*1d80*/  BRA.U !UP0, `(.L_x_90) ;  /* 0x0000000d08387547 */ /* 0x000fea000b800000 */
[----:B------:R-:W0:Y:S02]  /*1d90*/  LDC.64 R20, c[0x0][0x398] ;  /* 0x0000e600ff147b82 */ /* 0x000e240000000a00 */
[----:B0-----:R-:W-:-:S06]  /*1da0*/  IMAD.WIDE.U32 R20, R6, 0x8, R20 ;  /* 0x0000000806147825 */ /* 0x001fcc00078e0014 */
[----:B------:R-:W2:Y:S01]  /*1db0*/  LDG.E.64 R20, desc[UR10][R20.64] ;  /* 0x0000000a14147981 */ /* 0x000ea2000c1e1b00 */
[----:B------:R-:W-:Y:S01]  /*1dc0*/  BSSY.RECONVERGENT B1, `(.L_x_91) ;  /* 0x000002a000017945 */ /* 0x000fe20003800200 */
        /* <DEDUP_REMOVED lines=25> */
[----:B------:R-:W-:Y:S01]  /*1f60*/  MOV R18, R9 ;  /* 0x0000000900127202 */ /* 0x000fe20000000f00 */
[----:B------:R-:W-:Y:S06]  /*1f70*/  BRA `(.L_x_93) ;  /* 0x0000000000387947 */ /* 0x000fec0003800000 */
.L_x_92:
[----:B------:R-:W-:Y:S01]  /*1f80*/  MOV R12, R18 ;  /* 0x00000012000c7202 */ /* 0x000fe20000000f00 */
[----:B------:R-:W-:Y:S01]  /*1f90*/  IMAD.MOV.U32 R11, RZ, RZ, R19 ;  /* 0x000000ffff0b7224 */ /* 0x000fe200078e0013 */
[----:B------:R-:W-:Y:S01]  /*1fa0*/  MOV R10, R20 ;  /* 0x00000014000a7202 */ /* 0x000fe20000000f00 */
[----:B------:R-:W-:Y:S01]  /*1fb0*/  IMAD.MOV.U32 R9, RZ, RZ, R21 ;  /* 0x000000ffff097224 */ /* 0x000fe200078e0015 */
[----:B------:R-:W-:-:S07]  /*1fc0*/  MOV R8, 0x1fe0 ;  /* 0x00001fe000087802 */ /* 0x000fce0000000f00 */
[----:B------:R-:W-:Y:S05]  /*1fd0*/  CALL.REL.NOINC `($__internal_2_$__cuda_sm20_div_s64) ;  /* 0x0000004c003c7944 */ /* 0x000fea0003c00000 */
[----:B------:R-:W-:-:S04]  /*1fe0*/  IADD3 R13, P0, PT, RZ, -R12, RZ ;  /* 0x8000000cff0d7210 */ /* 0x000fc80007f1e0ff */
[----:B------:R-:W-:Y:S01]  /*1ff0*/  IADD3.X R7, PT, PT, RZ, ~R9, RZ, P0, !PT ;  /* 0x80000009ff077210 */ /* 0x000fe200007fe4ff */
[----:B------:R-:W-:Y:S01]  /*2000*/  IMAD.WIDE.U32 R10, R20, R13, R18 ;  /* 0x0000000d140a7225 */ /* 0x000fe200078e0012 */
[----:B------:R-:W-:-:S03]  /*2010*/  MOV R18, R12 ;  /* 0x0000000c00127202 */ /* 0x000fc60000000f00 */
[----:B------:R-:W-:Y:S02]  /*2020*/  IMAD R7, R7, R20, RZ ;  /* 0x0000001407077224 */ /* 0x000fe400078e02ff */
[----:B------:R-:W-:Y:S02]  /*2030*/  IMAD.MOV.U32 R19, RZ, RZ, R9 ;  /* 0x000000ffff137224 */ /* 0x000fe400078e0009 */
[----:B------:R-:W-:-:S04]  /*2040*/  IMAD R7, R21, R13, R7 ;  /* 0x0000000d15077224 */ /* 0x000fc800078e0207 */
[----:B------:R-:W-:-:S07]  /*2050*/  IMAD.IADD R11, R11, 0x1, R7 ;  /* 0x000000010b0b7824 */ /* 0x000fce00078e0207 */
.L_x_93:
[----:B------:R-:W-:Y:S05]  /*2060*/  BSYNC.RECONVERGENT B1 ;  /* 0x0000000000017941 */ /* 0x000fea0003800200 */
.L_x_91:
[----:B------:R-:W0:Y:S02]  /*2070*/  LDC.64 R24, c[0x0][0x3a0] ;  /* 0x0000e800ff187b82 */ /* 0x000e240000000a00 */
[----:B0-----:R-:W-:-:S06]  /*2080*/  IMAD.WIDE.U32 R24, R6, 0x8, R24 ;  /* 0x0000000806187825 */ /* 0x001fcc00078e0018 */
[----:B------:R-:W2:Y:S01]  /*2090*/  LDG.E.64 R24, desc[UR10][R24.64] ;  /* 0x0000000a18187981 */ /* 0x000ea2000c1e1b00 */
[----:B------:R-:W-:Y:S01]  /*20a0*/  LOP3.LUT R7, R39, R21, RZ, 0xfc, !PT ;  /* 0x0000001527077212 */ /* 0x000fe200078efcff */
[----:B------:R-:W-:Y:S03]  /*20b0*/  BSSY.RECONVERGENT B1, `(.L_x_94) ;  /* 0x000002c000017945 */ /* 0x000fe60003800200 */
        /* <DEDUP_REMOVED lines=8> */
[----:B------:R-:W-:Y:S01]  /*2140*/  HFMA2 R23, -RZ, RZ, 0, 0 ;  /* 0x00000000ff177431 */ /* 0x000fe200000001ff */
[----:B------:R-:W-:Y:S01]  /*2150*/  ISETP.NE.U32.AND P2, PT, R20, RZ, PT ;  /* 0x000000ff1400720c */ /* 0x000fe20003f45070 */
[----:B------:R-:W-:-:S04]  /*2160*/  IMAD.MOV.U32 R11, RZ, RZ, RZ ;  /* 0x000000ffff0b7224 */ /* 0x000fc800078e00ff */
        /* <DEDUP_REMOVED lines=18> */
.L_x_95:
        /* <DEDUP_REMOVED lines=8> */
[----:B------:R-:W-:-:S03]  /*2310*/  MOV R23, R9 ;  /* 0x0000000900177202 */ /* 0x000fc60000000f00 */
[----:B------:R-:W-:-:S04]  /*2320*/  IMAD.X R11, RZ, RZ, ~R9, P0 ;  /* 0x000000ffff0b7224 */ /* 0x000fc800000e0e09 */
[----:B------:R-:W-:Y:S02]  /*2330*/  IMAD R8, R11, R20, RZ ;  /* 0x000000140b087224 */ /* 0x000fe400078e02ff */
[----:B------:R-:W-:-:S04]  /*2340*/  IMAD.WIDE.U32 R10, R20, R7, R38 ;  /* 0x00000007140a7225 */ /* 0x000fc800078e0026 */
[----:B------:R-:W-:-:S05]  /*2350*/  IMAD R7, R21, R7, R8 ;  /* 0x0000000715077224 */ /* 0x000fca00078e0208 */
[----:B------:R-:W-:-:S07]  /*2360*/  IADD3 R11, PT, PT, R7, R11, RZ ;  /* 0x0000000b070b7210 */ /* 0x000fce0007ffe0ff */
.L_x_96:
[----:B------:R-:W-:Y:S05]  /*2370*/  BSYNC.RECONVERGENT B1 ;  /* 0x0000000000017941 */ /* 0x000fea0003800200 */
.L_x_94:
[----:B------:R-:W0:Y:S01]  /*2380*/  LDC.64 R20, c[0x0][0x398] ;  /* 0x0000e600ff147b82 */ /* 0x000e220000000a00 */
[----:B------:R-:W-:-:S04]  /*2390*/  VIADD R7, R6, 0xffffffff ;  /* 0xffffffff06077836 */ /* 0x000fc80000000000 */
[----:B0-----:R-:W-:-:S06]  /*23a0*/  IMAD.WIDE.U32 R20, R7, 0x8, R20 ;  /* 0x0000000807147825 */ /* 0x001fcc00078e0014 */
[----:B------:R-:W2:Y:S01]  /*23b0*/  LDG.E.64 R20, desc[UR10][R20.64] ;  /* 0x0000000a14147981 */ /* 0x000ea2000c1e1b00 */
[----:B------:R-:W-:Y:S01]  /*23c0*/  IMAD R11, R11, R24, RZ ;  /* 0x000000180b0b7224 */ /* 0x000fe200078e02ff */
[----:B------:R-:W-:Y:S01]  /*23d0*/  BSSY.RECONVERGENT B1, `(.L_x_97) ;  /* 0x000002f000017945 */ /* 0x000fe20003800200 */
        /* <DEDUP_REMOVED lines=30> */
.L_x_98:
        /* <DEDUP_REMOVED lines=16> */
.L_x_99:
[----:B------:R-:W-:Y:S05]  /*26c0*/  BSYNC.RECONVERGENT B1 ;  /* 0x0000000000017941 */ /* 0x000fea0003800200 */
.L_x_97:
[----:B------:R-:W0:Y:S02]  /*26d0*/  LDC.64 R40, c[0x0][0x3a0] ;  /* 0x0000e800ff287b82 */ /* 0x000e240000000a00 */
[----:B0-----:R-:W-:-:S06]  /*26e0*/  IMAD.WIDE.U32 R40, R7, 0x8, R40 ;  /* 0x0000000807287825 */ /* 0x001fcc00078e0028 */
[----:B------:R-:W2:Y:S01]  /*26f0*/  LDG.E.64 R40, desc[UR10][R40.64] ;  /* 0x0000000a28287981 */ /* 0x000ea2000c1e1b00 */
[----:B------:R-:W-:Y:S01]  /*2700*/  LOP3.LUT R7, R23, R21, RZ, 0xfc, !PT ;  /* 0x0000001517077212 */ /* 0x000fe200078efcff */
[----:B------:R-:W-:Y:S01]  /*2710*/  BSSY.RECONVERGENT B1, `(.L_x_100) ;  /* 0x000002f000017945 */ /* 0x000fe20003800200 */
[----:B------:R-:W-:Y:S02]  /*2720*/  MOV R30, R16 ;  /* 0x00000010001e7202 */ /* 0x000fe40000000f00 */
[----:B------:R-:W-:Y:S01]  /*2730*/  ISETP.NE.U32.AND P0, PT, R7, RZ, PT ;  /* 0x000000ff0700720c */ /* 0x000fe20003f05070 */
[-C--:B--2---:R-:W-:Y:S02]  /*2740*/  IMAD R8, R41, R10.reuse, RZ ;  /* 0x0000000a29087224 */ /* 0x084fe400078e02ff */
        /* <DEDUP_REMOVED lines=22> */
[----:B------:R-:W-:Y:S02]  /*28b0*/  @P1 IADD3 R38, PT, PT, R38, 0x1, RZ ;  /* 0x0000000126261810 */ /* 0x000fe40007ffe0ff */
[----:B------:R-:W-:-:S05]  /*28c0*/  @!P2 LOP3.LUT R38, RZ, R20, RZ, 0x33, !PT ;  /* 0x00000014ff26a212 */ /* 0x000fca00078e33ff */
[----:B------:R-:W-:-:S04]  /*28d0*/  IMAD.MOV R9, RZ, RZ, -R38 ;  /* 0x000000ffff097224 */ /* 0x000fc800078e0a26 */
[----:B------:R-:W-:Y:S01]  /*28e0*/  IMAD R10, R20, R9, R22 ;  /* 0x00000009140a7224 */ /* 0x000fe200078e0216 */
[----:B------:R-:W-:Y:S06]  /*28f0*/  BRA `(.L_x_102) ;  /* 0x0000000000407947 */ /* 0x000fec0003800000 */
.L_x_101:
[----:B------:R-:W-:Y:S01]  /*2900*/  MOV R12, R22 ;  /* 0x00000016000c7202 */ /* 0x000fe20000000f00 */
[----:B------:R-:W-:Y:S01]  /*2910*/  IMAD.MOV.U32 R11, RZ, RZ, R23 ;  /* 0x000000ffff0b7224 */ /* 0x000fe200078e0017 */
[----:B------:R-:W-:Y:S01]  /*2920*/  MOV R10, R20 ;  /* 0x00000014000a7202 */ /* 0x000fe20000000f00 */
[----:B------:R-:W-:Y:S01]  /*2930*/  IMAD.MOV.U32 R9, RZ, RZ, R21 ;  /* 0x000000ffff097224 */ /* 0x000fe200078e0015 */
[----:B------:R-:W-:-:S07]  /*2940*/  MOV R8, 0x2960 ;  /* 0x0000296000087802 */ /* 0x000fce0000000f00 */
[----:B------:R-:W-:Y:S05]  /*2950*/  CALL.REL.NOINC `($__internal_2_$__cuda_sm20_div_s64) ;  /* 0x0000004000dc7944 */ /* 0x000fea0003c00000 */
[----:B------:R-:W-:Y:S01]  /*2960*/  IADD3 R7, P0, PT, RZ, -R12, RZ ;  /* 0x8000000cff077210 */ /* 0x000fe20007f1e0ff */
[----:B------:R-:W-:Y:S02]  /*2970*/  IMAD.MOV.U32 R10, RZ, RZ, R22 ;  /* 0x000000ffff0a7224 */ /* 0x000fe400078e0016 */
[----:B------:R-:W-:Y:S01]  /*2980*/  IMAD.MOV.U32 R38, RZ, RZ, R12 ;  /* 0x000000ffff267224 */ /* 0x000fe200078e000c */
[----:B------:R-:W-:Y:S01]  /*2990*/  IADD3.X R11, PT, PT, RZ, ~R9, RZ, P0, !PT ;  /* 0x80000009ff0b7210 */ /* 0x000fe200007fe4ff */
[----:B------:R-:W-:-:S04]  /*29a0*/  IMAD.MOV.U32 R39, RZ, RZ, R9 ;  /* 0x000000ffff277224 */ /* 0x000fc800078e0009 */
[----:B------:R-:W-:Y:S01]  /*29b0*/  IMAD R8, R11, R20, RZ ;  /* 0x000000140b087224 */ /* 0x000fe200078e02ff */
[----:B------:R-:W-:-:S03]  /*29c0*/  MOV R11, R23 ;  /* 0x00000017000b7202 */ /* 0x000fc60000000f00 */
[----:B------:R-:W-:-:S04]  /*29d0*/  IMAD.WIDE.U32 R10, R20, R7, R10 ;  /* 0x00000007140a7225 */ /* 0x000fc800078e000a */
[----:B------:R-:W-:-:S05]  /*29e0*/  IMAD R7, R21, R7, R8 ;  /* 0x0000000715077224 */ /* 0x000fca00078e0208 */
[----:B------:R-:W-:-:S07]  /*29f0*/  IADD3 R7, PT, PT, R7, R11, RZ ;  /* 0x0000000b07077210 */ /* 0x000fce0007ffe0ff */
.L_x_102:
[----:B------:R-:W-:Y:S05]  /*2a00*/  BSYNC.RECONVERGENT B1 ;  /* 0x0000000000017941 */ /* 0x000fea0003800200 */
.L_x_100:
[----:B------:R-:W-:Y:S01]  /*2a10*/  MOV R24, R4 ;  /* 0x0000000400187202 */ /* 0x000fe20000000f00 */
[----:B------:R-:W-:Y:S02]  /*2a20*/  IMAD R7, R7, R40, RZ ;  /* 0x0000002807077224 */ /* 0x000fe400078e02ff */
[----:B------:R-:W-:Y:S02]  /*2a30*/  VIADD R6, R6, 0xfffffffe ;  /* 0xfffffffe06067836 */ /* 0x000fe40000000000 */
[----:B------:R-:W-:-:S04]  /*2a40*/  IMAD.WIDE.U32 R4, R40, R10, R24 ;  /* 0x0000000a28047225 */ /* 0x000fc800078e0018 */
[----:B------:R-:W-:-:S05]  /*2a50*/  IMAD R7, R41, R10, R7 ;  /* 0x0000000a29077224 */ /* 0x000fca00078e0207 */
[----:B------:R-:W-:-:S07]  /*2a60*/  IADD3 R5, PT, PT, R5, R7, RZ ;  /* 0x0000000705057210 */ /* 0x000fce0007ffe0ff */
.L_x_90:
[----:B------:R-:W0:Y:S02]  /*2a70*/  LDCU UR4, c[0x0][0x3a8] ;  /* 0x00007500ff0477ac */ /* 0x000e240008000800 */
[----:B0-----:R-:W-:-:S04]  /*2a80*/  ULOP3.LUT UR4, UR4, 0x1, URZ, 0xc0, !UPT ;  /* 0x0000000104047892 */ /* 0x001fc8000f8ec0ff */
[----:B------:R-:W-:-:S09]  /*2a90*/  UISETP.NE.U32.AND UP0, UPT, UR4, 0x1, UPT ;  /* 0x000000010400788c */ /* 0x000fd2000bf05070 */
[----:B------:R-:W-:Y:S05]  /*2aa0*/  BRA.U UP0, `(.L_x_63) ;  /* 0x00000005002c7547 */ /* 0x000fea000b800000 */
        /* <DEDUP_REMOVED lines=18> */
[----:B------:R-:W-:Y:S02]  /*2bd0*/  IMAD R13, R10, R9, R18 ;  /* 0x000000090a0d7224 */ /* 0x000fe400078e0212 */
[----:B------:R-:W-:-:S03]  /*2be0*/  HFMA2 R9, -RZ, RZ, 0, 0 ;  /* 0x00000000ff097431 */ /* 0x000fc600000001ff */
[----:B------:R-:W-:-:S13]  /*2bf0*/  ISETP.GE.U32.AND P0, PT, R13, R10, PT ;  /* 0x0000000a0d00720c */ /* 0x000fda0003f06070 */
[----:B------:R-:W-:-:S05]  /*2c00*/  @P0 IMAD.IADD R13, R13, 0x1, -R10 ;  /* 0x000000010d0d0824 */ /* 0x000fca00078e0a0a */
[----:B------:R-:W-:-:S13]  /*2c10*/  ISETP.GE.U32.AND P0, PT, R13, R10, PT ;  /* 0x0000000a0d00720c */ /* 0x000fda0003f06070 */
[----:B------:R-:W-:Y:S02]  /*2c20*/  @P0 IADD3 R13, PT, PT, -R10, R13, RZ ;  /* 0x0000000d0a0d0210 */ /* 0x000fe40007ffe1ff */
[----:B------:R-:W-:-:S05]  /*2c30*/  @!P1 LOP3.LUT R13, RZ, R10, RZ, 0x33, !PT ;  /* 0x0000000aff0d9212 */ /* 0x000fca00078e33ff */
[----:B------:R-:W-:Y:S01]  /*2c40*/  IMAD.MOV.U32 R8, RZ, RZ, R13 ;  /* 0x000000ffff087224 */ /* 0x000fe200078e000d */
[----:B------:R-:W-:Y:S06]  /*2c50*/  BRA `(.L_x_105) ;  /* 0x0000000000187947 */ /* 0x000fec0003800000 */
.L_x_104:
[----:B------:R-:W-:Y:S01]  /*2c60*/  MOV R21, R19 ;  /* 0x0000001300157202 */ /* 0x000fe20000000f00 */
[----:B------:R-:W-:Y:S01]  /*2c70*/  IMAD.MOV.U32 R23, RZ, RZ, R18 ;  /* 0x000000ffff177224 */ /* 0x000fe200078e0012 */
[----:B------:R-:W-:Y:S01]  /*2c80*/  MOV R19, R11 ;  /* 0x0000000b00137202 */ /* 0x000fe20000000f00 */
[----:B------:R-:W-:Y:S01]  /*2c90*/  IMAD.MOV.U32 R20, RZ, RZ, R10 ;  /* 0x000000ffff147224 */ /* 0x000fe200078e000a */
[----:B------:R-:W-:-:S07]  /*2ca0*/  MOV R22, 0x2cc0 ;  /* 0x00002cc000167802 */ /* 0x000fce0000000f00 */
[----:B------:R-:W-:Y:S05]  /*2cb0*/  CALL.REL.NOINC `($__internal_3_$__cuda_sm20_rem_s64) ;  /* 0x0000004400547944 */ /* 0x000fea0003c00000 */
.L_x_105:
[----:B------:R-:W-:Y:S05]  /*2cc0*/  BSYNC.RECONVERGENT B1 ;  /* 0x0000000000017941 */ /* 0x000fea0003800200 */
.L_x_103:
        /* <DEDUP_REMOVED lines=14> */
[----:B------:R-:W-:-:S04]  /*2db0*/  ISETP.NE.U32.AND P1, PT, R10, RZ, PT ;  /* 0x000000ff0a00720c */ /* 0x000fc80003f25070 */
[----:B0-----:R-:W0:Y:S02]  /*2dc0*/  MUFU.RCP R11, R11 ;  /* 0x0000000b000b7308 */ /* 0x001e240000001000 */
[----:B0-----:R-:W-:-:S06]  /*2dd0*/  IADD3 R12, PT, PT, R11, 0xffffffe, RZ ;  /* 0x0ffffffe0b0c7810 */ /* 0x001fcc0007ffe0ff */
[----:B------:R-:W0:Y:S02]  /*2de0*/  F2I.FTZ.U32.TRUNC.NTZ R9, R12 ;  /* 0x0000000c00097305 */ /* 0x000e24000021f000 */
[----:B0-----:R-:W-:-:S04]  /*2df0*/  IMAD R13, R13, R9, RZ ;  /* 0x000000090d0d7224 */ /* 0x001fc800078e02ff */
[----:B------:R-:W-:-:S06]  /*2e00*/  IMAD.HI.U32 R13, R9, R13, R8 ;  /* 0x0000000d090d7227 */ /* 0x000fcc00078e0008 */
[----:B------:R-:W-:-:S04]  /*2e10*/  IMAD.HI.U32 R8, R13, R38, RZ ;  /* 0x000000260d087227 */ /* 0x000fc800078e00ff */
[----:B------:R-:W-:-:S04]  /*2e20*/  IMAD.MOV R9, RZ, RZ, -R8 ;  /* 0x000000ffff097224 */ /* 0x000fc800078e0a08 */
[----:B------:R-:W-:Y:S01]  /*2e30*/  IMAD R8, R10, R9, R38 ;  /* 0x000000090a087224 */ /* 0x000fe200078e0226 */
[----:B------:R-:W-:-:S04]  /*2e40*/  MOV R9, RZ ;  /* 0x000000ff00097202 */ /* 0x000fc80000000f00 */
[----:B------:R-:W-:-:S13]  /*2e50*/  ISETP.GE.U32.AND P0, PT, R8, R10, PT ;  /* 0x0000000a0800720c */ /* 0x000fda0003f06070 */
[----:B------:R-:W-:-:S04]  /*2e60*/  @P0 IADD3 R8, PT, PT, -R10, R8, RZ ;  /* 0x000000080a080210 */ /* 0x000fc80007ffe1ff */
[----:B------:R-:W-:-:S13]  /*2e70*/  ISETP.GE.U32.AND P0, PT, R8, R10, PT ;  /* 0x0000000a0800720c */ /* 0x000fda0003f06070 */
[----:B------:R-:W-:Y:S01]  /*2e80*/  @P0 IMAD.IADD R8, R8, 0x1, -R10 ;  /* 0x0000000108080824 */ /* 0x000fe200078e0a0a */
[----:B------:R-:W-:Y:S01]  /*2e90*/  @!P1 LOP3.LUT R8, RZ, R10, RZ, 0x33, !PT ;  /* 0x0000000aff089212 */ /* 0x000fe200078e33ff */
[----:B------:R-:W-:Y:S06]  /*2ea0*/  BRA `(.L_x_108) ;  /* 0x0000000000187947 */ /* 0x000fec0003800000 */
.L_x_107:
[----:B------:R-:W-:Y:S01]  /*2eb0*/  IMAD.MOV.U32 R20, RZ, RZ, R10 ;  /* 0x000000ffff147224 */ /* 0x000fe200078e000a */
[----:B------:R-:W-:Y:S01]  /*2ec0*/  MOV R19, R11 ;  /* 0x0000000b00137202 */ /* 0x000fe20000000f00 */
[----:B------:R-:W-:Y:S01]  /*2ed0*/  IMAD.MOV.U32 R23, RZ, RZ, R38 ;  /* 0x000000ffff177224 */ /* 0x000fe200078e0026 */
[----:B------:R-:W-:Y:S02]  /*2ee0*/  MOV R21, R39 ;  /* 0x0000002700157202 */ /* 0x000fe40000000f00 */
[----:B------:R-:W-:-:S07]  /*2ef0*/  MOV R22, 0x2f10 ;  /* 0x00002f1000167802 */ /* 0x000fce0000000f00 */
[----:B------:R-:W-:Y:S05]  /*2f00*/  CALL.REL.NOINC `($__internal_3_$__cuda_sm20_rem_s64) ;  /* 0x0000004000c07944 */ /* 0x000fea0003c00000 */
.L_x_108:
[----:B------:R-:W-:Y:S05]  /*2f10*/  BSYNC.RECONVERGENT B1 ;  /* 0x0000000000017941 */ /* 0x000fea0003800200 */
.L_x_106:
[----:B------:R-:W-:Y:S02]  /*2f20*/  IMAD R9, R9, R6, RZ ;  /* 0x0000000609097224 */ /* 0x000fe400078e02ff */
[----:B------:R-:W-:-:S04]  /*2f30*/  IMAD.WIDE.U32 R4, R6, R8, R4 ;  /* 0x0000000806047225 */ /* 0x000fc800078e0004 */
[----:B------:R-:W-:-:S04]  /*2f40*/  IMAD R9, R7, R8, R9 ;  /* 0x0000000807097224 */ /* 0x000fc800078e0209 */
[----:B------:R-:W-:-:S07]  /*2f50*/  IMAD.IADD R5, R5, 0x1, R9 ;  /* 0x0000000105057824 */ /* 0x000fce00078e0209 */
.L_x_63:
[----:B------:R-:W0:Y:S02]  /*2f60*/  LDCU.64 UR14, c[0x0][0x390] ;  /* 0x00007200ff0e77ac */ /* 0x000e240008000a00 */
[----:B0-----:R-:W-:Y:S02]  /*2f70*/  LEA R6, P0, R16, UR14, 0x1 ;  /* 0x0000000e10067c11 */ /* 0x001fe4000f8008ff */
[----:B------:R-:W-:Y:S02]  /*2f80*/  LEA R8, P1, R4, UR14, 0x1 ;  /* 0x0000000e04087c11 */ /* 0x000fe4000f8208ff */
[----:B------:R-:W-:Y:S02]  /*2f90*/  LEA.HI.X R7, R16, UR15, R17, 0x1, P0 ;  /* 0x0000000f10077c11 */ /* 0x000fe400080f0c11 */
[----:B------:R-:W-:-:S04]  /*2fa0*/  LEA.HI.X R9, R4, UR15, R5, 0x1, P1 ;  /* 0x0000000f04097c11 */ /* 0x000fc800088f0c05 */
[----:B------:R-:W2:Y:S04]  /*2fb0*/  LDG.E.U16 R7, desc[UR10][R6.64] ;  /* 0x0000000a06077981 */ /* 0x000ea8000c1e1500 */
[----:B------:R-:W2:Y:S02]  /*2fc0*/  LDG.E.U16 R9, desc[UR10][R8.64] ;  /* 0x0000000a08097981 */ /* 0x000ea4000c1e1500 */
[----:B--2---:R-:W-:-:S04]  /*2fd0*/  HMNMX2.BF16_V2 R4, R7.H0_H0, R9.H0_H0, PT ;  /* 0x2000000907047240 */ /* 0x004fc80003a00800 */
[----:B------:R-:W-:-:S13]  /*2fe0*/  HSETP2.BF16_V2.NEU.AND P0, PT, R4.H0_H0, R9.H0_H0, PT ;  /* 0x2000000904007234 */ /* 0x000fda0003f0d802 */
[----:B------:R-:W-:Y:S01]  /*2ff0*/  @!P0 MOV R27, RZ ;  /* 0x000000ff001b8202 */ /* 0x000fe20000000f00 */
[----:B------:R0:W-:Y:S04]  /*3000*/  @!P0 STS.U16 [R2], R9 ;  /* 0x0000000902008388 */ /* 0x0001e80000000400 */
[----:B------:R0:W-:Y:S04]  /*3010*/  @!P0 STS.64 [R3], R26 ;  /* 0x0000001a03008388 */ /* 0x0001e80000000a00 */
[----:B------:R0:W-:Y:S01]  /*3020*/  @P0 STS.U16 [R2], R7 ;  /* 0x0000000702000388 */ /* 0x0001e20000000400 */
[----:B------:R-:W-:Y:S05]  /*3030*/  BRA `(.L_x_109) ;  /* 0x0000003400987947 */ /* 0x000fea0003800000 */
.L_x_62:
[----:B------:R-:W-:-:S04]  /*3040*/  ISETP.GE.U32.AND P0, PT, R6, UR12, PT ;  /* 0x0000000c06007c0c */ /* 0x000fc8000bf06070 */
[----:B------:R-:W-:-:S13]  /*3050*/  ISETP.GE.U32.AND.EX P0, PT, RZ, UR13, PT, P0 ;  /* 0x0000000dff007c0c */ /* 0x000fda000bf06100 */
[----:B------:R-:W-:Y:S05]  /*3060*/  @P0 BRA `(.L_x_109) ;  /* 0x00000034008c0947 */ /* 0x000fea0003800000 */
[----:B------:R-:W0:Y:S01]  /*3070*/  S2R R9, SR_CTAID.Y ;  /* 0x0000000000097919 */ /* 0x000e220000002600 */
[----:B------:R-:W-:Y:S01]  /*3080*/  UISETP.GE.AND UP0, UPT, UR6, URZ, UPT ;  /* 0x000000ff0600728c */ /* 0x000fe2000bf06270 */
[----:B0-----:R-:W-:-:S04]  /*3090*/  IMAD.WIDE.U32 R6, R9, UR12, R6 ;  /* 0x0000000c09067c25 */ /* 0x001fc8000f8e0006 */
[----:B------:R-:W-:-:S04]  /*30a0*/  IMAD R13, R9, UR13, R7 ;  /* 0x0000000d090d7c24 */ /* 0x000fc8000f8e0207 */
[----:B------:R-:W-:Y:S05]  /*30b0*/  BRA.U !UP0, `(.L_x_110) ;  /* 0x0000003508707547 */ /* 0x000fea000b800000 */
[----:B------:R-:W-:-:S05]  /*30c0*/  IMAD.U32 R18, RZ, RZ, UR6 ;  /* 0x00000006ff127e24 */ /* 0x000fca000f8e00ff */
[----:B------:R-:W-:-:S13]  /*30d0*/  ISETP.GE.U32.AND P0, PT, R18, 0x7, PT ;  /* 0x000000071200780c */ /* 0x000fda0003f06070 */
[----:B------:R-:W-:Y:S05]  /*30e0*/  @!P0 BRA `(.L_x_111) ;  /* 0x0000001c00308947 */ /* 0x000fea0003800000 */
[----:B------:R-:W0:Y:S01]  /*30f0*/  LDC.64 R22, c[0x0][0x398] ;  /* 0x0000e600ff167b82 */ /* 0x000e220000000a00 */
[----:B------:R-:W-:Y:S02]  /*3100*/  ULOP3.LUT UR4, UR8, 0xfffffff8, URZ, 0xc0, !UPT ;  /* 0xfffffff808047892 */ /* 0x000fe4000f8ec0ff */
[----:B------:R-:W-:Y:S02]  /*3110*/  UIADD3 UR7, UPT, UPT, UR8, -0x4, URZ ;  /* 0xfffffffc08077890 */ /* 0x000fe4000fffe0ff */
[----:B------:R-:W-:-:S03]  /*3120*/  UIADD3 UR4, UPT, UPT, -UR4, URZ, URZ ;  /* 0x000000ff04047290 */ /* 0x000fc6000fffe1ff */
[----:B------:R-:W1:Y:S01]  /*3130*/  LDC.64 R20, c[0x0][0x3a0] ;  /* 0x0000e800ff147b82 */ /* 0x000e620000000a00 */
[----:B------:R-:W-:Y:S02]  /*3140*/  MOV R18, UR7 ;  /* 0x0000000700127c02 */ /* 0x000fe40008000f00 */
[----:B------:R-:W-:-:S07]  /*3150*/  IMAD.U32 R17, RZ, RZ, UR4 ;  /* 0x00000004ff117e24 */ /* 0x000fce000f8e00ff */
.L_x_136:
[----:B------:R-:W-:-:S05]  /*3160*/  IADD3 R7, PT, PT, R18, 0x3, RZ ;  /* 0x0000000312077810 */ /* 0x000fca0007ffe0ff */
        /* <DEDUP_REMOVED lines=12> */
[----:B------:R0:W2:Y:S02]  /*3230*/  F2I.FTZ.U32.TRUNC.NTZ R9, R8 ;  /* 0x0000000800097305 */ /* 0x0000a4000021f000 */
[----:B0-----:R-:W-:Y:S02]  /*3240*/  IMAD.MOV.U32 R8, RZ, RZ, RZ ;  /* 0x000000ffff087224 */ /* 0x001fe400078e00ff */
[----:B--2---:R-:W-:-:S04]  /*3250*/  IMAD R11, R11, R9, RZ ;  /* 0x000000090b0b7224 */ /* 0x004fc800078e02ff */
        /* <DEDUP_REMOVED lines=15> */
.L_x_113:
[----:B------:R-:W-:Y:S01]  /*3350*/  MOV R12, R6 ;  /* 0x00000006000c7202 */ /* 0x000fe20000000f00 */
[----:B------:R-:W-:Y:S01]  /*3360*/  IMAD.MOV.U32 R11, RZ, RZ, R13 ;  /* 0x000000ffff0b7224 */ /* 0x000fe200078e000d */
[----:B------:R-:W-:Y:S01]  /*3370*/  MOV R10, R24 ;  /* 0x00000018000a7202 */ /* 0x000fe20000000f00 */
[----:B------:R-:W-:Y:S01]  /*3380*/  IMAD.MOV.U32 R9, RZ, RZ, R25 ;  /* 0x000000ffff097224 */ /* 0x000fe200078e0019 */
[----:B------:R-:W-:-:S07]  /*3390*/  MOV R8, 0x33b0 ;  /* 0x000033b000087802 */ /* 0x000fce0000000f00 */
[----:B-1----:R-:W-:Y:S05]  /*33a0*/  CALL.REL.NOINC `($__internal_2_$__cuda_sm20_div_s64) ;  /* 0x0000003800487944 */ /* 0x002fea0003c00000 */
[----:B------:R-:W-:Y:S01]  /*33b0*/  IADD3 R19, P0, PT, RZ, -R12, RZ ;  /* 0x8000000cff137210 */ /* 0x000fe20007f1e0ff */
[----:B------:R-:W-:Y:S01]  /*33c0*/  IMAD.MOV.U32 R10, RZ, RZ, R6 ;  /* 0x000000ffff0a7224 */ /* 0x000fe200078e0006 */
[----:B------:R-:W-:Y:S02]  /*33d0*/  MOV R11, R13 ;  /* 0x0000000d000b7202 */ /* 0x000fe40000000f00 */
[----:B------:R-:W-:Y:S01]  /*33e0*/  IADD3.X R15, PT, PT, RZ, ~R9, RZ, P0, !PT ;  /* 0x80000009ff0f7210 */ /* 0x000fe200007fe4ff */
[----:B------:R-:W-:-:S04]  /*33f0*/  IMAD.WIDE.U32 R10, R24, R19, R10 ;  /* 0x00000013180a7225 */ /* 0x000fc800078e000a */
[----:B------:R-:W-:Y:S02]  /*3400*/  IMAD R15, R15, R24, RZ ;  /* 0x000000180f0f7224 */ /* 0x000fe400078e02ff */
[----:B------:R-:W-:Y:S02]  /*3410*/  IMAD.MOV.U32 R24, RZ, RZ, R12 ;  /* 0x000000ffff187224 */ /* 0x000fe400078e000c */
[----:B------:R-:W-:Y:S02]  /*3420*/  IMAD R25, R25, R19, R15 ;  /* 0x0000001319197224 */ /* 0x000fe400078e020f */
[----:B------:R-:W-:-:S03]  /*3430*/  IMAD.MOV.U32 R15, RZ, RZ, R10 ;  /* 0x000000ffff0f7224 */ /* 0x000fc600078e000a */
[----:B------:R-:W-:Y:S02]  /*3440*/  IADD3 R11, PT, PT, R11, R25, RZ ;  /* 0x000000190b0b7210 */ /* 0x000fe40007ffe0ff */
[----:B------:R-:W-:-:S07]  /*3450*/  MOV R25, R9 ;  /* 0x0000000900197202 */ /* 0x000fce0000000f00 */
.L_x_114:
[----:B------:R-:W-:Y:S05]  /*3460*/  BSYNC.RECONVERGENT B1 ;  /* 0x0000000000017941 */ /* 0x000fea0003800200 */
.L_x_112:
[----:B------:R-:W-:Y:S02]  /*3470*/  VIADD R13, R18, 0x2 ;  /* 0x00000002120d7836 */ /* 0x000fe40000000000 */
[----:B-1----:R-:W-:-:S04]  /*3480*/  IMAD.WIDE.U32 R8, R7, 0x8, R20 ;  /* 0x0000000807087825 */ /* 0x002fc800078e0014 */
[----:B------:R-:W-:Y:S02]  /*3490*/  IMAD.WIDE.U32 R26, R13, 0x8, R22 ;  /* 0x000000080d1a7825 */ /* 0x000fe400078e0016 */
[----:B------:R-:W2:Y:S04]  /*34a0*/  LDG.E.64 R8, desc[UR10][R8.64] ;  /* 0x0000000a08087981 */ /* 0x000ea8000c1e1b00 */
[----:B------:R-:W3:Y:S01]  /*34b0*/  LDG.E.64 R26, desc[UR10][R26.64] ;  /* 0x0000000a1a1a7981 */ /* 0x000ee2000c1e1b00 */
[----:B------:R-:W-:Y:S01]  /*34c0*/  BSSY.RECONVERGENT B1, `(.L_x_115) ;  /* 0x0000031000017945 */ /* 0x000fe20003800200 */
[----:B---3--:R-:W-:-:S04]  /*34d0*/  LOP3.LUT R10, R25, R27, RZ, 0xfc, !PT ;  /* 0x0000001b190a7212 */ /* 0x008fc800078efcff */
[----:B------:R-:W-:Y:S01]  /*34e0*/  ISETP.NE.U32.AND P0, PT, R10, RZ, PT ;  /* 0x000000ff0a00720c */ /* 0x000fe20003f05070 */
[-C--:B--2---:R-:W-:Y:S02]  /*34f0*/  IMAD R12, R9, R15.reuse, RZ ;  /* 0x0000000f090c7224 */ /* 0x084fe400078e02ff */
[----:B------:R-:W-:-:S04]  /*3500*/  IMAD.WIDE.U32 R6, R8, R15, RZ ;  /* 0x0000000f08067225 */ /* 0x000fc800078e00ff */
        /* <DEDUP_REMOVED lines=27> */
.L_x_116:
        /* <DEDUP_REMOVED lines=10> */
[-C--:B------:R-:W-:Y:S02]  /*3760*/  IADD3.X R15, PT, PT, RZ, ~R9.reuse, RZ, P0, !PT ;  /* 0x80000009ff0f7210 */ /* 0x080fe400007fe4ff */
[----:B------:R-:W-:Y:S01]  /*3770*/  MOV R25, R9 ;  /* 0x0000000900197202 */ /* 0x000fe20000000f00 */
[----:B------:R-:W-:-:S04]  /*3780*/  IMAD.WIDE.U32 R10, R26, R29, R10 ;  /* 0x0000001d1a0a7225 */ /* 0x000fc800078e000a */
[----:B------:R-:W-:-:S04]  /*3790*/  IMAD R15, R15, R26, RZ ;  /* 0x0000001a0f0f7224 */ /* 0x000fc800078e02ff */
[----:B------:R-:W-:Y:S02]  /*37a0*/  IMAD R27, R27, R29, R15 ;  /* 0x0000001d1b1b7224 */ /* 0x000fe400078e020f */
[----:B------:R-:W-:-:S03]  /*37b0*/  IMAD.MOV.U32 R15, RZ, RZ, R10 ;  /* 0x000000ffff0f7224 */ /* 0x000fc600078e000a */
[----:B------:R-:W-:-:S07]  /*37c0*/  IADD3 R11, PT, PT, R11, R27, RZ ;  /* 0x0000001b0b0b7210 */ /* 0x000fce0007ffe0ff */
.L_x_117:
[----:B------:R-:W-:Y:S05]  /*37d0*/  BSYNC.RECONVERGENT B1 ;  /* 0x0000000000017941 */ /* 0x000fea0003800200 */
.L_x_115:
[----:B------:R-:W-:Y:S02]  /*37e0*/  VIADD R7, R18, 0x1 ;  /* 0x0000000112077836 */ /* 0x000fe40000000000 */
[----:B------:R-:W-:-:S04]  /*37f0*/  IMAD.WIDE.U32 R8, R13, 0x8, R20 ;  /* 0x000000080d087825 */ /* 0x000fc800078e0014 */
[----:B------:R-:W-:Y:S02]  /*3800*/  IMAD.WIDE.U32 R26, R7, 0x8, R22 ;  /* 0x00000008071a7825 */ /* 0x000fe400078e0016 */
[----:B------:R-:W2:Y:S04]  /*3810*/  LDG.E.64 R8, desc[UR10][R8.64] ;  /* 0x0000000a08087981 */ /* 0x000ea8000c1e1b00 */
[----:B------:R-:W3:Y:S01]  /*3820*/  LDG.E.64 R26, desc[UR10][R26.64] ;  /* 0x0000000a1a1a7981 */ /* 0x000ee2000c1e1b00 */
[----:B------:R-:W-:Y:S01]  /*3830*/  MOV R30, R6 ;  /* 0x00000006001e7202 */ /* 0x000fe20000000f00 */
[----:B------:R-:W-:Y:S01]  /*3840*/  IMAD.MOV.U32 R31, RZ, RZ, R19 ;  /* 0x000000ffff1f7224 */ /* 0x000fe200078e0013 */
[----:B------:R-:W-:Y:S01]  /*3850*/  BSSY.RECONVERGENT B1, `(.L_x_118) ;  /* 0x0000030000017945 */ /* 0x000fe20003800200 */
[----:B---3--:R-:W-:-:S04]  /*3860*/  LOP3.LUT R10, R25, R27, RZ, 0xfc, !PT ;  /* 0x0000001b190a7212 */ /* 0x008fc800078efcff */
        /* <DEDUP_REMOVED lines=30> */
.L_x_119:
        /* <DEDUP_REMOVED lines=8> */
[----:B------:R-:W-:Y:S01]  /*3ad0*/  MOV R11, R25 ;  /* 0x00000019000b7202 */ /* 0x000fe20000000f00 */
[----:B------:R-:W-:Y:S01]  /*3ae0*/  IMAD.MOV.U32 R25, RZ, RZ, R9 ;  /* 0x000000ffff197224 */ /* 0x000fe200078e0009 */
[----:B------:R-:W-:Y:S02]  /*3af0*/  IADD3.X R15, PT, PT, RZ, ~R9, RZ, P0, !PT ;  /* 0x80000009ff0f7210 */ /* 0x000fe400007fe4ff */
[----:B------:R-:W-:Y:S01]  /*3b00*/  MOV R24, R12 ;  /* 0x0000000c00187202 */ /* 0x000fe20000000f00 */
[----:B------:R-:W-:-:S04]  /*3b10*/  IMAD.WIDE.U32 R10, R26, R19, R10 ;  /* 0x000000131a0a7225 */ /* 0x000fc800078e000a */
[----:B------:R-:W-:-:S04]  /*3b20*/  IMAD R15, R15, R26, RZ ;  /* 0x0000001a0f0f7224 */ /* 0x000fc800078e02ff */
[----:B------:R-:W-:-:S04]  /*3b30*/  IMAD R15, R27, R19, R15 ;  /* 0x000000131b0f7224 */ /* 0x000fc800078e020f */
[----:B------:R-:W-:-:S07]  /*3b40*/  IMAD.IADD R11, R11, 0x1, R15 ;  /* 0x000000010b0b7824 */ /* 0x000fce00078e020f */
.L_x_120:
[----:B------:R-:W-:Y:S05]  /*3b50*/  BSYNC.RECONVERGENT B1 ;  /* 0x0000000000017941 */ /* 0x000fea0003800200 */
.L_x_118:
[----:B------:R-:W-:-:S04]  /*3b60*/  IMAD.WIDE.U32 R26, R18, 0x8, R22 ;  /* 0x00000008121a7825 */ /* 0x000fc800078e0016 */
[----:B------:R-:W-:Y:S02]  /*3b70*/  IMAD.WIDE.U32 R8, R7, 0x8, R20 ;  /* 0x0000000807087825 */ /* 0x000fe400078e0014 */
[----:B------:R-:W2:Y:S04]  /*3b80*/  LDG.E.64 R26, desc[UR10][R26.64] ;  /* 0x0000000a1a1a7981 */ /* 0x000ea8000c1e1b00 */
[----:B------:R-:W3:Y:S01]  /*3b90*/  LDG.E.64 R8, desc[UR10][R8.64] ;  /* 0x0000000a08087981 */ /* 0x000ee2000c1e1b00 */
[----:B------:R-:W-:Y:S01]  /*3ba0*/  MOV R12, R30 ;  /* 0x0000001e000c7202 */ /* 0x000fe20000000f00 */
[----:B------:R-:W-:Y:S01]  /*3bb0*/  BSSY.RECONVERGENT B1, `(.L_x_121) ;  /* 0x0000032000017945 */ /* 0x000fe20003800200 */
[----:B------:R-:W-:Y:S01]  /*3bc0*/  VIADD R16, R18, 0xfffffffc ;  /* 0xfffffffc12107836 */ /* 0x000fe20000000000 */
[----:B--2---:R-:W-:-:S04]  /*3bd0*/  LOP3.LUT R6, R25, R27, RZ, 0xfc, !PT ;  /* 0x0000001b19067212 */ /* 0x004fc800078efcff */
[----:B------:R-:W-:Y:S01]  /*3be0*/  ISETP.NE.U32.AND P0, PT, R6, RZ, PT ;  /* 0x000000ff0600720c */ /* 0x000fe20003f05070 */
        /* <DEDUP_REMOVED lines=29> */
.L_x_122:
        /* <DEDUP_REMOVED lines=8> */
[----:B------:R-:W-:Y:S02]  /*3e40*/  MOV R11, R25 ;  /* 0x00000019000b7202 */ /* 0x000fe40000000f00 */
[----:B------:R-:W-:Y:S01]  /*3e50*/  IADD3.X R13, PT, PT, RZ, ~R9, RZ, P0, !PT ;  /* 0x80000009ff0d7210 */ /* 0x000fe200007fe4ff */
[----:B------:R-:W-:-:S04]  /*3e60*/  IMAD.WIDE.U32 R10, R26, R15, R10 ;  /* 0x0000000f1a0a7225 */ /* 0x000fc800078e000a */
[----:B------:R-:W-:Y:S02]  /*3e70*/  IMAD R13, R13, R26, RZ ;  /* 0x0000001a0d0d7224 */ /* 0x000fe400078e02ff */
[----:B------:R-:W-:Y:S02]  /*3e80*/  IMAD.MOV.U32 R26, RZ, RZ, R12 ;  /* 0x000000ffff1a7224 */ /* 0x000fe400078e000c */
[----:B------:R-:W-:Y:S01]  /*3e90*/  IMAD R13, R27, R15, R13 ;  /* 0x0000000f1b0d7224 */ /* 0x000fe200078e020d */
[----:B------:R-:W-:Y:S01]  /*3ea0*/  MOV R27, R9 ;  /* 0x00000009001b7202 */ /* 0x000fe20000000f00 */
[----:B------:R-:W-:-:S03]  /*3eb0*/  IMAD.MOV.U32 R15, RZ, RZ, R10 ;  /* 0x000000ffff0f7224 */ /* 0x000fc600078e000a */
[----:B------:R-:W-:-:S07]  /*3ec0*/  IADD3 R11, PT, PT, R11, R13, RZ ;  /* 0x0000000d0b0b7210 */ /* 0x000fce0007ffe0ff */
.L_x_123:
[----:B------:R-:W-:Y:S05]  /*3ed0*/  BSYNC.RECONVERGENT B1 ;  /* 0x0000000000017941 */ /* 0x000fea0003800200 */
.L_x_121:
[C---:B------:R-:W-:Y:S02]  /*3ee0*/  VIADD R13, R18.reuse, 0xffffffff ;  /* 0xffffffff120d7836 */ /* 0x040fe40000000000 */
[----:B------:R-:W-:-:S04]  /*3ef0*/  IMAD.WIDE.U32 R8, R18, 0x8, R20 ;  /* 0x0000000812087825 */ /* 0x000fc800078e0014 */
[----:B------:R-:W-:Y:S02]  /*3f00*/  IMAD.WIDE.U32 R24, R13, 0x8, R22 ;  /* 0x000000080d187825 */ /* 0x000fe400078e0016 */
[----:B------:R-:W2:Y:S04]  /*3f10*/  LDG.E.64 R8, desc[UR10][R8.64] ;  /* 0x0000000a08087981 */ /* 0x000ea8000c1e1b00 */
[----:B------:R-:W3:Y:S01]  /*3f20*/  LDG.E.64 R24, desc[UR10][R24.64] ;  /* 0x0000000a18187981 */ /* 0x000ee2000c1e1b00 */
[----:B------:R-:W-:Y:S01]  /*3f30*/  MOV R6, R30 ;  /* 0x0000001e00067202 */ /* 0x000fe20000000f00 */
[----:B------:R-:W-:Y:S01]  /*3f40*/  BSSY.RECONVERGENT B1, `(.L_x_124) ;  /* 0x0000031000017945 */ /* 0x000fe20003800200 */
[----:B---3--:R-:W-:-:S04]  /*3f50*/  LOP3.LUT R10, R27, R25, RZ, 0xfc, !PT ;  /* 0x000000191b0a7212 */ /* 0x008fc800078efcff */
        /* <DEDUP_REMOVED lines=30> */
.L_x_125:
        /* <DEDUP_REMOVED lines=9> */
[----:B------:R-:W-:Y:S02]  /*41d0*/  IMAD.X R15, RZ, RZ, ~R9, P0 ;  /* 0x000000ffff0f7224 */ /* 0x000fe400000e0e09 */
[----:B------:R-:W-:-:S04]  /*41e0*/  IMAD.WIDE.U32 R10, R24, R29, R10 ;  /* 0x0000001d180a7225 */ /* 0x000fc800078e000a */
[----:B------:R-:W-:Y:S01]  /*41f0*/  IMAD R15, R15, R24, RZ ;  /* 0x000000180f0f7224 */ /* 0x000fe200078e02ff */
[----:B------:R-:W-:-:S03]  /*4200*/  MOV R24, R12 ;  /* 0x0000000c00187202 */ /* 0x000fc60000000f00 */
[----:B------:R-:W-:Y:S01]  /*4210*/  IMAD R25, R25, R29, R15 ;  /* 0x0000001d19197224 */ /* 0x000fe200078e020f */
[----:B------:R-:W-:-:S03]  /*4220*/  MOV R15, R10 ;  /* 0x0000000a000f7202 */ /* 0x000fc60000000f00 */
[----:B------:R-:W-:Y:S02]  /*4230*/  IMAD.IADD R11, R11, 0x1, R25 ;  /* 0x000000010b0b7824 */ /* 0x000fe400078e0219 */
[----:B------:R-:W-:-:S07]  /*4240*/  IMAD.MOV.U32 R25, RZ, RZ, R9 ;  /* 0x000000ffff197224 */ /* 0x000fce00078e0009 */
.L_x_126:
[----:B------:R-:W-:Y:S05]  /*4250*/  BSYNC.RECONVERGENT B1 ;  /* 0x0000000000017941 */ /* 0x000fea0003800200 */
.L_x_124:
[----:B------:R-:W-:Y:S01]  /*4260*/  IADD3 R7, PT, PT, R18, -0x2, RZ ;  /* 0xfffffffe12077810 */ /* 0x000fe20007ffe0ff */
        /* <DEDUP_REMOVED lines=38> */
.L_x_128:
        /* <DEDUP_REMOVED lines=16> */
.L_x_129:
[----:B------:R-:W-:Y:S05]  /*45d0*/  BSYNC.RECONVERGENT B1 ;  /* 0x0000000000017941 */ /* 0x000fea0003800200 */
.L_x_127:
[----:B------:R-:W-:Y:S02]  /*45e0*/  VIADD R6, R18, 0xfffffffd ;  /* 0xfffffffd12067836 */ /* 0x000fe40000000000 */
        /* <DEDUP_REMOVED lines=37> */
.L_x_131:
        /* <DEDUP_REMOVED lines=9> */
[--C-:B------:R-:W-:Y:S01]  /*48d0*/  IMAD.MOV.U32 R25, RZ, RZ, R9.reuse ;  /* 0x000000ffff197224 */ /* 0x100fe200078e0009 */
[----:B------:R-:W-:Y:S01]  /*48e0*/  MOV R24, R12 ;  /* 0x0000000c00187202 */ /* 0x000fe20000000f00 */
[----:B------:R-:W-:Y:S02]  /*48f0*/  IMAD.X R13, RZ, RZ, ~R9, P0 ;  /* 0x000000ffff0d7224 */ /* 0x000fe400000e0e09 */
[----:B------:R-:W-:-:S04]  /*4900*/  IMAD.WIDE.U32 R10, R26, R15, R10 ;  /* 0x0000000f1a0a7225 */ /* 0x000fc800078e000a */
[----:B------:R-:W-:-:S04]  /*4910*/  IMAD R13, R13, R26, RZ ;  /* 0x0000001a0d0d7224 */ /* 0x000fc800078e02ff */
[----:B------:R-:W-:Y:S01]  /*4920*/  IMAD R27, R27, R15, R13 ;  /* 0x0000000f1b1b7224 */ /* 0x000fe200078e020d */
[----:B------:R-:W-:-:S03]  /*4930*/  MOV R13, R10 ;  /* 0x0000000a000d7202 */ /* 0x000fc60000000f00 */
[----:B------:R-:W-:-:S07]  /*4940*/  IMAD.IADD R11, R11, 0x1, R27 ;  /* 0x000000010b0b7824 */ /* 0x000fce00078e021b */
.L_x_132:
[----:B------:R-:W-:Y:S05]  /*4950*/  BSYNC.RECONVERGENT B1 ;  /* 0x0000000000017941 */ /* 0x000fea0003800200 */
.L_x_130:
[----:B------:R-:W-:-:S04]  /*4960*/  IMAD.WIDE.U32 R26, R16, 0x8, R22 ;  /* 0x00000008101a7825 */ /* 0x000fc800078e0016 */
[----:B------:R-:W-:Y:S02]  /*4970*/  IMAD.WIDE.U32 R8, R6, 0x8, R20 ;  /* 0x0000000806087825 */ /* 0x000fe400078e0014 */
[----:B------:R-:W2:Y:S04]  /*4980*/  LDG.E.64 R26, desc[UR10][R26.64] ;  /* 0x0000000a1a1a7981 */ /* 0x000ea8000c1e1b00 */
[----:B------:R-:W3:Y:S01]  /*4990*/  LDG.E.64 R8, desc[UR10][R8.64] ;  /* 0x0000000a08087981 */ /* 0x000ee2000c1e1b00 */
[----:B------:R-:W-:Y:S01]  /*49a0*/  MOV R6, R30 ;  /* 0x0000001e00067202 */ /* 0x000fe20000000f00 */
[----:B------:R-:W-:Y:S01]  /*49b0*/  BSSY.RECONVERGENT B1, `(.L_x_133) ;  /* 0x0000030000017945 */ /* 0x000fe20003800200 */
[----:B--2---:R-:W-:-:S04]  /*49c0*/  LOP3.LUT R10, R25, R27, RZ, 0xfc, !PT ;  /* 0x0000001b190a7212 */ /* 0x004fc800078efcff */
[----:B------:R-:W-:Y:S01]  /*49d0*/  ISETP.NE.U32.AND P0, PT, R10, RZ, PT ;  /* 0x000000ff0a00720c */ /* 0x000fe20003f05070 */
[-C--:B---3--:R-:W-:Y:S02]  /*49e0*/  IMAD R12, R9, R13.reuse, RZ ;  /* 0x0000000d090c7224 */ /* 0x088fe400078e02ff */
[----:B------:R-:W-:-:S04]  /*49f0*/  IMAD.WIDE.U32 R30, R8, R13, R6 ;  /* 0x0000000d081e7225 */ /* 0x000fc800078e0006 */
[----:B------:R-:W-:-:S04]  /*4a00*/  IMAD R7, R8, R11, R12 ;  /* 0x0000000b08077224 */ /* 0x000fc800078e020c */
[----:B------:R-:W-:Y:S02]  /*4a10*/  IMAD.IADD R7, R31, 0x1, R7 ;  /* 0x000000011f077824 */ /* 0x000fe400078e0207 */
[----:B------:R-:W-:Y:S05]  /*4a20*/  @P0 BRA `(.L_x_134) ;  /* 0x00000000005c0947 */ /* 0x000fea0003800000 */
[----:B------:R-:W0:Y:S01]  /*4a30*/  I2F.U32.RP R6, R26 ;  /* 0x0000001a00067306 */ /* 0x000e220000209000 */
[----:B------:R-:W-:Y:S01]  /*4a40*/  IMAD.MOV R11, RZ, RZ, -R26 ;  /* 0x000000ffff0b7224 */ /* 0x000fe200078e0a1a */
[----:B------:R-:W-:Y:S01]  /*4a50*/  ISETP.NE.U32.AND P2, PT, R26, RZ, PT ;  /* 0x000000ff1a00720c */ /* 0x000fe20003f45070 */
[----:B------:R-:W-:Y:S01]  /*4a60*/  IMAD.MOV.U32 R15, RZ, RZ, RZ ;  /* 0x000000ffff0f7224 */ /* 0x000fe200078e00ff */
        /* <DEDUP_REMOVED lines=19> */
.L_x_134:
        /* <DEDUP_REMOVED lines=11> */
[----:B------:R-:W-:-:S04]  /*4c50*/  IMAD.WIDE.U32 R10, R26, R15, R10 ;  /* 0x0000000f1a0a7225 */ /* 0x000fc800078e000a */
[----:B------:R-:W-:Y:S01]  /*4c60*/  IMAD R13, R13, R26, RZ ;  /* 0x0000001a0d0d7224 */ /* 0x000fe200078e02ff */
[----:B------:R-:W-:-:S03]  /*4c70*/  MOV R25, R10 ;  /* 0x0000000a00197202 */ /* 0x000fc60000000f00 */
[----:B------:R-:W-:-:S04]  /*4c80*/  IMAD R13, R27, R15, R13 ;  /* 0x0000000f1b0d7224 */ /* 0x000fc800078e020d */
[----:B------:R-:W-:Y:S01]  /*4c90*/  IMAD.IADD R15, R11, 0x1, R13 ;  /* 0x000000010b0f7824 */ /* 0x000fe200078e020d */
[----:B------:R-:W-:-:S07]  /*4ca0*/  MOV R13, R9 ;  /* 0x00000009000d7202 */ /* 0x000fce0000000f00 */
.L_x_135:
[----:B------:R-:W-:Y:S05]  /*4cb0*/  BSYNC.RECONVERGENT B1 ;  /* 0x0000000000017941 */ /* 0x000fea0003800200 */
.L_x_133:
[----:B------:R-:W-:-:S06]  /*4cc0*/  IMAD.WIDE.U32 R8, R16, 0x8, R20 ;  /* 0x0000000810087825 */ /* 0x000fcc00078e0014 */
[----:B------:R-:W2:Y:S01]  /*4cd0*/  LDG.E.64 R8, desc[UR10][R8.64] ;  /* 0x0000000a08087981 */ /* 0x000ea2000c1e1b00 */
[----:B------:R-:W-:Y:S01]  /*4ce0*/  VIADD R17, R17, 0x8 ;  /* 0x0000000811117836 */ /* 0x000fe20000000000 */
[----:B------:R-:W-:Y:S01]  /*4cf0*/  MOV R11, R7 ;  /* 0x00000007000b7202 */ /* 0x000fe20000000f00 */
[----:B------:R-:W-:Y:S02]  /*4d00*/  IMAD.MOV.U32 R10, RZ, RZ, R30 ;  /* 0x000000ffff0a7224 */ /* 0x000fe400078e001e */
[----:B------:R-:W-:Y:S01]  /*4d10*/  VIADD R18, R18, 0xfffffff8 ;  /* 0xfffffff812127836 */ /* 0x000fe20000000000 */
[----:B------:R-:W-:Y:S01]  /*4d20*/  ISETP.NE.AND P0, PT, R17, RZ, PT ;  /* 0x000000ff1100720c */ /* 0x000fe20003f05270 */
[-C--:B--2---:R-:W-:Y:S02]  /*4d30*/  IMAD R7, R9, R25.reuse, RZ ;  /* 0x0000001909077224 */ /* 0x084fe400078e02ff */
[----:B------:R-:W-:-:S04]  /*4d40*/  IMAD.WIDE.U32 R10, R8, R25, R10 ;  /* 0x00000019080a7225 */ /* 0x000fc800078e000a */
[----:B------:R-:W-:Y:S01]  /*4d50*/  IMAD R7, R8, R15, R7 ;  /* 0x0000000f08077224 */ /* 0x000fe200078e0207 */
[----:B------:R-:W-:-:S04]  /*4d60*/  LEA R4, P1, R10, R4, 0x1 ;  /* 0x000000040a047211 */ /* 0x000fc800078208ff */
[----:B------:R-:W-:-:S04]  /*4d70*/  IADD3 R7, PT, PT, R11, R7, RZ ;  /* 0x000000070b077210 */ /* 0x000fc80007ffe0ff */
[----:B------:R-:W-:Y:S01]  /*4d80*/  LEA.HI.X R5, R10, R5, R7, 0x1, P1 ;  /* 0x000000050a057211 */ /* 0x000fe200008f0c07 */
[----:B------:R-:W-:Y:S06]  /*4d90*/  @P0 BRA `(.L_x_136) ;  /* 0xffffffe000f00947 */ /* 0x000fec000383ffff */
[----:B------:R-:W-:-:S07]  /*4da0*/  IADD3 R18, PT, PT, R18, 0x3, RZ ;  /* 0x0000000312127810 */ /* 0x000fce0007ffe0ff */
.L_x_111:
[----:B------:R-:W0:Y:S02]  /*4db0*/  LDC R16, c[0x0][0x3a8] ;  /* 0x0000ea00ff107b82 */ /* 0x000e240000000800 */
[----:B0-----:R-:W-:-:S13]  /*4dc0*/  LOP3.LUT P0, R7, R16, 0x7, RZ, 0xc0, !PT ;  /* 0x0000000710077812 */ /* 0x001fda000780c0ff */
[----:B------:R-:W-:Y:S05]  /*4dd0*/  @!P0 BRA `(.L_x_110) ;  /* 0x0000001800288947 */ /* 0x000fea0003800000 */
[----:B------:R-:W-:Y:S02]  /*4de0*/  ISETP.GE.U32.AND P0, PT, R7, 0x4, PT ;  /* 0x000000040700780c */ /* 0x000fe40003f06070 */
[----:B------:R-:W-:-:S11]  /*4df0*/  LOP3.LUT R16, R16, 0x3, RZ, 0xc0, !PT ;  /* 0x0000000310107812 */ /* 0x000fd600078ec0ff */
[----:B------:R-:W-:Y:S05]  /*4e00*/  @!P0 BRA `(.L_x_137) ;  /* 0x0000000c008c8947 */ /* 0x000fea0003800000 */
        /* <DEDUP_REMOVED lines=30> */
.L_x_139:
        /* <DEDUP_REMOVED lines=16> */
.L_x_140:
[----:B------:R-:W-:Y:S05]  /*50f0*/  BSYNC.RECONVERGENT B1 ;  /* 0x0000000000017941 */ /* 0x000fea0003800200 */
.L_x_138:
[----:B------:R-:W0:Y:S01]  /*5100*/  LDC.64 R24, c[0x0][0x398] ;  /* 0x0000e600ff187b82 */ /* 0x000e220000000a00 */
[----:B------:R-:W-:-:S07]  /*5110*/  VIADD R7, R18, 0xffffffff ;  /* 0xffffffff12077836 */ /* 0x000fce0000000000 */
[----:B------:R-:W1:Y:S01]  /*5120*/  LDC.64 R8, c[0x0][0x3a0] ;  /* 0x0000e800ff087b82 */ /* 0x000e620000000a00 */
[----:B0-----:R-:W-:-:S06]  /*5130*/  IMAD.WIDE.U32 R24, R7, 0x8, R24 ;  /* 0x0000000807187825 */ /* 0x001fcc00078e0018 */
[----:B------:R-:W2:Y:S01]  /*5140*/  LDG.E.64 R24, desc[UR10][R24.64] ;  /* 0x0000000a18187981 */ /* 0x000ea2000c1e1b00 */
[----:B-1----:R-:W-:-:S06]  /*5150*/  IMAD.WIDE.U32 R8, R18, 0x8, R8 ;  /* 0x0000000812087825 */ /* 0x002fcc00078e0008 */
[----:B------:R-:W3:Y:S01]  /*5160*/  LDG.E.64 R8, desc[UR10][R8.64] ;  /* 0x0000000a08087981 */ /* 0x000ee2000c1e1b00 */
[----:B------:R-:W-:Y:S01]  /*5170*/  BSSY.RECONVERGENT B1, `(.L_x_141) ;  /* 0x0000030000017945 */ /* 0x000fe20003800200 */
[----:B--2---:R-:W-:-:S04]  /*5180*/  LOP3.LUT R6, R27, R25, RZ, 0xfc, !PT ;  /* 0x000000191b067212 */ /* 0x004fc800078efcff */
[----:B------:R-:W-:Y:S01]  /*5190*/  ISETP.NE.U32.AND P0, PT, R6, RZ, PT ;  /* 0x000000ff0600720c */ /* 0x000fe20003f05070 */
[-C--:B---3--:R-:W-:Y:S02]  /*51a0*/  IMAD R10, R9, R21.reuse, RZ ;  /* 0x00000015090a7224 */ /* 0x088fe400078e02ff */
        /* <DEDUP_REMOVED lines=28> */
.L_x_142:
        /* <DEDUP_REMOVED lines=11> */
[----:B------:R-:W-:Y:S01]  /*5420*/  IMAD R13, R13, R24, RZ ;  /* 0x000000180d0d7224 */ /* 0x000fe200078e02ff */
[----:B------:R-:W-:-:S03]  /*5430*/  MOV R24, R12 ;  /* 0x0000000c00187202 */ /* 0x000fc60000000f00 */
[----:B------:R-:W-:Y:S02]  /*5440*/  IMAD R13, R25, R15, R13 ;  /* 0x0000000f190d7224 */ /* 0x000fe400078e020d */
[----:B------:R-:W-:Y:S02]  /*5450*/  IMAD.MOV.U32 R25, RZ, RZ, R9 ;  /* 0x000000ffff197224 */ /* 0x000fe400078e0009 */
[----:B------:R-:W-:-:S07]  /*5460*/  IMAD.IADD R11, R11, 0x1, R13 ;  /* 0x000000010b0b7824 */ /* 0x000fce00078e020d */
.L_x_143:
[----:B------:R-:W-:Y:S05]  /*5470*/  BSYNC.RECONVERGENT B1 ;  /* 0x0000000000017941 */ /* 0x000fea0003800200 */
.L_x_141:
        /* <DEDUP_REMOVED lines=8> */
[----:B------:R-:W-:Y:S01]  /*5500*/  BSSY.RECONVERGENT B1, `(.L_x_144) ;  /* 0x0000030000017945 */ /* 0x000fe20003800200 */
        /* <DEDUP_REMOVED lines=25> */
[----:B------:R-:W-:Y:S02]  /*56a0*/  @P1 IADD3 R9, PT, PT, R9, 0x1, RZ ;  /* 0x0000000109091810 */ /* 0x000fe40007ffe0ff */
[----:B------:R-:W-:-:S05]  /*56b0*/  @!P2 LOP3.LUT R9, RZ, R26, RZ, 0x33, !PT ;  /* 0x0000001aff09a212 */ /* 0x000fca00078e33ff */
[----:B------:R-:W-:-:S04]  /*56c0*/  IMAD.MOV R7, RZ, RZ, -R9 ;  /* 0x000000ffff077224 */ /* 0x000fc800078e0a09 */
[----:B------:R-:W-:Y:S01]  /*56d0*/  IMAD R10, R26, R7, R24 ;  /* 0x000000071a0a7224 */ /* 0x000fe200078e0218 */
[----:B------:R-:W-:Y:S01]  /*56e0*/  MOV R24, R9 ;  /* 0x0000000900187202 */ /* 0x000fe20000000f00 */
[----:B------:R-:W-:Y:S06]  /*56f0*/  BRA `(.L_x_146) ;  /* 0x0000000000407947 */ /* 0x000fec0003800000 */
.L_x_145:
[----:B------:R-:W-:Y:S01]  /*5700*/  MOV R12, R24 ;  /* 0x00000018000c7202 */ /* 0x000fe20000000f00 */
[----:B------:R-:W-:Y:S01]  /*5710*/  IMAD.MOV.U32 R10, RZ, RZ, R26 ;  /* 0x000000ffff0a7224 */ /* 0x000fe200078e001a */
[----:B------:R-:W-:Y:S02]  /*5720*/  MOV R11, R25 ;  /* 0x00000019000b7202 */ /* 0x000fe40000000f00 */
[----:B------:R-:W-:Y:S02]  /*5730*/  MOV R9, R27 ;  /* 0x0000001b00097202 */ /* 0x000fe40000000f00 */
        /* <DEDUP_REMOVED lines=10> */
[----:B------:R-:W-:-:S05]  /*57e0*/  IMAD R7, R27, R13, R7 ;  /* 0x0000000d1b077224 */ /* 0x000fca00078e0207 */
[----:B------:R-:W-:-:S07]  /*57f0*/  IADD3 R11, PT, PT, R11, R7, RZ ;  /* 0x000000070b0b7210 */ /* 0x000fce0007ffe0ff */
.L_x_146:
[----:B------:R-:W-:Y:S05]  /*5800*/  BSYNC.RECONVERGENT B1 ;  /* 0x0000000000017941 */ /* 0x000fea0003800200 */
.L_x_144:
        /* <DEDUP_REMOVED lines=25> */
[----:B------:R-:W-:-:S04]  /*59a0*/  IMAD.HI.U32 R9, R9, R11, R8 ;  /* 0x0000000b09097227 */ /* 0x000fc800078e0008 */
[----:B------:R-:W-:Y:S02]  /*59b0*/  HFMA2 R11, -RZ, RZ, 0, 0 ;  /* 0x00000000ff0b7431 */ /* 0x000fe400000001ff */
[----:B------:R-:W-:-:S05]  /*59c0*/  IMAD.HI.U32 R6, R9, R24, RZ ;  /* 0x0000001809067227 */ /* 0x000fca00078e00ff */
[----:B------:R-:W-:-:S05]  /*59d0*/  IADD3 R9, PT, PT, -R6, RZ, RZ ;  /* 0x000000ff06097210 */ /* 0x000fca0007ffe1ff */
[----:B------:R-:W-:-:S05]  /*59e0*/  IMAD R9, R26, R9, R24 ;  /* 0x000000091a097224 */ /* 0x000fca00078e0218 */
[----:B------:R-:W-:-:S13]  /*59f0*/  ISETP.GE.U32.AND P0, PT, R9, R26, PT ;  /* 0x0000001a0900720c */ /* 0x000fda0003f06070 */
[----:B------:R-:W-:Y:S01]  /*5a00*/  @P0 IMAD.IADD R9, R9, 0x1, -R26 ;  /* 0x0000000109090824 */ /* 0x000fe200078e0a1a */
[----:B------:R-:W-:-:S04]  /*5a10*/  @P0 IADD3 R6, PT, PT, R6, 0x1, RZ ;  /* 0x0000000106060810 */ /* 0x000fc80007ffe0ff */
[----:B------:R-:W-:-:S13]  /*5a20*/  ISETP.GE.U32.AND P1, PT, R9, R26, PT ;  /* 0x0000001a0900720c */ /* 0x000fda0003f26070 */
[----:B------:R-:W-:Y:S02]  /*5a30*/  @P1 IADD3 R6, PT, PT, R6, 0x1, RZ ;  /* 0x0000000106061810 */ /* 0x000fe40007ffe0ff */
[----:B------:R-:W-:-:S05]  /*5a40*/  @!P2 LOP3.LUT R6, RZ, R26, RZ, 0x33, !PT ;  /* 0x0000001aff06a212 */ /* 0x000fca00078e33ff */
[----:B------:R-:W-:-:S04]  /*5a50*/  IMAD.MOV R9, RZ, RZ, -R6 ;  /* 0x000000ffff097224 */ /* 0x000fc800078e0a06 */
[----:B------:R-:W-:Y:S01]  /*5a60*/  IMAD R10, R26, R9, R24 ;  /* 0x000000091a0a7224 */ /* 0x000fe200078e0218 */
[----:B------:R-:W-:Y:S06]  /*5a70*/  BRA `(.L_x_149) ;  /* 0x0000000000407947 */ /* 0x000fec0003800000 */
.L_x_148:
        /* <DEDUP_REMOVED lines=9> */
[----:B------:R-:W-:Y:S02]  /*5b10*/  IADD3.X R13, PT, PT, RZ, ~R9, RZ, P0, !PT ;  /* 0x80000009ff0d7210 */ /* 0x000fe400007fe4ff */
[----:B------:R-:W-:Y:S01]  /*5b20*/  MOV R6, R12 ;  /* 0x0000000c00067202 */ /* 0x000fe20000000f00 */
[----:B------:R-:W-:-:S04]  /*5b30*/  IMAD.WIDE.U32 R10, R26, R15, R10 ;  /* 0x0000000f1a0a7225 */ /* 0x000fc800078e000a */
[----:B------:R-:W-:-:S04]  /*5b40*/  IMAD R13, R13, R26, RZ ;  /* 0x0000001a0d0d7224 */ /* 0x000fc800078e02ff */
[----:B------:R-:W-:-:S05]  /*5b50*/  IMAD R13, R27, R15, R13 ;  /* 0x0000000f1b0d7224 */ /* 0x000fca00078e020d */
[----:B------:R-:W-:Y:S01]  /*5b60*/  IADD3 R11, PT, PT, R11, R13, RZ ;  /* 0x0000000d0b0b7210 */ /* 0x000fe20007ffe0ff */
[----:B------:R-:W-:-:S07]  /*5b70*/  IMAD.MOV.U32 R13, RZ, RZ, R9 ;  /* 0x000000ffff0d7224 */ /* 0x000fce00078e0009 */
.L_x_149:
[----:B------:R-:W-:Y:S05]  /*5b80*/  BSYNC.RECONVERGENT B1 ;  /* 0x0000000000017941 */ /* 0x000fea0003800200 */
.L_x_147:
[----:B------:R-:W0:Y:S02]  /*5b90*/  LDC.64 R8, c[0x0][0x3a0] ;  /* 0x0000e800ff087b82 */ /* 0x000e240000000a00 */
[----:B0-----:R-:W-:-:S06]  /*5ba0*/  IMAD.WIDE.U32 R8, R7, 0x8, R8 ;  /* 0x0000000807087825 */ /* 0x001fcc00078e0008 */
[----:B------:R-:W2:Y:S01]  /*5bb0*/  LDG.E.64 R8, desc[UR10][R8.64] ;  /* 0x0000000a08087981 */ /* 0x000ea2000c1e1b00 */
[----:B------:R-:W-:Y:S01]  /*5bc0*/  MOV R22, R20 ;  /* 0x0000001400167202 */ /* 0x000fe20000000f00 */
[----:B------:R-:W-:Y:S02]  /*5bd0*/  VIADD R18, R18, 0xfffffffc ;  /* 0xfffffffc12127836 */ /* 0x000fe40000000000 */
[-C--:B--2---:R-:W-:Y:S02]  /*5be0*/  IMAD R7, R9, R10.reuse, RZ ;  /* 0x0000000a09077224 */ /* 0x084fe400078e02ff */
[----:B------:R-:W-:-:S04]  /*5bf0*/  IMAD.WIDE.U32 R22, R8, R10, R22 ;  /* 0x0000000a08167225 */ /* 0x000fc800078e0016 */
[----:B------:R-:W-:Y:S01]  /*5c00*/  IMAD R7, R8, R11, R7 ;  /* 0x0000000b08077224 */ /* 0x000fe200078e0207 */
[----:B------:R-:W-:-:S04]  /*5c10*/  LEA R4, P0, R22, R4, 0x1 ;  /* 0x0000000416047211 */ /* 0x000fc800078008ff */
[----:B------:R-:W-:-:S04]  /*5c20*/  IADD3 R7, PT, PT, R23, R7, RZ ;  /* 0x0000000717077210 */ /* 0x000fc80007ffe0ff */
[----:B------:R-:W-:-:S07]  /*5c30*/  LEA.HI.X R5, R22, R5, R7, 0x1, P0 ;  /* 0x0000000516057211 */ /* 0x000fce00000f0c07 */
.L_x_137:
[----:B------:R-:W-:-:S13]  /*5c40*/  ISETP.NE.AND P0, PT, R16, RZ, PT ;  /* 0x000000ff1000720c */ /* 0x000fda0003f05270 */
[----:B------:R-:W-:Y:S05]  /*5c50*/  @!P0 BRA `(.L_x_110) ;  /* 0x0000000800888947 */ /* 0x000fea0003800000 */
[----:B------:R-:W-:-:S13]  /*5c60*/  ISETP.NE.AND P0, PT, R16, 0x1, PT ;  /* 0x000000011000780c */ /* 0x000fda0003f05270 */
[----:B------:R-:W-:Y:S05]  /*5c70*/  @!P0 BRA `(.L_x_150) ;  /* 0x0000000400c48947 */ /* 0x000fea0003800000 */
[----:B------:R-:W0:Y:S02]  /*5c80*/  LDC.64 R8, c[0x0][0x398] ;  /* 0x0000e600ff087b82 */ /* 0x000e240000000a00 */
[----:B0-----:R-:W-:-:S05]  /*5c90*/  IMAD.WIDE.U32 R8, R18, 0x8, R8 ;  /* 0x0000000812087825 */ /* 0x001fca00078e0008 */
        /* <DEDUP_REMOVED lines=10> */
[----:B0-----:R-:W-:-:S06]  /*5d40*/  IADD3 R8, PT, PT, R7, 0xffffffe, RZ ;  /* 0x0ffffffe07087810 */ /* 0x001fcc0007ffe0ff */
        /* <DEDUP_REMOVED lines=9> */
[----:B------:R-:W-:Y:S01]  /*5de0*/  @P0 IADD3 R9, PT, PT, -R16, R9, RZ ;  /* 0x0000000910090210 */ /* 0x000fe20007ffe1ff */
[----:B------:R-:W-:-:S03]  /*5df0*/  @P0 VIADD R24, R24, 0x1 ;  /* 0x0000000118180836 */ /* 0x000fc60000000000 */
[----:B------:R-:W-:-:S13]  /*5e00*/  ISETP.GE.U32.AND P1, PT, R9, R16, PT ;  /* 0x000000100900720c */ /* 0x000fda0003f26070 */
[----:B------:R-:W-:Y:S02]  /*5e10*/  @P1 IADD3 R24, PT, PT, R24, 0x1, RZ ;  /* 0x0000000118181810 */ /* 0x000fe40007ffe0ff */
[----:B------:R-:W-:-:S04]  /*5e20*/  @!P2 LOP3.LUT R24, RZ, R16, RZ, 0x33, !PT ;  /* 0x00000010ff18a212 */ /* 0x000fc800078e33ff */
[----:B------:R-:W-:-:S05]  /*5e30*/  IADD3 R17, PT, PT, -R24, RZ, RZ ;  /* 0x000000ff18117210 */ /* 0x000fca0007ffe1ff */
[----:B------:R-:W-:Y:S01]  /*5e40*/  IMAD R17, R16, R17, R6 ;  /* 0x0000001110117224 */ /* 0x000fe200078e0206 */
[----:B------:R-:W-:Y:S06]  /*5e50*/  BRA `(.L_x_153) ;  /* 0x0000000000407947 */ /* 0x000fec0003800000 */
.L_x_152:
[----:B------:R-:W-:Y:S01]  /*5e60*/  MOV R12, R6 ;  /* 0x00000006000c7202 */ /* 0x000fe20000000f00 */
[----:B------:R-:W-:Y:S01]  /*5e70*/  IMAD.MOV.U32 R11, RZ, RZ, R13 ;  /* 0x000000ffff0b7224 */ /* 0x000fe200078e000d */
[----:B------:R-:W-:Y:S02]  /*5e80*/  MOV R10, R16 ;  /* 0x00000010000a7202 */ /* 0x000fe40000000f00 */
[----:B------:R-:W-:Y:S02]  /*5e90*/  MOV R9, R17 ;  /* 0x0000001100097202 */ /* 0x000fe40000000f00 */
[----:B------:R-:W-:-:S07]  /*5ea0*/  MOV R8, 0x5ec0 ;  /* 0x00005ec000087802 */ /* 0x000fce0000000f00 */
[----:B------:R-:W-:Y:S05]  /*5eb0*/  CALL.REL.NOINC `($__internal_2_$__cuda_sm20_div_s64) ;  /* 0x0000000c00847944 */ /* 0x000fea0003c00000 */
[-C--:B------:R-:W-:Y:S02]  /*5ec0*/  IADD3 R15, P0, PT, RZ, -R12.reuse, RZ ;  /* 0x8000000cff0f7210 */ /* 0x080fe40007f1e0ff */
[----:B------:R-:W-:Y:S02]  /*5ed0*/  MOV R7, R13 ;  /* 0x0000000d00077202 */ /* 0x000fe40000000f00 */
[----:B------:R-:W-:Y:S01]  /*5ee0*/  MOV R24, R12 ;  /* 0x0000000c00187202 */ /* 0x000fe20000000f00 */
[----:B------:R-:W-:Y:S01]  /*5ef0*/  IMAD.X R11, RZ, RZ, ~R9, P0 ;  /* 0x000000ffff0b7224 */ /* 0x000fe200000e0e09 */
[----:B------:R-:W-:Y:S01]  /*5f00*/  MOV R25, R9 ;  /* 0x0000000900197202 */ /* 0x000fe20000000f00 */
[----:B------:R-:W-:-:S04]  /*5f10*/  IMAD.WIDE.U32 R6, R16, R15, R6 ;  /* 0x0000000f10067225 */ /* 0x000fc800078e0006 */
[----:B------:R-:W-:-:S04]  /*5f20*/  IMAD R11, R11, R16, RZ ;  /* 0x000000100b0b7224 */ /* 0x000fc800078e02ff */
[----:B------:R-:W-:Y:S01]  /*5f30*/  IMAD R11, R17, R15, R11 ;  /* 0x0000000f110b7224 */ /* 0x000fe200078e020b */
[----:B------:R-:W-:-:S03]  /*5f40*/  MOV R17, R6 ;  /* 0x0000000600117202 */ /* 0x000fc60000000f00 */
[----:B------:R-:W-:-:S07]  /*5f50*/  IMAD.IADD R11, R7, 0x1, R11 ;  /* 0x00000001070b7824 */ /* 0x000fce00078e020b */
.L_x_153:
[----:B------:R-:W-:Y:S05]  /*5f60*/  BSYNC.RECONVERGENT B1 ;  /* 0x0000000000017941 */ /* 0x000fea0003800200 */
.L_x_151:
        /* <DEDUP_REMOVED lines=38> */
.L_x_155:
        /* <DEDUP_REMOVED lines=16> */
.L_x_156:
[----:B------:R-:W-:Y:S05]  /*62d0*/  BSYNC.RECONVERGENT B1 ;  /* 0x0000000000017941 */ /* 0x000fea0003800200 */
.L_x_154:
        /* <DEDUP_REMOVED lines=11> */
.L_x_150:
[----:B------:R-:W0:Y:S02]  /*6390*/  LDCU UR4, c[0x0][0x3a8] ;  /* 0x00007500ff0477ac */ /* 0x000e240008000800 */
[----:B0-----:R-:W-:-:S04]  /*63a0*/  ULOP3.LUT UR4, UR4, 0x1, URZ, 0xc0, !UPT ;  /* 0x0000000104047892 */ /* 0x001fc8000f8ec0ff */
[----:B------:R-:W-:-:S09]  /*63b0*/  UISETP.NE.U32.AND UP0, UPT, UR4, 0x1, UPT ;  /* 0x000000010400788c */ /* 0x000fd2000bf05070 */
[----:B------:R-:W-:Y:S05]  /*63c0*/  BRA.U UP0, `(.L_x_110) ;  /* 0x0000000100ac7547 */ /* 0x000fea000b800000 */
        /* <DEDUP_REMOVED lines=11> */
[----:B0-----:R-:W-:Y:S01]  /*6480*/  IADD3 R8, PT, PT, R7, 0xffffffe, RZ ;  /* 0x0ffffffe07087810 */ /* 0x001fe20007ffe0ff */
[----:B------:R-:W-:-:S05]  /*6490*/  HFMA2 R7, -RZ, RZ, 0, 0 ;  /* 0x00000000ff077431 */ /* 0x000fca00000001ff */
        /* <DEDUP_REMOVED lines=8> */
[----:B------:R-:W-:-:S04]  /*6520*/  @P0 IADD3 R6, PT, PT, -R20, R6, RZ ;  /* 0x0000000614060210 */ /* 0x000fc80007ffe1ff */
[----:B------:R-:W-:-:S13]  /*6530*/  ISETP.GE.U32.AND P0, PT, R6, R20, PT ;  /* 0x000000140600720c */ /* 0x000fda0003f06070 */
[----:B------:R-:W-:Y:S01]  /*6540*/  @P0 IMAD.IADD R6, R6, 0x1, -R20 ;  /* 0x0000000106060824 */ /* 0x000fe200078e0a14 */
[----:B------:R-:W-:Y:S01]  /*6550*/  @!P1 LOP3.LUT R6, RZ, R20, RZ, 0x33, !PT ;  /* 0x00000014ff069212 */ /* 0x000fe200078e33ff */
[----:B------:R-:W-:Y:S06]  /*6560*/  BRA `(.L_x_159) ;  /* 0x00000000001c7947 */ /* 0x000fec0003800000 */
.L_x_158:
[----:B------:R-:W-:Y:S01]  /*6570*/  MOV R19, R21 ;  /* 0x0000001500137202 */ /* 0x000fe20000000f00 */
[----:B------:R-:W-:Y:S01]  /*6580*/  IMAD.MOV.U32 R23, RZ, RZ, R6 ;  /* 0x000000ffff177224 */ /* 0x000fe200078e0006 */
[----:B------:R-:W-:Y:S02]  /*6590*/  MOV R21, R13 ;  /* 0x0000000d00157202 */ /* 0x000fe40000000f00 */
[----:B------:R-:W-:-:S07]  /*65a0*/  MOV R22, 0x65c0 ;  /* 0x000065c000167802 */ /* 0x000fce0000000f00 */
[----:B------:R-:W-:Y:S05]  /*65b0*/  CALL.REL.NOINC `($__internal_3_$__cuda_sm20_rem_s64) ;  /* 0x0000000c00147944 */ /* 0x000fea0003c00000 */
[----:B------:R-:W-:Y:S01]  /*65c0*/  MOV R6, R8 ;  /* 0x0000000800067202 */ /* 0x000fe20000000f00 */
[----:B------:R-:W-:-:S07]  /*65d0*/  IMAD.MOV.U32 R7, RZ, RZ, R9 ;  /* 0x000000ffff077224 */ /* 0x000fce00078e0009 */
.L_x_159:
[----:B------:R-:W-:Y:S05]  /*65e0*/  BSYNC.RECONVERGENT B1 ;  /* 0x0000000000017941 */ /* 0x000fea0003800200 */
.L_x_157:
[----:B------:R-:W0:Y:S02]  /*65f0*/  LDC.64 R8, c[0x0][0x3a0] ;  /* 0x0000e800ff087b82 */ /* 0x000e240000000a00 */
[----:B0-----:R-:W-:-:S06]  /*6600*/  IMAD.WIDE.U32 R18, R18, 0x8, R8 ;  /* 0x0000000812127825 */ /* 0x001fcc00078e0008 */
[----:B------:R-:W2:Y:S02]  /*6610*/  LDG.E.64 R18, desc[UR10][R18.64] ;  /* 0x0000000a12127981 */ /* 0x000ea4000c1e1b00 */
[-C--:B--2---:R-:W-:Y:S02]  /*6620*/  IMAD R11, R19, R6.reuse, RZ ;  /* 0x00000006130b7224 */ /* 0x084fe400078e02ff */
[----:B------:R-:W-:-:S04]  /*6630*/  IMAD.WIDE.U32 R8, R18, R6, RZ ;  /* 0x0000000612087225 */ /* 0x000fc800078e00ff */
[----:B------:R-:W-:Y:S01]  /*6640*/  IMAD R11, R18, R7, R11 ;  /* 0x00000007120b7224 */ /* 0x000fe200078e020b */
[----:B------:R-:W-:-:S04]  /*6650*/  LEA R4, P0, R8, R4, 0x1 ;  /* 0x0000000408047211 */ /* 0x000fc800078008ff */
[----:B------:R-:W-:-:S04]  /*6660*/  IADD3 R6, PT, PT, R9, R11, RZ ;  /* 0x0000000b09067210 */ /* 0x000fc80007ffe0ff */
[----:B------:R-:W-:-:S07]  /*6670*/  LEA.HI.X R5, R8, R5, R6, 0x1, P0 ;  /* 0x0000000508057211 */ /* 0x000fce00000f0c06 */
.L_x_110:
[----:B------:R-:W2:Y:S04]  /*6680*/  LDG.E.U16 R5, desc[UR10][R4.64] ;  /* 0x0000000a04057981 */ /* 0x000ea8000c1e1500 */
[----:B--2---:R1:W-:Y:S02]  /*6690*/  STS.U16 [R2], R5 ;  /* 0x0000000502007388 */ /* 0x0043e40000000400 */
.L_x_109:
[----:B------:R-:W-:Y:S05]  /*66a0*/  BSYNC.RECONVERGENT B0 ;  /* 0x0000000000007941 */ /* 0x000fea0003800200 */
.L_x_61:
[----:B------:R-:W-:Y:S01]  /*66b0*/  BAR.SYNC.DEFER_BLOCKING 0x0 ;  /* 0x0000000000007b1d */ /* 0x000fe20000010000 */
[----:B------:R-:W-:-:S09]  /*66c0*/  UISETP.GE.U32.AND UP0, UPT, UR5, 0x42, UPT ;  /* 0x000000420500788c */ /* 0x000fd2000bf06070 */
[----:B------:R-:W-:Y:S05]  /*66d0*/  BRA.U !UP0, `(.L_x_160) ;  /* 0x00000001084c7547 */ /* 0x000fea000b800000 */
.L_x_163:
[----:B------:R-:W-:Y:S01]  /*66e0*/  UMOV UR4, UR5 ;  /* 0x0000000500047c82 */ /* 0x000fe20008000000 */
[----:B------:R-:W-:Y:S01]  /*66f0*/  USHF.R.U32.HI UR5, URZ, 0x1, UR5 ;  /* 0x00000001ff057899 */ /* 0x000fe20008011605 */
[----:B------:R-:W-:Y:S05]  /*6700*/  BSSY.RECONVERGENT B0, `(.L_x_161) ;  /* 0x000000d000007945 */ /* 0x000fea0003800200 */
[----:B------:R-:W-:-:S13]  /*6710*/  ISETP.GE.U32.AND P0, PT, R0, UR5, PT ;  /* 0x0000000500007c0c */ /* 0x000fda000bf06070 */
[----:B--2---:R-:W-:Y:S05]  /*6720*/  @P0 BRA `(.L_x_162) ;  /* 0x0000000000280947 */ /* 0x004fea0003800000 */
[----:B------:R-:W-:Y:S01]  /*6730*/  ULOP3.LUT UR6, UR4, 0x7fe, URZ, 0xc0, !UPT ;  /* 0x000007fe04067892 */ /* 0x000fe2000f8ec0ff */
[----:B------:R-:W-:Y:S08]  /*6740*/  LDS.U16 R4, [R2] ;  /* 0x0000000002047984 */ /* 0x000ff00000000400 */
[----:B0-----:R-:W0:Y:S02]  /*6750*/  LDS.U16 R7, [R2+UR6] ;  /* 0x0000000602077984 */ /* 0x001e240008000400 */
[----:B0-----:R-:W-:-:S04]  /*6760*/  HMNMX2.BF16_V2 R4, R4.H0_H0, R7.H0_H0, PT ;  /* 0x2000000704047240 */ /* 0x001fc80003a00800 */
[----:B------:R-:W-:Y:S02]  /*6770*/  HSETP2.BF16_V2.NEU.AND P0, PT, R4.H0_H0, R7.H0_H0, PT ;  /* 0x2000000704007234 */ /* 0x000fe40003f0d802 */
[----:B------:R-:W-:-:S11]  /*6780*/  MOV R4, UR5 ;  /* 0x0000000500047c02 */ /* 0x000fd60008000f00 */
[----:B------:R-:W-:Y:S01]  /*6790*/  @!P0 IMAD R4, R4, 0x8, R3 ;  /* 0x0000000804048824 */ /* 0x000fe200078e0203 */
[----:B------:R-:W-:Y:S05]  /*67a0*/  @!P0 STS.U16 [R2], R7 ;  /* 0x0000000702008388 */ /* 0x000fea0000000400 */
[----:B-1----:R-:W0:Y:S04]  /*67b0*/  @!P0 LDS.64 R4, [R4] ;  /* 0x0000000004048984 */ /* 0x002e280000000a00 */
[----:B0-----:R2:W-:Y:S02]  /*67c0*/  @!P0 STS.64 [R3], R4 ;  /* 0x0000000403008388 */ /* 0x0015e40000000a00 */
.L_x_162:
[----:B------:R-:W-:Y:S05]  /*67d0*/  BSYNC.RECONVERGENT B0 ;  /* 0x0000000000007941 */ /* 0x000fea0003800200 */
.L_x_161:
[----:B------:R-:W-:Y:S01]  /*67e0*/  BAR.SYNC.DEFER_BLOCKING 0x0 ;  /* 0x0000000000007b1d */ /* 0x000fe20000010000 */
[----:B------:R-:W-:-:S09]  /*67f0*/  UISETP.GT.U32.AND UP0, UPT, UR4, 0x83, UPT ;  /* 0x000000830400788c */ /* 0x000fd2000bf04070 */
[----:B------:R-:W-:Y:S05]  /*6800*/  BRA.U UP0, `(.L_x_163) ;  /* 0xfffffffd00b47547 */ /* 0x000fea000b83ffff */
.L_x_160:
[----:B------:R-:W-:-:S13]  /*6810*/  ISETP.GT.U32.AND P0, PT, R0, 0x1f, PT ;  /* 0x0000001f0000780c */ /* 0x000fda0003f04070 */
[----:B------:R-:W-:Y:S05]  /*6820*/  @P0 EXIT ;  /* 0x000000000000094d */ /* 0x000fea0003800000 */
[----:B------:R-:W3:Y:S04]  /*6830*/  LDS.U16 R6, [R2] ;  /* 0x0000000002067984 */ /* 0x000ee80000000400 */
[----:B-12---:R-:W1:Y:S01]  /*6840*/  LDS.U16 R5, [R2+0x40] ;  /* 0x0000400002057984 */ /* 0x006e620000000400 */
[----:B---3--:R-:W-:Y:S02]  /*6850*/  PRMT R8, R6, 0x7610, R8 ;  /* 0x0000761006087816 */ /* 0x008fe40000000008 */
        /* <DEDUP_REMOVED lines=51> */
[----:B------:R-:W0:Y:S01]  /*6b90*/  LDCU.64 UR6, c[0x0][0x3b8] ;  /* 0x00007700ff0677ac */ /* 0x000e220008000a00 */
[----:B------:R-:W2:Y:S04]  /*6ba0*/  LDCU.128 UR12, c[0x0][0x380] ;  /* 0x00007000ff0c77ac */ /* 0x000ea80008000c00 */
[----:B------:R-:W-:Y:S01]  /*6bb0*/  S2UR UR8, SR_CTAID.Y ;  /* 0x00000000000879c3 */ /* 0x000fe20000002600 */
[----:B-1----:R-:W-:-:S07]  /*6bc0*/  ULEA UR5, UR5, UR4, 0x18 ;  /* 0x0000000405057291 */ /* 0x002fce000f8ec0ff */
[----:B------:R-:W0:Y:S02]  /*6bd0*/  S2UR UR4, SR_CTAID.X ;  /* 0x00000000000479c3 */ /* 0x000e240000002500 */
[----:B------:R-:W1:Y:S01]  /*6be0*/  LDS.U16 R9, [UR5] ;  /* 0x00000005ff097984 */ /* 0x000e620008000400 */
[----:B------:R-:W-:Y:S02]  /*6bf0*/  UMOV UR5, URZ ;  /* 0x000000ff00057c82 */ /* 0x000fe40008000000 */
[----:B0-----:R-:W-:-:S04]  /*6c00*/  UIMAD.WIDE.U32 UR4, UR8, UR6, UR4 ;  /* 0x00000006080472a5 */ /* 0x001fc8000f8e0004 */
[----:B------:R-:W-:Y:S02]  /*6c10*/  UIMAD UR8, UR8, UR7, UR5 ;  /* 0x00000007080872a4 */ /* 0x000fe4000f8e0205 */
[----:B--2---:R-:W-:Y:S02]  /*6c20*/  ULEA UR6, UP0, UR4, UR12, 0x1 ;  /* 0x0000000c04067291 */ /* 0x004fe4000f8008ff */
[----:B------:R-:W-:Y:S02]  /*6c30*/  ULEA UR5, UP1, UR4, UR14, 0x3 ;  /* 0x0000000e04057291 */ /* 0x000fe4000f8218ff */
[----:B------:R-:W-:Y:S02]  /*6c40*/  ULEA.HI.X UR7, UR4, UR13, UR8, 0x1, UP0 ;  /* 0x0000000d04077291 */ /* 0x000fe400080f0c08 */
[----:B------:R-:W-:Y:S01]  /*6c50*/  ULEA.HI.X UR4, UR4, UR15, UR8, 0x3, UP1 ;  /* 0x0000000f04047291 */ /* 0x000fe200088f1c08 */
[----:B------:R-:W-:Y:S02]  /*6c60*/  MOV R4, UR6 ;  /* 0x0000000600047c02 */ /* 0x000fe40008000f00 */
[----:B------:R-:W-:Y:S01]  /*6c70*/  MOV R6, UR5 ;  /* 0x0000000500067c02 */ /* 0x000fe20008000f00 */
[----:B------:R-:W-:-:S02]  /*6c80*/  IMAD.U32 R5, RZ, RZ, UR7 ;  /* 0x00000007ff057e24 */ /* 0x000fc4000f8e00ff */
[----:B------:R-:W-:-:S03]  /*6c90*/  MOV R7, UR4 ;  /* 0x0000000400077c02 */ /* 0x000fc60008000f00 */
[----:B-1----:R-:W-:Y:S04]  /*6ca0*/  STG.E.U16 desc[UR10][R4.64], R9 ;  /* 0x0000000904007986 */ /* 0x002fe8000c10150a */
[----:B------:R-:W-:Y:S01]  /*6cb0*/  STG.E.64 desc[UR10][R6.64], R2 ;  /* 0x0000000206007986 */ /* 0x000fe2000c101b0a */
[----:B------:R-:W-:Y:S05]  /*6cc0*/  EXIT ;  /* 0x000000000000794d */ /* 0x000fea0003800000 */
        .weak           $__internal_2_$__cuda_sm20_div_s64
        .type           $__internal_2_$__cuda_sm20_div_s64,@function
        .size           $__internal_2_$__cuda_sm20_div_s64,($__internal_3_$__cuda_sm20_rem_s64 - $__internal_2_$__cuda_sm20_div_s64)
$__internal_2_$__cuda_sm20_div_s64:
[-C--:B------:R-:W-:Y:S02]  /*6cd0*/  IADD3 R29, P2, PT, RZ, -R10.reuse, RZ ;  /* 0x8000000aff1d7210 */ /* 0x080fe40007f5e0ff */
[----:B------:R-:W-:Y:S02]  /*6ce0*/  ISETP.GE.AND P0, PT, R9, RZ, PT ;  /* 0x000000ff0900720c */ /* 0x000fe40003f06270 */
[-C--:B------:R-:W-:Y:S02]  /*6cf0*/  IADD3.X R14, PT, PT, RZ, ~R9.reuse, RZ, P2, !PT ;  /* 0x80000009ff0e7210 */ /* 0x080fe400017fe4ff */
[----:B------:R-:W-:Y:S02]  /*6d00*/  SEL R28, R29, R10, !P0 ;  /* 0x0000000a1d1c7207 */ /* 0x000fe40004000000 */
[----:B------:R-:W-:Y:S02]  /*6d10*/  SEL R29, R14, R9, !P0 ;  /* 0x000000090e1d7207 */ /* 0x000fe40004000000 */
[----:B------:R-:W-:-:S02]  /*6d20*/  ISETP.GE.AND P3, PT, R11, RZ, PT ;  /* 0x000000ff0b00720c */ /* 0x000fc40003f66270 */
[----:B------:R-:W0:Y:S08]  /*6d30*/  I2F.U64.RP R32, R28 ;  /* 0x0000001c00207312 */ /* 0x000e300000309000 */
[----:B0-----:R-:W0:Y:S02]  /*6d40*/  MUFU.RCP R34, R32 ;  /* 0x0000002000227308 */ /* 0x001e240000001000 */
[----:B0-----:R-:W-:-:S06]  /*6d50*/  VIADD R34, R34, 0x1ffffffe ;  /* 0x1ffffffe22227836 */ /* 0x001fcc0000000000 */
[----:B------:R-:W0:Y:S02]  /*6d60*/  F2I.U64.TRUNC R34, R34 ;  /* 0x0000002200227311 */ /* 0x000e24000020d800 */
[----:B0-----:R-:W-:Y:S01]  /*6d70*/  IMAD.WIDE.U32 R14, R34, R28, RZ ;  /* 0x0000001c220e7225 */ /* 0x001fe200078e00ff */
[----:B------:R-:W-:-:S03]  /*6d80*/  MOV R37, R34 ;  /* 0x0000002200257202 */ /* 0x000fc60000000f00 */
[----:B------:R-:W-:Y:S01]  /*6d90*/  IMAD R33, R34, R29, R15 ;  /* 0x0000001d22217224 */ /* 0x000fe200078e020f */
[----:B------:R-:W-:-:S03]  /*6da0*/  IADD3 R15, P0, PT, RZ, -R14, RZ ;  /* 0x8000000eff0f7210 */ /* 0x000fc60007f1e0ff */
[----:B------:R-:W-:Y:S02]  /*6db0*/  IMAD R14, R35, R28, R33 ;  /* 0x0000001c230e7224 */ /* 0x000fe400078e0221 */
[----:B------:R-:W-:-:S03]  /*6dc0*/  IMAD.HI.U32 R36, R34, R15, RZ ;  /* 0x0000000f22247227 */ /* 0x000fc600078e00ff */
[----:B------:R-:W-:-:S05]  /*6dd0*/  IADD3.X R14, PT, PT, RZ, ~R14, RZ, P0, !PT ;  /* 0x8000000eff0e7210 */ /* 0x000fca00007fe4ff */
[----:B------:R-:W-:-:S04]  /*6de0*/  IMAD.WIDE.U32 R36, P0, R34, R14, R36 ;  /* 0x0000000e22247225 */ /* 0x000fc80007800024 */
[----:B------:R-:W-:-:S04]  /*6df0*/  IMAD.HI.U32 R32, R35, R14, RZ ;  /* 0x0000000e23207227 */ /* 0x000fc800078e00ff */
[----:B------:R-:W-:-:S04]  /*6e00*/  IMAD.HI.U32 R15, P2, R35, R15, R36 ;  /* 0x0000000f230f7227 */ /* 0x000fc80007840024 */
[----:B------:R-:W-:Y:S02]  /*6e10*/  IMAD R14, R35, R14, RZ ;  /* 0x0000000e230e7224 */ /* 0x000fe400078e02ff */
[----:B------:R-:W-:Y:S01]  /*6e20*/  IMAD.X R32, R32, 0x1, R35, P0 ;  /* 0x0000000120207824 */ /* 0x000fe200000e0623 */
[----:B------:R-:W-:Y:S02]  /*6e30*/  IADD3 R35, P4, PT, RZ, -R12, RZ ;  /* 0x8000000cff237210 */ /* 0x000fe40007f9e0ff */
        /* <DEDUP_REMOVED lines=9> */
[----:B------:R-:W-:-:S04]  /*6ed0*/  IMAD.HI.U32 R14, P0, R15, R14, R32 ;  /* 0x0000000e0f0e7227 */ /* 0x000fc80007800020 */
[----:B------:R-:W-:-:S04]  /*6ee0*/  IMAD.HI.U32 R32, R15, R34, RZ ;  /* 0x000000220f207227 */ /* 0x000fc800078e00ff */
[----:B------:R-:W-:Y:S01]  /*6ef0*/  IMAD R33, R15, R34, RZ ;  /* 0x000000220f217224 */ /* 0x000fe200078e02ff */
[----:B------:R-:W-:-:S04]  /*6f00*/  IADD3.X R15, PT, PT, R32, R15, RZ, P2, !PT ;  /* 0x0000000f200f7210 */ /* 0x000fc800017fe4ff */
[----:B------:R-:W-:Y:S02]  /*6f10*/  IADD3 R33, P2, PT, R33, R14, RZ ;  /* 0x0000000e21217210 */ /* 0x000fe40007f5e0ff */
[----:B------:R-:W-:Y:S01]  /*6f20*/  SEL R14, R35, R12, !P3 ;  /* 0x0000000c230e7207 */ /* 0x000fe20005800000 */
[----:B------:R-:W-:Y:S02]  /*6f30*/  IMAD.X R12, RZ, RZ, ~R11, P4 ;  /* 0x000000ffff0c7224 */ /* 0x000fe400020e0e0b */
[----:B------:R-:W-:Y:S01]  /*6f40*/  HFMA2 R35, -RZ, RZ, 0, 0 ;  /* 0x00000000ff237431 */ /* 0x000fe200000001ff */
[----:B------:R-:W-:Y:S01]  /*6f50*/  IADD3.X R15, PT, PT, RZ, RZ, R15, P2, P0 ;  /* 0x000000ffff0f7210 */ /* 0x000fe200017e040f */
[----:B------:R-:W-:Y:S01]  /*6f60*/  IMAD.HI.U32 R34, R33, R14, RZ ;  /* 0x0000000e21227227 */ /* 0x000fe200078e00ff */
[-C--:B------:R-:W-:Y:S02]  /*6f70*/  SEL R12, R12, R11.reuse, !P3 ;  /* 0x0000000b0c0c7207 */ /* 0x080fe40005800000 */
[----:B------:R-:W-:-:S03]  /*6f80*/  LOP3.LUT R11, R9, R11, RZ, 0x3c, !PT ;  /* 0x0000000b090b7212 */ /* 0x000fc600078e3cff */
[----:B------:R-:W-:-:S04]  /*6f90*/  IMAD.WIDE.U32 R32, R33, R12, R34 ;  /* 0x0000000c21207225 */ /* 0x000fc800078e0022 */
[----:B------:R-:W-:-:S04]  /*6fa0*/  IMAD.HI.U32 R35, P0, R15, R14, R32 ;  /* 0x0000000e0f237227 */ /* 0x000fc80007800020 */
[CC--:B------:R-:W-:Y:S02]  /*6fb0*/  IMAD R32, R15.reuse, R12.reuse, RZ ;  /* 0x0000000c0f207224 */ /* 0x0c0fe400078e02ff */
[----:B------:R-:W-:-:S03]  /*6fc0*/  IMAD.HI.U32 R15, R15, R12, RZ ;  /* 0x0000000c0f0f7227 */ /* 0x000fc600078e00ff */
[----:B------:R-:W-:-:S05]  /*6fd0*/  IADD3 R35, P2, PT, R32, R35, RZ ;  /* 0x0000002320237210 */ /* 0x000fca0007f5e0ff */
[----:B------:R-:W-:-:S04]  /*6fe0*/  IMAD.WIDE.U32 R32, R35, R28, RZ ;  /* 0x0000001c23207225 */ /* 0x000fc800078e00ff */
[----:B------:R-:W-:Y:S01]  /*6ff0*/  IMAD R33, R35, R29, R33 ;  /* 0x0000001d23217224 */ /* 0x000fe200078e0221 */
[----:B------:R-:W-:Y:S02]  /*7000*/  IADD3 R37, P3, PT, -R32, R14, RZ ;  /* 0x0000000e20257210 */ /* 0x000fe40007f7e1ff */
[----:B------:R-:W-:Y:S02]  /*7010*/  IADD3.X R14, PT, PT, R15, RZ, RZ, P0, !PT ;  /* 0x000000ff0f0e7210 */ /* 0x000fe400007fe4ff */
[----:B------:R-:W-:-:S03]  /*7020*/  ISETP.GE.U32.AND P0, PT, R37, R28, PT ;  /* 0x0000001c2500720c */ /* 0x000fc60003f06070 */
[----:B------:R-:W-:-:S04]  /*7030*/  IMAD.X R14, RZ, RZ, R14, P2 ;  /* 0x000000ffff0e7224 */ /* 0x000fc800010e060e */
[----:B------:R-:W-:-:S05]  /*7040*/  IMAD R33, R14, R28, R33 ;  /* 0x0000001c0e217224 */ /* 0x000fca00078e0221 */
[----:B------:R-:W-:Y:S02]  /*7050*/  IADD3.X R33, PT, PT, ~R33, R12, RZ, P3, !PT ;  /* 0x0000000c21217210 */ /* 0x000fe40001ffe5ff */
[----:B------:R-:W-:Y:S02]  /*7060*/  IADD3 R12, P3, PT, R37, -R28, RZ ;  /* 0x8000001c250c7210 */ /* 0x000fe40007f7e0ff */
[----:B------:R-:W-:-:S04]  /*7070*/  ISETP.GE.U32.AND.EX P0, PT, R33, R29, PT, P0 ;  /* 0x0000001d2100720c */ /* 0x000fc80003f06100 */
[----:B------:R-:W-:Y:S02]  /*7080*/  SEL R37, R12, R37, P0 ;  /* 0x000000250c257207 */ /* 0x000fe40000000000 */
[----:B------:R-:W-:Y:S02]  /*7090*/  IADD3.X R12, PT, PT, R33, ~R29, RZ, P3, !PT ;  /* 0x8000001d210c7210 */ /* 0x000fe40001ffe4ff */
[----:B------:R-:W-:Y:S02]  /*70a0*/  ISETP.GE.U32.AND P2, PT, R37, R28, PT ;  /* 0x0000001c2500720c */ /* 0x000fe40003f46070 */
[----:B------:R-:W-:Y:S02]  /*70b0*/  IADD3 R28, P3, PT, R35, 0x1, RZ ;  /* 0x00000001231c7810 */ /* 0x000fe40007f7e0ff */
[----:B------:R-:W-:Y:S02]  /*70c0*/  SEL R33, R12, R33, P0 ;  /* 0x000000210c217207 */ /* 0x000fe40000000000 */
[----:B------:R-:W-:Y:S01]  /*70d0*/  SEL R28, R28, R35, P0 ;  /* 0x000000231c1c7207 */ /* 0x000fe20000000000 */
[----:B------:R-:W-:-:S05]  /*70e0*/  IMAD.X R15, RZ, RZ, R14, P3 ;  /* 0x000000ffff0f7224 */ /* 0x000fca00018e060e */
[----:B------:R-:W-:Y:S02]  /*70f0*/  SEL R15, R15, R14, P0 ;  /* 0x0000000e0f0f7207 */ /* 0x000fe40000000000 */
[----:B------:R-:W-:Y:S02]  /*7100*/  ISETP.GE.U32.AND.EX P0, PT, R33, R29, PT, P2 ;  /* 0x0000001d2100720c */ /* 0x000fe40003f06120 */
[----:B------:R-:W-:-:S04]  /*7110*/  IADD3 R29, P2, PT, R28, 0x1, RZ ;  /* 0x000000011c1d7810 */ /* 0x000fc80007f5e0ff */
[-C--:B------:R-:W-:Y:S02]  /*7120*/  IADD3.X R12, PT, PT, RZ, R15.reuse, RZ, P2, !PT ;  /* 0x0000000fff0c7210 */ /* 0x080fe400017fe4ff */
[----:B------:R-:W-:Y:S02]  /*7130*/  SEL R29, R29, R28, P0 ;  /* 0x0000001c1d1d7207 */ /* 0x000fe40000000000 */
[----:B------:R-:W-:Y:S02]  /*7140*/  SEL R15, R12, R15, P0 ;  /* 0x0000000f0c0f7207 */ /* 0x000fe40000000000 */
[----:B------:R-:W-:Y:S02]  /*7150*/  IADD3 R12, P3, PT, RZ, -R29, RZ ;  /* 0x8000001dff0c7210 */ /* 0x000fe40007f7e0ff */
[----:B------:R-:W-:Y:S02]  /*7160*/  ISETP.NE.U32.AND P0, PT, R10, RZ, PT ;  /* 0x000000ff0a00720c */ /* 0x000fe40003f05070 */
[----:B------:R-:W-:-:S02]  /*7170*/  ISETP.GE.AND P2, PT, R11, RZ, PT ;  /* 0x000000ff0b00720c */ /* 0x000fc40003f46270 */
[-C--:B------:R-:W-:Y:S02]  /*7180*/  IADD3.X R10, PT, PT, RZ, ~R15.reuse, RZ, P3, !PT ;  /* 0x8000000fff0a7210 */ /* 0x080fe40001ffe4ff */
[----:B------:R-:W-:Y:S02]  /*7190*/  ISETP.NE.AND.EX P0, PT, R9, RZ, PT, P0 ;  /* 0x000000ff0900720c */ /* 0x000fe40003f05300 */
[----:B------:R-:W-:Y:S02]  /*71a0*/  SEL R10, R10, R15, !P2 ;  /* 0x0000000f0a0a7207 */ /* 0x000fe40005000000 */
[----:B------:R-:W-:Y:S02]  /*71b0*/  MOV R11, 0x0 ;  /* 0x00000000000b7802 */ /* 0x000fe40000000f00 */
[----:B------:R-:W-:Y:S01]  /*71c0*/  SEL R9, R10, 0xffffffff, P0 ;  /* 0xffffffff0a097807 */ /* 0x000fe20000000000 */
[----:B------:R-:W-:Y:S01]  /*71d0*/  IMAD.MOV.U32 R10, RZ, RZ, R8 ;  /* 0x000000ffff0a7224 */ /* 0x000fe200078e0008 */
[----:B------:R-:W-:-:S04]  /*71e0*/  SEL R12, R12, R29, !P2 ;  /* 0x0000001d0c0c7207 */ /* 0x000fc80005000000 */
[----:B------:R-:W-:Y:S01]  /*71f0*/  SEL R12, R12, 0xffffffff, P0 ;  /* 0xffffffff0c0c7807 */ /* 0x000fe20000000000 */
[----:B------:R-:W-:Y:S06]  /*7200*/  RET.REL.NODEC R10 `(contiguous_reduce3_bf16) ;  /* 0xffffff8c0a7c7950 */ /* 0x000fec0003c3ffff */
        .weak           $__internal_3_$__cuda_sm20_rem_s64
        .type           $__internal_3_$__cuda_sm20_rem_s64,@function
        .size           $__internal_3_$__cuda_sm20_rem_s64,(.L_x_3682 - $__internal_3_$__cuda_sm20_rem_s64)
$__internal_3_$__cuda_sm20_rem_s64:
        /* <DEDUP_REMOVED lines=14> */
[----:B------:R-:W-:Y:S02]  /*72f0*/  IADD3.X R29, PT, PT, RZ, ~R15, RZ, P0, !PT ;  /* 0x8000000fff1d7210 */ /* 0x000fe400007fe4ff */
[----:B------:R-:W-:-:S03]  /*7300*/  MOV R15, R12 ;  /* 0x0000000c000f7202 */ /* 0x000fc60000000f00 */
[-C--:B------:R-:W-:Y:S02]  /*7310*/  IMAD R31, R13, R29.reuse, RZ ;  /* 0x0000001d0d1f7224 */ /* 0x080fe400078e02ff */
[----:B------:R-:W-:-:S04]  /*7320*/  IMAD.WIDE.U32 R14, P0, R12, R29, R14 ;  /* 0x0000001d0c0e7225 */ /* 0x000fc8000780000e */
[----:B------:R-:W-:-:S04]  /*7330*/  IMAD.HI.U32 R29, R13, R29, RZ ;  /* 0x0000001d0d1d7227 */ /* 0x000fc800078e00ff */
[----:B------:R-:W-:-:S05]  /*7340*/  IMAD.HI.U32 R14, P1, R13, R25, R14 ;  /* 0x000000190d0e7227 */ /* 0x000fca000782000e */
[----:B------:R-:W-:Y:S01]  /*7350*/  IADD3 R15, P2, PT, R31, R14, RZ ;  /* 0x0000000e1f0f7210 */ /* 0x000fe20007f5e0ff */
[----:B------:R-:W-:-:S04]  /*7360*/  IMAD.X R14, R29, 0x1, R13, P0 ;  /* 0x000000011d0e7824 */ /* 0x000fc800000e060d */
[----:B------:R-:W-:Y:S01]  /*7370*/  IMAD.WIDE.U32 R12, R15, R8, RZ ;  /* 0x000000080f0c7225 */ /* 0x000fe200078e00ff */
[----:B------:R-:W-:Y:S02]  /*7380*/  IADD3.X R25, PT, PT, RZ, RZ, R14, P2, P1 ;  /* 0x000000ffff197210 */ /* 0x000fe400017e240e */
[----:B------:R-:W-:Y:S01]  /*7390*/  ISETP.GE.AND P1, PT, R21, RZ, PT ;  /* 0x000000ff1500720c */ /* 0x000fe20003f26270 */
[----:B------:R-:W-:Y:S01]  /*73a0*/  IMAD R13, R15, R9, R13 ;  /* 0x000000090f0d7224 */ /* 0x000fe200078e020d */
[----:B------:R-:W-:Y:S02]  /*73b0*/  IADD3 R29, P0, PT, RZ, -R12, RZ ;  /* 0x8000000cff1d7210 */ /* 0x000fe40007f1e0ff */
[----:B------:R-:W-:Y:S01]  /*73c0*/  IADD3 R12, P4, PT, RZ, -R23, RZ ;  /* 0x80000017ff0c7210 */ /* 0x000fe20007f9e0ff */
[----:B------:R-:W-:Y:S02]  /*73d0*/  IMAD R13, R25, R8, R13 ;  /* 0x00000008190d7224 */ /* 0x000fe400078e020d */
[----:B------:R-:W-:-:S03]  /*73e0*/  IMAD.HI.U32 R14, R15, R29, RZ ;  /* 0x0000001d0f0e7227 */ /* 0x000fc600078e00ff */
[----:B------:R-:W-:-:S05]  /*73f0*/  IADD3.X R24, PT, PT, RZ, ~R13, RZ, P0, !PT ;  /* 0x8000000dff187210 */ /* 0x000fca00007fe4ff */
[----:B------:R-:W-:-:S04]  /*7400*/  IMAD.WIDE.U32 R14, P0, R15, R24, R14 ;  /* 0x000000180f0e7225 */ /* 0x000fc8000780000e */
[C---:B------:R-:W-:Y:S02]  /*7410*/  IMAD R13, R25.reuse, R24, RZ ;  /* 0x00000018190d7224 */ /* 0x040fe400078e02ff */
[----:B------:R-:W-:Y:S01]  /*7420*/  IMAD.HI.U32 R14, P2, R25, R29, R14 ;  /* 0x0000001d190e7227 */ /* 0x000fe2000784000e */
[----:B------:R-:W-:-:S03]  /*7430*/  SEL R15, R12, R23, !P1 ;  /* 0x000000170c0f7207 */ /* 0x000fc60004800000 */
[----:B------:R-:W-:Y:S01]  /*7440*/  IMAD.HI.U32 R12, R25, R24, RZ ;  /* 0x00000018190c7227 */ /* 0x000fe200078e00ff */
[----:B------:R-:W-:-:S03]  /*7450*/  IADD3 R14, P3, PT, R13, R14, RZ ;  /* 0x0000000e0d0e7210 */ /* 0x000fc60007f7e0ff */
[----:B------:R-:W-:Y:S01]  /*7460*/  HFMA2 R13, -RZ, RZ, 0, 0 ;  /* 0x00000000ff0d7431 */ /* 0x000fe200000001ff */
[----:B------:R-:W-:Y:S01]  /*7470*/  IADD3.X R24, PT, PT, RZ, ~R21, RZ, P4, !PT ;  /* 0x80000015ff187210 */ /* 0x000fe200027fe4ff */
[----:B------:R-:W-:Y:S02]  /*7480*/  IMAD.X R25, R12, 0x1, R25, P0 ;  /* 0x000000010c197824 */ /* 0x000fe400000e0619 */
[----:B------:R-:W-:Y:S01]  /*7490*/  IMAD.HI.U32 R12, R14, R15, RZ ;  /* 0x0000000f0e0c7227 */ /* 0x000fe200078e00ff */
[----:B------:R-:W-:Y:S02]  /*74a0*/  SEL R24, R24, R21, !P1 ;  /* 0x0000001518187207 */ /* 0x000fe40004800000 */
[----:B------:R-:W-:-:S03]  /*74b0*/  IADD3.X R25, PT, PT, RZ, RZ, R25, P3, P2 ;  /* 0x000000ffff197210 */ /* 0x000fc60001fe4419 */
[----:B------:R-:W-:-:S04]  /*74c0*/  IMAD.WIDE.U32 R12, R14, R24, R12 ;  /* 0x000000180e0c7225 */ /* 0x000fc800078e000c */
[C---:B------:R-:W-:Y:S02]  /*74d0*/  IMAD R21, R25.reuse, R24, RZ ;  /* 0x0000001819157224 */ /* 0x040fe400078e02ff */
[----:B------:R-:W-:-:S04]  /*74e0*/  IMAD.HI.U32 R12, P0, R25, R15, R12 ;  /* 0x0000000f190c7227 */ /* 0x000fc8000780000c */
[----:B------:R-:W-:Y:S01]  /*74f0*/  IMAD.HI.U32 R14, R25, R24, RZ ;  /* 0x00000018190e7227 */ /* 0x000fe200078e00ff */
[----:B------:R-:W-:-:S04]  /*7500*/  IADD3 R21, P2, PT, R21, R12, RZ ;  /* 0x0000000c15157210 */ /* 0x000fc80007f5e0ff */
[----:B------:R-:W-:Y:S01]  /*7510*/  IADD3.X R14, PT, PT, R14, RZ, RZ, P0, !PT ;  /* 0x000000ff0e0e7210 */ /* 0x000fe200007fe4ff */
[----:B------:R-:W-:-:S04]  /*7520*/  IMAD.WIDE.U32 R12, R21, R8, RZ ;  /* 0x00000008150c7225 */ /* 0x000fc800078e00ff */
[----:B------:R-:W-:Y:S01]  /*7530*/  IMAD.X R23, RZ, RZ, R14, P2 ;  /* 0x000000ffff177224 */ /* 0x000fe200010e060e */
[----:B------:R-:W-:Y:S01]  /*7540*/  IADD3 R25, P2, PT, -R12, R15, RZ ;  /* 0x0000000f0c197210 */ /* 0x000fe20007f5e1ff */
[----:B------:R-:W-:-:S03]  /*7550*/  IMAD R21, R21, R9, R13 ;  /* 0x0000000915157224 */ /* 0x000fc600078e020d */
[-C--:B------:R-:W-:Y:S01]  /*7560*/  ISETP.GE.U32.AND P0, PT, R25, R8.reuse, PT ;  /* 0x000000081900720c */ /* 0x080fe20003f06070 */
[----:B------:R-:W-:Y:S01]  /*7570*/  IMAD R21, R23, R8, R21 ;  /* 0x0000000817157224 */ /* 0x000fe200078e0215 */
[----:B------:R-:W-:-:S04]  /*7580*/  MOV R23, 0x0 ;  /* 0x0000000000177802 */ /* 0x000fc80000000f00 */
[----:B------:R-:W-:Y:S02]  /*7590*/  IADD3.X R21, PT, PT, ~R21, R24, RZ, P2, !PT ;  /* 0x0000001815157210 */ /* 0x000fe400017fe5ff */
[----:B------:R-:W-:Y:S02]  /*75a0*/  IADD3 R13, P2, PT, R25, -R8, RZ ;  /* 0x80000008190d7210 */ /* 0x000fe40007f5e0ff */
[CC--:B------:R-:W-:Y:S02]  /*75b0*/  ISETP.GE.U32.AND.EX P0, PT, R21.reuse, R9.reuse, PT, P0 ;  /* 0x000000091500720c */ /* 0x0c0fe40003f06100 */
[----:B------:R-:W-:Y:S02]  /*75c0*/  IADD3.X R15, PT, PT, R21, ~R9, RZ, P2, !PT ;  /* 0x80000009150f7210 */ /* 0x000fe400017fe4ff */
[----:B------:R-:W-:Y:S02]  /*75d0*/  SEL R13, R13, R25, P0 ;  /* 0x000000190d0d7207 */ /* 0x000fe40000000000 */
[----:B------:R-:W-:-:S02]  /*75e0*/  SEL R15, R15, R21, P0 ;  /* 0x000000150f0f7207 */ /* 0x000fc40000000000 */
[CC--:B------:R-:W-:Y:S02]  /*75f0*/  ISETP.GE.U32.AND P0, PT, R13.reuse, R8.reuse, PT ;  /* 0x000000080d00720c */ /* 0x0c0fe40003f06070 */
[----:B------:R-:W-:Y:S02]  /*7600*/  IADD3 R8, P2, PT, R13, -R8, RZ ;  /* 0x800000080d087210 */ /* 0x000fe40007f5e0ff */
[----:B------:R-:W-:-:S03]  /*7610*/  ISETP.GE.U32.AND.EX P0, PT, R15, R9, PT, P0 ;  /* 0x000000090f00720c */ /* 0x000fc60003f06100 */
[----:B------:R-:W-:Y:S01]  /*7620*/  IMAD.X R9, R15, 0x1, ~R9, P2 ;  /* 0x000000010f097824 */ /* 0x000fe200010e0e09 */
[----:B------:R-:W-:-:S04]  /*7630*/  SEL R8, R8, R13, P0 ;  /* 0x0000000d08087207 */ /* 0x000fc80000000000 */
[----:B------:R-:W-:Y:S02]  /*7640*/  SEL R9, R9, R15, P0 ;  /* 0x0000000f09097207 */ /* 0x000fe40000000000 */
[-C--:B------:R-:W-:Y:S02]  /*7650*/  IADD3 R13, P2, PT, RZ, -R8.reuse, RZ ;  /* 0x80000008ff0d7210 */ /* 0x080fe40007f5e0ff */
[----:B------:R-:W-:Y:S02]  /*7660*/  ISETP.NE.U32.AND P0, PT, R20, RZ, PT ;  /* 0x000000ff1400720c */ /* 0x000fe40003f05070 */
[----:B------:R-:W-:Y:S02]  /*7670*/  IADD3.X R12, PT, PT, RZ, ~R9, RZ, P2, !PT ;  /* 0x80000009ff0c7210 */ /* 0x000fe400017fe4ff */
[----:B------:R-:W-:Y:S02]  /*7680*/  ISETP.NE.AND.EX P0, PT, R19, RZ, PT, P0 ;  /* 0x000000ff1300720c */ /* 0x000fe40003f05300 */
[----:B------:R-:W-:-:S02]  /*7690*/  SEL R8, R13, R8, !P1 ;  /* 0x000000080d087207 */ /* 0x000fc40004800000 */
[----:B------:R-:W-:Y:S02]  /*76a0*/  SEL R9, R12, R9, !P1 ;  /* 0x000000090c097207 */ /* 0x000fe40004800000 */
[----:B------:R-:W-:Y:S02]  /*76b0*/  SEL R8, R8, 0xffffffff, P0 ;  /* 0xffffffff08087807 */ /* 0x000fe40000000000 */
[----:B------:R-:W-:Y:S01]  /*76c0*/  SEL R9, R9, 0xffffffff, P0 ;  /* 0xffffffff09097807 */ /* 0x000fe20000000000 */
[----:B------:R-:W-:Y:S06]  /*76d0*/  RET.REL.NODEC R22 `(contiguous_reduce3_bf16) ;  /* 0xffffff8816487950 */ /* 0x000fec0003c3ffff */
.L_x_164:
        /* <DEDUP_REMOVED lines=10> */
.L_x_3682:


//--------------------- .text.uncontiguous_reduce_bf16 --------------------------
	.section	.text.uncontiguous_reduce_bf16,"ax",@progbits
	.align	128
        .global         uncontiguous_reduce_bf16
        .type           uncontiguous_reduce_bf16,@function
        .size           uncontiguous_reduce_bf16,(.L_x_3684 - uncontiguous_reduce_bf16)
        .other          uncontiguous_reduce_bf16,@"STO_CUDA_ENTRY STV_DEFAULT"
uncontiguous_reduce_bf16:
.text.uncontiguous_reduce_bf16:
[----:B------:R-:W-:Y:S01]  /*0000*/  LDC R1, c[0x0][0x37c] ;  /* 0x0000df00ff017b82 */ /* 0x000fe20000000800 */
[----:B------:R-:W0:Y:S07]  /*0010*/  S2R R6, SR_CTAID.X ;  /* 0x0000000000067919 */ /* 0x000e2e0000002500 */
[----:B------:R-:W1:Y:S01]  /*0020*/  S2UR UR6, SR_CgaCtaId ;  /* 0x00000000000679c3 */ /* 0x000e620000008800 */
[----:B------:R-:W2:Y:S01]  /*0030*/  LDCU UR5, c[0x0][0x360] ;  /* 0x00006c00ff0577ac */ /* 0x000ea20008000800 */
[----:B------:R-:W3:Y:S01]  /*0040*/  I2F.BF16.U32 R7, 0x7f80 ;  /* 0x00007f8000077906 */ /* 0x000ee20000202000 */
[----:B------:R-:W4:Y:S01]  /*0050*/  S2R R5, SR_TID.X ;  /* 0x0000000000057919 */ /* 0x000f220000002100 */
[----:B------:R-:W-:Y:S01]  /*0060*/  HFMA2 R9, -RZ, RZ, 0, 0 ;  /* 0x00000000ff097431 */ /* 0x000fe200000001ff */
[----:B------:R-:W-:Y:S01]  /*0070*/  UMOV UR4, 0x400 ;  /* 0x0000040000047882 */ /* 0x000fe20000000000 */
[----:B------:R-:W5:Y:S01]  /*0080*/  LDCU.64 UR10, c[0x0][0x3b0] ;  /* 0x00007600ff0a77ac */ /* 0x000f620008000a00 */
[----:B------:R-:W-:Y:S01]  /*0090*/  BSSY.RECONVERGENT B0, `(.L_x_165) ;  /* 0x0000689000007945 */ /* 0x000fe20003800200 */
[----:B------:R-:W3:Y:S01]  /*00a0*/  LDC R11, c[0x0][0x3a8] ;  /* 0x0000ea00ff0b7b82 */ /* 0x000ee20000000800 */
[----:B------:R-:W0:Y:S01]  /*00b0*/  LDCU.64 UR8, c[0x0][0x358] ;  /* 0x00006b00ff0877ac */ /* 0x000e220008000a00 */
[----:B-1----:R-:W-:-:S04]  /*00c0*/  ULEA UR4, UR6, UR4, 0x18 ;  /* 0x0000000406047291 */ /* 0x002fc8000f8ec0ff */
[----:B--2---:R-:W-:Y:S02]  /*00d0*/  ULEA UR6, UR5, UR4, 0x1 ;  /* 0x0000000405067291 */ /* 0x004fe4000f8e08ff */
[----:B0-----:R-:W-:Y:S02]  /*00e0*/  IMAD R0, R6, UR5, RZ ;  /* 0x0000000506007c24 */ /* 0x001fe4000f8e02ff */
[----:B---3--:R-:W-:Y:S01]  /*00f0*/  VIADD R10, R11, 0xffffffff ;  /* 0xffffffff0b0a7836 */ /* 0x008fe20000000000 */
[C---:B----4-:R-:W-:Y:S02]  /*0100*/  LEA R4, R5.reuse, UR4, 0x1 ;  /* 0x0000000405047c11 */ /* 0x050fe4000f8e08ff */
[----:B------:R-:W-:Y:S02]  /*0110*/  LEA R3, R0, R5, 0x1 ;  /* 0x0000000500037211 */ /* 0x000fe400078e08ff */
[----:B------:R-:W-:Y:S01]  /*0120*/  LEA R2, R5, UR6, 0x3 ;  /* 0x0000000605027c11 */ /* 0x000fe2000f8e18ff */
[----:B------:R0:W-:Y:S01]  /*0130*/  STS.U16 [R4], R7 ;  /* 0x0000000704007388 */ /* 0x0001e20000000400 */
[----:B------:R-:W-:Y:S01]  /*0140*/  MOV R0, RZ ;  /* 0x000000ff00007202 */ /* 0x000fe20000000f00 */
[----:B------:R-:W-:-:S02]  /*0150*/  IMAD.MOV.U32 R8, RZ, RZ, R3 ;  /* 0x000000ffff087224 */ /* 0x000fc400078e0003 */
[----:B------:R-:W-:-:S03]  /*0160*/  VIADD R14, R3, UR5 ;  /* 0x00000005030e7c36 */ /* 0x000fc60008000000 */
[----:B------:R0:W-:Y:S02]  /*0170*/  STS.64 [R2], R8 ;  /* 0x0000000802007388 */ /* 0x0001e40000000a00 */
[----:B-----5:R-:W-:-:S04]  /*0180*/  ISETP.GE.U32.AND P0, PT, R14, UR10, PT ;  /* 0x0000000a0e007c0c */ /* 0x020fc8000bf06070 */
[----:B------:R-:W-:-:S13]  /*0190*/  ISETP.GE.U32.AND.EX P0, PT, RZ, UR11, PT, P0 ;  /* 0x0000000bff007c0c */ /* 0x000fda000bf06100 */
[----:B0-----:R-:W-:Y:S05]  /*01a0*/  @P0 BRA `(.L_x_166) ;  /* 0x0000003000080947 */ /* 0x001fea0003800000 */
[----:B------:R-:W-:Y:S02]  /*01b0*/  ISETP.GE.AND P0, PT, R10, RZ, PT ;  /* 0x000000ff0a00720c */ /* 0x000fe40003f06270 */
[----:B------:R-:W-:Y:S02]  /*01c0*/  CS2R R24, SRZ ;  /* 0x0000000000187805 */ /* 0x000fe4000001ff00 */
[----:B------:R-:W-:Y:S01]  /*01d0*/  MOV R13, RZ ;  /* 0x000000ff000d7202 */ /* 0x000fe20000000f00 */
[----:B------:R-:W-:Y:S01]  /*01e0*/  IMAD.MOV.U32 R18, RZ, RZ, RZ ;  /* 0x000000ffff127224 */ /* 0x000fe200078e00ff */
[----:B------:R-:W-:-:S07]  /*01f0*/  MOV R15, RZ ;  /* 0x000000ff000f7202 */ /* 0x000fce0000000f00 */
[----:B------:R-:W-:Y:S05]  /*0200*/  @!P0 BRA `(.L_x_167) ;  /* 0x0000002c00bc8947 */ /* 0x000fea0003800000 */
[----:B------:R-:W-:Y:S02]  /*0210*/  IMAD.MOV.U32 R8, RZ, RZ, R10 ;  /* 0x000000ffff087224 */ /* 0x000fe400078e000a */
[----:B------:R-:W-:Y:S02]  /*0220*/  HFMA2 R13, -RZ, RZ, 0, 0 ;  /* 0x00000000ff0d7431 */ /* 0x000fe400000001ff */
[----:B------:R-:W-:Y:S01]  /*0230*/  IMAD.MOV.U32 R18, RZ, RZ, RZ ;  /* 0x000000ffff127224 */ /* 0x000fe200078e00ff */
[----:B------:R-:W-:Y:S02]  /*0240*/  CS2R R24, SRZ ;  /* 0x0000000000187805 */ /* 0x000fe4000001ff00 */
[----:B------:R-:W-:Y:S01]  /*0250*/  MOV R16, R14 ;  /* 0x0000000e00107202 */ /* 0x000fe20000000f00 */
[----:B------:R-:W-:Y:S01]  /*0260*/  IMAD.MOV.U32 R17, RZ, RZ, RZ ;  /* 0x000000ffff117224 */ /* 0x000fe200078e00ff */
[----:B------:R-:W-:-:S13]  /*0270*/  ISETP.GE.U32.AND P0, PT, R8, 0x3, PT ;  /* 0x000000030800780c */ /* 0x000fda0003f06070 */
[----:B------:R-:W-:Y:S05]  /*0280*/  @!P0 BRA `(.L_x_168) ;  /* 0x0000001800e48947 */ /* 0x000fea0003800000 */
[C---:B------:R-:W-:Y:S01]  /*0290*/  LOP3.LUT R9, R11.reuse, 0xfffffffc, RZ, 0xc0, !PT ;  /* 0xfffffffc0b097812 */ /* 0x040fe200078ec0ff */
[----:B------:R-:W-:Y:S01]  /*02a0*/  VIADD R8, R11, 0xfffffffe ;  /* 0xfffffffe0b087836 */ /* 0x000fe20000000000 */
[----:B------:R-:W-:Y:S01]  /*02b0*/  MOV R16, R14 ;  /* 0x0000000e00107202 */ /* 0x000fe20000000f00 */
[----:B------:R-:W-:Y:S01]  /*02c0*/  IMAD.MOV.U32 R18, RZ, RZ, RZ ;  /* 0x000000ffff127224 */ /* 0x000fe200078e00ff */
[----:B------:R-:W-:Y:S01]  /*02d0*/  MOV R13, RZ ;  /* 0x000000ff000d7202 */ /* 0x000fe20000000f00 */
[----:B------:R-:W-:Y:S01]  /*02e0*/  IMAD.MOV R9, RZ, RZ, -R9 ;  /* 0x000000ffff097224 */ /* 0x000fe200078e0a09 */
[----:B------:R-:W-:-:S07]  /*02f0*/  MOV R17, RZ ;  /* 0x000000ff00117202 */ /* 0x000fce0000000f00 */
.L_x_193:
[----:B------:R-:W0:Y:S01]  /*0300*/  LDC.64 R20, c[0x0][0x398] ;  /* 0x0000e600ff147b82 */ /* 0x000e220000000a00 */
[----:B------:R-:W-:-:S05]  /*0310*/  IADD3 R19, PT, PT, R8, 0x1, RZ ;  /* 0x0000000108137810 */ /* 0x000fca0007ffe0ff */
[----:B0-----:R-:W-:-:S06]  /*0320*/  IMAD.WIDE.U32 R20, R19, 0x8, R20 ;  /* 0x0000000813147825 */ /* 0x001fcc00078e0014 */
[----:B------:R-:W2:Y:S01]  /*0330*/  LDG.E.64 R20, desc[UR8][R20.64] ;  /* 0x0000000814147981 */ /* 0x000ea2000c1e1b00 */
[----:B------:R-:W-:Y:S01]  /*0340*/  VIADD R9, R9, 0x4 ;  /* 0x0000000409097836 */ /* 0x000fe20000000000 */
[----:B------:R-:W-:Y:S04]  /*0350*/  BSSY.RECONVERGENT B1, `(.L_x_169) ;  /* 0x000002d000017945 */ /* 0x000fe80003800200 */
[----:B------:R-:W-:Y:S02]  /*0360*/  ISETP.NE.AND P2, PT, R9, RZ, PT ;  /* 0x000000ff0900720c */ /* 0x000fe40003f45270 */
[----:B--2---:R-:W-:-:S04]  /*0370*/  LOP3.LUT R7, R0, R21, RZ, 0xfc, !PT ;  /* 0x0000001500077212 */ /* 0x004fc800078efcff */
[----:B------:R-:W-:-:S13]  /*0380*/  ISETP.NE.U32.AND P0, PT, R7, RZ, PT ;  /* 0x000000ff0700720c */ /* 0x000fda0003f05070 */
        /* <DEDUP_REMOVED lines=24> */
.L_x_170:
[----:B------:R-:W-:Y:S01]  /*0510*/  MOV R28, R3 ;  /* 0x00000003001c7202 */ /* 0x000fe20000000f00 */
[----:B------:R-:W-:Y:S01]  /*0520*/  IMAD.MOV.U32 R10, RZ, RZ, R0 ;  /* 0x000000ffff0a7224 */ /* 0x000fe200078e0000 */
[----:B------:R-:W-:Y:S01]  /*0530*/  MOV R11, R20 ;  /* 0x00000014000b7202 */ /* 0x000fe20000000f00 */
[----:B------:R-:W-:Y:S01]  /*0540*/  IMAD.MOV.U32 R12, RZ, RZ, R21 ;  /* 0x000000ffff0c7224 */ /* 0x000fe200078e0015 */
[----:B------:R-:W-:-:S07]  /*0550*/  MOV R7, 0x570 ;  /* 0x0000057000077802 */ /* 0x000fce0000000f00 */
[----:B------:R-:W-:Y:S05]  /*0560*/  CALL.REL.NOINC `($__internal_4_$__cuda_sm20_div_s64) ;  /* 0x0000006800387944 */ /* 0x000fea0003c00000 */
[----:B------:R-:W-:Y:S01]  /*0570*/  IADD3 R27, P0, PT, RZ, -R22, RZ ;  /* 0x80000016ff1b7210 */ /* 0x000fe20007f1e0ff */
[----:B------:R-:W-:Y:S01]  /*0580*/  IMAD.MOV.U32 R10, RZ, RZ, R3 ;  /* 0x000000ffff0a7224 */ /* 0x000fe200078e0003 */
[----:B------:R-:W-:Y:S01]  /*0590*/  MOV R11, R0 ;  /* 0x00000000000b7202 */ /* 0x000fe20000000f00 */
[----:B------:R-:W-:Y:S01]  /*05a0*/  IMAD.MOV.U32 R32, RZ, RZ, R22 ;  /* 0x000000ffff207224 */ /* 0x000fe200078e0016 */
[-C--:B------:R-:W-:Y:S02]  /*05b0*/  IADD3.X R7, PT, PT, RZ, ~R23.reuse, RZ, P0, !PT ;  /* 0x80000017ff077210 */ /* 0x080fe400007fe4ff */
[----:B------:R-:W-:Y:S01]  /*05c0*/  MOV R33, R23 ;  /* 0x0000001700217202 */ /* 0x000fe20000000f00 */
[----:B------:R-:W-:-:S04]  /*05d0*/  IMAD.WIDE.U32 R10, R20, R27, R10 ;  /* 0x0000001b140a7225 */ /* 0x000fc800078e000a */
[----:B------:R-:W-:Y:S02]  /*05e0*/  IMAD R7, R7, R20, RZ ;  /* 0x0000001407077224 */ /* 0x000fe400078e02ff */
[----:B------:R-:W-:Y:S02]  /*05f0*/  IMAD.MOV.U32 R3, RZ, RZ, R10 ;  /* 0x000000ffff037224 */ /* 0x000fe400078e000a */
[----:B------:R-:W-:-:S05]  /*0600*/  IMAD R7, R21, R27, R7 ;  /* 0x0000001b15077224 */ /* 0x000fca00078e0207 */
[----:B------:R-:W-:-:S07]  /*0610*/  IADD3 R7, PT, PT, R11, R7, RZ ;  /* 0x000000070b077210 */ /* 0x000fce0007ffe0ff */
.L_x_171:
[----:B------:R-:W-:Y:S05]  /*0620*/  BSYNC.RECONVERGENT B1 ;  /* 0x0000000000017941 */ /* 0x000fea0003800200 */
.L_x_169:
[----:B------:R-:W0:Y:S02]  /*0630*/  LDC.64 R10, c[0x0][0x3a0] ;  /* 0x0000e800ff0a7b82 */ /* 0x000e240000000a00 */
[----:B0-----:R-:W-:-:S05]  /*0640*/  IMAD.WIDE.U32 R10, R19, 0x8, R10 ;  /* 0x00000008130a7825 */ /* 0x001fca00078e000a */
        /* <DEDUP_REMOVED lines=18> */
[----:B------:R-:W-:Y:S01]  /*0770*/  IMAD.HI.U32 R7, R11, R7, R10 ;  /* 0x000000070b077227 */ /* 0x000fe200078e000a */
[----:B------:R-:W-:-:S05]  /*0780*/  MOV R11, RZ ;  /* 0x000000ff000b7202 */ /* 0x000fca0000000f00 */
        /* <DEDUP_REMOVED lines=12> */
.L_x_173:
        /* <DEDUP_REMOVED lines=8> */
[-C--:B------:R-:W-:Y:S02]  /*08d0*/  MOV R37, R23.reuse ;  /* 0x0000001700257202 */ /* 0x080fe40000000f00 */
[----:B------:R-:W-:-:S05]  /*08e0*/  IADD3.X R11, PT, PT, RZ, ~R23, RZ, P0, !PT ;  /* 0x80000017ff0b7210 */ /* 0x000fca00007fe4ff */
[----:B------:R-:W-:Y:S02]  /*08f0*/  IMAD R0, R11, R20, RZ ;  /* 0x000000140b007224 */ /* 0x000fe400078e02ff */
[----:B------:R-:W-:-:S04]  /*0900*/  IMAD.WIDE.U32 R10, R20, R7, R16 ;  /* 0x00000007140a7225 */ /* 0x000fc800078e0010 */
[----:B------:R-:W-:Y:S02]  /*0910*/  IMAD R21, R21, R7, R0 ;  /* 0x0000000715157224 */ /* 0x000fe400078e0200 */
[----:B------:R-:W-:-:S03]  /*0920*/  IMAD.MOV.U32 R7, RZ, RZ, R10 ;  /* 0x000000ffff077224 */ /* 0x000fc600078e000a */
[----:B------:R-:W-:-:S07]  /*0930*/  IADD3 R11, PT, PT, R21, R11, RZ ;  /* 0x0000000b150b7210 */ /* 0x000fce0007ffe0ff */
.L_x_174:
[----:B------:R-:W-:Y:S05]  /*0940*/  BSYNC.RECONVERGENT B1 ;  /* 0x0000000000017941 */ /* 0x000fea0003800200 */
.L_x_172:
[----:B------:R-:W0:Y:S02]  /*0950*/  LDC.64 R16, c[0x0][0x398] ;  /* 0x0000e600ff107b82 */ /* 0x000e240000000a00 */
[----:B0-----:R-:W-:-:S06]  /*0960*/  IMAD.WIDE.U32 R16, R8, 0x8, R16 ;  /* 0x0000000808107825 */ /* 0x001fcc00078e0010 */
[----:B------:R-:W2:Y:S01]  /*0970*/  LDG.E.64 R16, desc[UR8][R16.64] ;  /* 0x0000000810107981 */ /* 0x000ea2000c1e1b00 */
[----:B------:R-:W-:Y:S01]  /*0980*/  MOV R21, R18 ;  /* 0x0000001200157202 */ /* 0x000fe20000000f00 */
[----:B------:R-:W-:Y:S01]  /*0990*/  IMAD R11, R11, R34, RZ ;  /* 0x000000220b0b7224 */ /* 0x000fe200078e02ff */
[----:B------:R-:W-:Y:S01]  /*09a0*/  BSSY.RECONVERGENT B1, `(.L_x_175) ;  /* 0x0000030000017945 */ /* 0x000fe20003800200 */
[----:B------:R-:W-:Y:S02]  /*09b0*/  IMAD.MOV.U32 R20, RZ, RZ, R13 ;  /* 0x000000ffff147224 */ /* 0x000fe400078e000d */
[-C--:B------:R-:W-:Y:S02]  /*09c0*/  IMAD R11, R35, R7.reuse, R11 ;  /* 0x00000007230b7224 */ /* 0x080fe400078e020b */
[----:B------:R-:W-:Y:S01]  /*09d0*/  IMAD.WIDE.U32 R20, R34, R7, R20 ;  /* 0x0000000722147225 */ /* 0x000fe200078e0014 */
[----:B--2---:R-:W-:-:S04]  /*09e0*/  LOP3.LUT R0, R33, R17, RZ, 0xfc, !PT ;  /* 0x0000001121007212 */ /* 0x004fc800078efcff */
[----:B------:R-:W-:Y:S01]  /*09f0*/  ISETP.NE.U32.AND P0, PT, R0, RZ, PT ;  /* 0x000000ff0000720c */ /* 0x000fe20003f05070 */
[----:B------:R-:W-:-:S12]  /*0a00*/  IMAD.IADD R0, R21, 0x1, R11 ;  /* 0x0000000115007824 */ /* 0x000fd800078e020b */
[----:B------:R-:W-:Y:S05]  /*0a10*/  @P0 BRA `(.L_x_176) ;  /* 0x0000000000600947 */ /* 0x000fea0003800000 */
[----:B------:R-:W0:Y:S01]  /*0a20*/  I2F.U32.RP R7, R16 ;  /* 0x0000001000077306 */ /* 0x000e220000209000 */
[----:B------:R-:W-:Y:S01]  /*0a30*/  IMAD.MOV R13, RZ, RZ, -R16 ;  /* 0x000000ffff0d7224 */ /* 0x000fe200078e0a10 */
[----:B------:R-:W-:Y:S01]  /*0a40*/  ISETP.NE.U32.AND P3, PT, R16, RZ, PT ;  /* 0x000000ff1000720c */ /* 0x000fe20003f65070 */
[----:B------:R-:W-:-:S05]  /*0a50*/  HFMA2 R33, -RZ, RZ, 0, 0 ;  /* 0x00000000ff217431 */ /* 0x000fca00000001ff */
[----:B0-----:R-:W0:Y:S02]  /*0a60*/  MUFU.RCP R7, R7 ;  /* 0x0000000700077308 */ /* 0x001e240000001000 */
[----:B0-----:R-:W-:Y:S02]  /*0a70*/  IADD3 R10, PT, PT, R7, 0xffffffe, RZ ;  /* 0x0ffffffe070a7810 */ /* 0x001fe40007ffe0ff */
[----:B------:R-:W-:-:S04]  /*0a80*/  MOV R7, RZ ;  /* 0x000000ff00077202 */ /* 0x000fc80000000f00 */
        /* <DEDUP_REMOVED lines=17> */
.L_x_176:
[----:B------:R-:W-:Y:S01]  /*0ba0*/  IMAD.MOV.U32 R28, RZ, RZ, R32 ;  /* 0x000000ffff1c7224 */ /* 0x000fe200078e0020 */
[----:B------:R-:W-:Y:S01]  /*0bb0*/  MOV R10, R33 ;  /* 0x00000021000a7202 */ /* 0x000fe20000000f00 */
[----:B------:R-:W-:Y:S01]  /*0bc0*/  IMAD.MOV.U32 R11, RZ, RZ, R16 ;  /* 0x000000ffff0b7224 */ /* 0x000fe200078e0010 */
[----:B------:R-:W-:Y:S02]  /*0bd0*/  MOV R12, R17 ;  /* 0x00000011000c7202 */ /* 0x000fe40000000f00 */
[----:B------:R-:W-:-:S07]  /*0be0*/  MOV R7, 0xc00 ;  /* 0x00000c0000077802 */ /* 0x000fce0000000f00 */
[----:B------:R-:W-:Y:S05]  /*0bf0*/  CALL.REL.NOINC `($__internal_4_$__cuda_sm20_div_s64) ;  /* 0x0000006000947944 */ /* 0x000fea0003c00000 */
        /* <DEDUP_REMOVED lines=10> */
.L_x_177:
[----:B------:R-:W-:Y:S05]  /*0ca0*/  BSYNC.RECONVERGENT B1 ;  /* 0x0000000000017941 */ /* 0x000fea0003800200 */
.L_x_175:
[----:B------:R-:W0:Y:S02]  /*0cb0*/  LDC.64 R34, c[0x0][0x3a0] ;  /* 0x0000e800ff227b82 */ /* 0x000e240000000a00 */
[----:B0-----:R-:W-:-:S06]  /*0cc0*/  IMAD.WIDE.U32 R34, R8, 0x8, R34 ;  /* 0x0000000808227825 */ /* 0x001fcc00078e0022 */
        /* <DEDUP_REMOVED lines=33> */
.L_x_179:
[----:B------:R-:W-:Y:S01]  /*0ee0*/  IMAD.MOV.U32 R28, RZ, RZ, R36 ;  /* 0x000000ffff1c7224 */ /* 0x000fe200078e0024 */
[----:B------:R-:W-:Y:S01]  /*0ef0*/  MOV R10, R37 ;  /* 0x00000025000a7202 */ /* 0x000fe20000000f00 */
[----:B------:R-:W-:Y:S01]  /*0f00*/  IMAD.MOV.U32 R11, RZ, RZ, R16 ;  /* 0x000000ffff0b7224 */ /* 0x000fe200078e0010 */
[----:B------:R-:W-:Y:S02]  /*0f10*/  MOV R12, R17 ;  /* 0x00000011000c7202 */ /* 0x000fe40000000f00 */
[----:B------:R-:W-:-:S07]  /*0f20*/  MOV R7, 0xf40 ;  /* 0x00000f4000077802 */ /* 0x000fce0000000f00 */
[----:B------:R-:W-:Y:S05]  /*0f30*/  CALL.REL.NOINC `($__internal_4_$__cuda_sm20_div_s64) ;  /* 0x0000005c00c47944 */ /* 0x000fea0003c00000 */
[----:B------:R-:W-:Y:S01]  /*0f40*/  IADD3 R7, P0, PT, RZ, -R22, RZ ;  /* 0x80000016ff077210 */ /* 0x000fe20007f1e0ff */
[--C-:B------:R-:W-:Y:S01]  /*0f50*/  IMAD.MOV.U32 R19, RZ, RZ, R23.reuse ;  /* 0x000000ffff137224 */ /* 0x100fe200078e0017 */
[----:B------:R-:W-:Y:S02]  /*0f60*/  MOV R10, R36 ;  /* 0x00000024000a7202 */ /* 0x000fe40000000f00 */
[----:B------:R-:W-:Y:S01]  /*0f70*/  MOV R18, R22 ;  /* 0x0000001600127202 */ /* 0x000fe20000000f00 */
[----:B------:R-:W-:-:S04]  /*0f80*/  IMAD.X R11, RZ, RZ, ~R23, P0 ;  /* 0x000000ffff0b7224 */ /* 0x000fc800000e0e17 */
[----:B------:R-:W-:Y:S02]  /*0f90*/  IMAD R12, R11, R16, RZ ;  /* 0x000000100b0c7224 */ /* 0x000fe400078e02ff */
[----:B------:R-:W-:Y:S02]  /*0fa0*/  IMAD.MOV.U32 R11, RZ, RZ, R37 ;  /* 0x000000ffff0b7224 */ /* 0x000fe400078e0025 */
[----:B------:R-:W-:-:S04]  /*0fb0*/  IMAD.WIDE.U32 R10, R16, R7, R10 ;  /* 0x00000007100a7225 */ /* 0x000fc800078e000a */
[----:B------:R-:W-:Y:S01]  /*0fc0*/  IMAD R7, R17, R7, R12 ;  /* 0x0000000711077224 */ /* 0x000fe200078e020c */
[----:B------:R-:W-:-:S03]  /*0fd0*/  MOV R37, R10 ;  /* 0x0000000a00257202 */ /* 0x000fc60000000f00 */
[----:B------:R-:W-:-:S07]  /*0fe0*/  IMAD.IADD R7, R7, 0x1, R11 ;  /* 0x0000000107077824 */ /* 0x000fce00078e020b */
.L_x_180:
[----:B------:R-:W-:Y:S05]  /*0ff0*/  BSYNC.RECONVERGENT B1 ;  /* 0x0000000000017941 */ /* 0x000fea0003800200 */
.L_x_178:
[----:B------:R-:W0:Y:S01]  /*1000*/  LDC.64 R16, c[0x0][0x398] ;  /* 0x0000e600ff107b82 */ /* 0x000e220000000a00 */
[----:B------:R-:W-:-:S05]  /*1010*/  IADD3 R13, PT, PT, R8, -0x1, RZ ;  /* 0xffffffff080d7810 */ /* 0x000fca0007ffe0ff */
[----:B0-----:R-:W-:-:S06]  /*1020*/  IMAD.WIDE.U32 R16, R13, 0x8, R16 ;  /* 0x000000080d107825 */ /* 0x001fcc00078e0010 */
[----:B------:R-:W2:Y:S01]  /*1030*/  LDG.E.64 R16, desc[UR8][R16.64] ;  /* 0x0000000810107981 */ /* 0x000ea2000c1e1b00 */
[----:B------:R-:W-:Y:S01]  /*1040*/  IMAD R7, R7, R34, RZ ;  /* 0x0000002207077224 */ /* 0x000fe200078e02ff */
[----:B------:R-:W-:Y:S01]  /*1050*/  BSSY.RECONVERGENT B1, `(.L_x_181) ;  /* 0x000002f000017945 */ /* 0x000fe20003800200 */
[----:B------:R-:W-:Y:S02]  /*1060*/  IMAD.MOV.U32 R21, RZ, RZ, R0 ;  /* 0x000000ffff157224 */ /* 0x000fe400078e0000 */
[-C--:B------:R-:W-:Y:S02]  /*1070*/  IMAD R7, R35, R37.reuse, R7 ;  /* 0x0000002523077224 */ /* 0x080fe400078e0207 */
[----:B------:R-:W-:-:S05]  /*1080*/  IMAD.WIDE.U32 R20, R34, R37, R20 ;  /* 0x0000002522147225 */ /* 0x000fca00078e0014 */
        /* <DEDUP_REMOVED lines=9> */
[----:B0-----:R-:W-:Y:S02]  /*1120*/  VIADD R10, R7, 0xffffffe ;  /* 0x0ffffffe070a7836 */ /* 0x001fe40000000000 */
[----:B------:R-:W-:-:S04]  /*1130*/  IMAD.MOV.U32 R7, RZ, RZ, RZ ;  /* 0x000000ffff077224 */ /* 0x000fc800078e00ff */
        /* <DEDUP_REMOVED lines=16> */
.L_x_182:
        /* <DEDUP_REMOVED lines=16> */
.L_x_183:
[----:B------:R-:W-:Y:S05]  /*1340*/  BSYNC.RECONVERGENT B1 ;  /* 0x0000000000017941 */ /* 0x000fea0003800200 */
.L_x_181:
[----:B------:R-:W0:Y:S02]  /*1350*/  LDC.64 R36, c[0x0][0x3a0] ;  /* 0x0000e800ff247b82 */ /* 0x000e240000000a00 */
[----:B0-----:R-:W-:-:S06]  /*1360*/  IMAD.WIDE.U32 R36, R13, 0x8, R36 ;  /* 0x000000080d247825 */ /* 0x001fcc00078e0024 */
[----:B------:R-:W2:Y:S01]  /*1370*/  LDG.E.64 R36, desc[UR8][R36.64] ;  /* 0x0000000824247981 */ /* 0x000ea2000c1e1b00 */
[----:B------:R-:W-:Y:S01]  /*1380*/  LOP3.LUT R11, R19, R17, RZ, 0xfc, !PT ;  /* 0x00000011130b7212 */ /* 0x000fe200078efcff */
[----:B------:R-:W-:Y:S01]  /*1390*/  IMAD.MOV.U32 R32, RZ, RZ, R24 ;  /* 0x000000ffff207224 */ /* 0x000fe200078e0018 */
[----:B------:R-:W-:Y:S01]  /*13a0*/  MOV R33, R3 ;  /* 0x0000000300217202 */ /* 0x000fe20000000f00 */
[----:B------:R-:W-:Y:S01]  /*13b0*/  BSSY.RECONVERGENT B1, `(.L_x_184) ;  /* 0x0000030000017945 */ /* 0x000fe20003800200 */
        /* <DEDUP_REMOVED lines=12> */
[----:B0-----:R-:W-:Y:S02]  /*1480*/  IADD3 R11, PT, PT, R7, 0xffffffe, RZ ;  /* 0x0ffffffe070b7810 */ /* 0x001fe40007ffe0ff */
[----:B------:R-:W-:-:S04]  /*1490*/  MOV R7, RZ ;  /* 0x000000ff00077202 */ /* 0x000fc80000000f00 */
[----:B------:R-:W0:Y:S02]  /*14a0*/  F2I.FTZ.U32.TRUNC.NTZ R11, R11 ;  /* 0x0000000b000b7305 */ /* 0x000e24000021f000 */
[----:B0-----:R-:W-:-:S04]  /*14b0*/  IMAD R3, R3, R11, RZ ;  /* 0x0000000b03037224 */ /* 0x001fc800078e02ff */
        /* <DEDUP_REMOVED lines=14> */
.L_x_185:
        /* <DEDUP_REMOVED lines=14> */
[----:B------:R-:W-:Y:S01]  /*1680*/  MOV R3, R10 ;  /* 0x0000000a00037202 */ /* 0x000fe20000000f00 */
[----:B------:R-:W-:Y:S02]  /*1690*/  IMAD.MOV.U32 R17, RZ, RZ, R23 ;  /* 0x000000ffff117224 */ /* 0x000fe400078e0017 */
[----:B------:R-:W-:-:S07]  /*16a0*/  IMAD.IADD R7, R7, 0x1, R11 ;  /* 0x0000000107077824 */ /* 0x000fce00078e020b */
.L_x_186:
[----:B------:R-:W-:Y:S05]  /*16b0*/  BSYNC.RECONVERGENT B1 ;  /* 0x0000000000017941 */ /* 0x000fea0003800200 */
.L_x_184:
        /* <DEDUP_REMOVED lines=14> */
[----:B------:R-:W-:Y:S02]  /*17a0*/  IADD3 R3, PT, PT, RZ, -R18, RZ ;  /* 0x80000012ff037210 */ /* 0x000fe40007ffe0ff */
        /* <DEDUP_REMOVED lines=19> */
[----:B------:R-:W-:Y:S01]  /*18e0*/  IMAD R27, R18, R27, R34 ;  /* 0x0000001b121b7224 */ /* 0x000fe200078e0222 */
[----:B------:R-:W-:Y:S06]  /*18f0*/  BRA `(.L_x_189) ;  /* 0x0000000000447947 */ /* 0x000fec0003800000 */
.L_x_188:
        /* <DEDUP_REMOVED lines=9> */
[--C-:B------:R-:W-:Y:S02]  /*1990*/  IMAD.MOV.U32 R0, RZ, RZ, R23.reuse ;  /* 0x000000ffff007224 */ /* 0x100fe400078e0017 */
[----:B------:R-:W-:Y:S02]  /*19a0*/  IMAD.X R3, RZ, RZ, ~R23, P0 ;  /* 0x000000ffff037224 */ /* 0x000fe400000e0e17 */
[----:B------:R-:W-:-:S04]  /*19b0*/  IMAD.WIDE.U32 R10, R18, R7, R10 ;  /* 0x00000007120a7225 */ /* 0x000fc800078e000a */
[----:B------:R-:W-:Y:S02]  /*19c0*/  IMAD R3, R3, R18, RZ ;  /* 0x0000001203037224 */ /* 0x000fe400078e02ff */
[----:B------:R-:W-:Y:S02]  /*19d0*/  IMAD.MOV.U32 R27, RZ, RZ, R10 ;  /* 0x000000ffff1b7224 */ /* 0x000fe400078e000a */
[----:B------:R-:W-:Y:S01]  /*19e0*/  IMAD R7, R19, R7, R3 ;  /* 0x0000000713077224 */ /* 0x000fe200078e0203 */
[----:B------:R-:W-:-:S04]  /*19f0*/  MOV R3, R22 ;  /* 0x0000001600037202 */ /* 0x000fc80000000f00 */
[----:B------:R-:W-:-:S07]  /*1a00*/  IADD3 R7, PT, PT, R11, R7, RZ ;  /* 0x000000070b077210 */ /* 0x000fce0007ffe0ff */
.L_x_189:
[----:B------:R-:W-:Y:S05]  /*1a10*/  BSYNC.RECONVERGENT B1 ;  /* 0x0000000000017941 */ /* 0x000fea0003800200 */
.L_x_187:
[----:B------:R-:W0:Y:S02]  /*1a20*/  LDC.64 R10, c[0x0][0x3a0] ;  /* 0x0000e800ff0a7b82 */ /* 0x000e240000000a00 */
[----:B0-----:R-:W-:-:S05]  /*1a30*/  IMAD.WIDE.U32 R10, R25, 0x8, R10 ;  /* 0x00000008190a7825 */ /* 0x001fca00078e000a */
[----:B------:R-:W2:Y:S01]  /*1a40*/  LDG.E.64 R34, desc[UR8][R10.64] ;  /* 0x000000080a227981 */ /* 0x000ea2000c1e1b00 */
[----:B------:R-:W-:Y:S01]  /*1a50*/  LOP3.LUT R12, R17, R19, RZ, 0xfc, !PT ;  /* 0x00000013110c7212 */ /* 0x000fe200078efcff */
[----:B------:R-:W-:Y:S01]  /*1a60*/  BSSY.RECONVERGENT B1, `(.L_x_190) ;  /* 0x0000032000017945 */ /* 0x000fe20003800200 */
[----:B------:R-:W-:Y:S01]  /*1a70*/  MOV R25, R24 ;  /* 0x0000001800197202 */ /* 0x000fe20000000f00 */
[----:B------:R-:W-:Y:S01]  /*1a80*/  IMAD.MOV.U32 R24, RZ, RZ, R32 ;  /* 0x000000ffff187224 */ /* 0x000fe200078e0020 */
        /* <DEDUP_REMOVED lines=30> */
.L_x_191:
[----:B------:R-:W-:Y:S01]  /*1c70*/  MOV R28, R16 ;  /* 0x00000010001c7202 */ /* 0x000fe20000000f00 */
[----:B------:R-:W-:Y:S01]  /*1c80*/  IMAD.MOV.U32 R10, RZ, RZ, R17 ;  /* 0x000000ffff0a7224 */ /* 0x000fe200078e0011 */
[----:B------:R-:W-:Y:S01]  /*1c90*/  MOV R11, R18 ;  /* 0x00000012000b7202 */ /* 0x000fe20000000f00 */
[----:B------:R-:W-:Y:S01]  /*1ca0*/  IMAD.MOV.U32 R12, RZ, RZ, R19 ;  /* 0x000000ffff0c7224 */ /* 0x000fe200078e0013 */
[----:B------:R-:W-:-:S07]  /*1cb0*/  MOV R7, 0x1cd0 ;  /* 0x00001cd000077802 */ /* 0x000fce0000000f00 */
[----:B------:R-:W-:Y:S05]  /*1cc0*/  CALL.REL.NOINC `($__internal_4_$__cuda_sm20_div_s64) ;  /* 0x0000005000607944 */ /* 0x000fea0003c00000 */
[----:B------:R-:W-:Y:S01]  /*1cd0*/  IADD3 R7, P0, PT, RZ, -R22, RZ ;  /* 0x80000016ff077210 */ /* 0x000fe20007f1e0ff */
[----:B------:R-:W-:Y:S02]  /*1ce0*/  IMAD.MOV.U32 R10, RZ, RZ, R16 ;  /* 0x000000ffff0a7224 */ /* 0x000fe400078e0010 */
[----:B------:R-:W-:Y:S01]  /*1cf0*/  IMAD.MOV.U32 R16, RZ, RZ, R22 ;  /* 0x000000ffff107224 */ /* 0x000fe200078e0016 */
[----:B------:R-:W-:-:S05]  /*1d00*/  IADD3.X R11, PT, PT, RZ, ~R23, RZ, P0, !PT ;  /* 0x80000017ff0b7210 */ /* 0x000fca00007fe4ff */
[----:B------:R-:W-:Y:S01]  /*1d10*/  IMAD R12, R11, R18, RZ ;  /* 0x000000120b0c7224 */ /* 0x000fe200078e02ff */
[----:B------:R-:W-:Y:S02]  /*1d20*/  MOV R11, R17 ;  /* 0x00000011000b7202 */ /* 0x000fe40000000f00 */
[----:B------:R-:W-:Y:S01]  /*1d30*/  MOV R17, R23 ;  /* 0x0000001700117202 */ /* 0x000fe20000000f00 */
[----:B------:R-:W-:-:S04]  /*1d40*/  IMAD.WIDE.U32 R10, R18, R7, R10 ;  /* 0x00000007120a7225 */ /* 0x000fc800078e000a */
[----:B------:R-:W-:Y:S01]  /*1d50*/  IMAD R7, R19, R7, R12 ;  /* 0x0000000713077224 */ /* 0x000fe200078e020c */
[----:B------:R-:W-:-:S03]  /*1d60*/  MOV R19, R10 ;  /* 0x0000000a00137202 */ /* 0x000fc60000000f00 */
[----:B------:R-:W-:-:S07]  /*1d70*/  IMAD.IADD R11, R7, 0x1, R11 ;  /* 0x00000001070b7824 */ /* 0x000fce00078e020b */
.L_x_192:
[----:B------:R-:W-:Y:S05]  /*1d80*/  BSYNC.RECONVERGENT B1 ;  /* 0x0000000000017941 */ /* 0x000fea0003800200 */
.L_x_190:
[----:B------:R-:W-:Y:S01]  /*1d90*/  IMAD.MOV.U32 R12, RZ, RZ, R20 ;  /* 0x000000ffff0c7224 */ /* 0x000fe200078e0014 */
[----:B------:R-:W-:Y:S01]  /*1da0*/  IADD3 R8, PT, PT, R8, -0x4, RZ ;  /* 0xfffffffc08087810 */ /* 0x000fe20007ffe0ff */
[----:B------:R-:W-:Y:S02]  /*1db0*/  IMAD R7, R11, R34, RZ ;  /* 0x000000220b077224 */ /* 0x000fe400078e02ff */
[----:B------:R-:W-:-:S04]  /*1dc0*/  IMAD.WIDE.U32 R10, R34, R19, R12 ;  /* 0x00000013220a7225 */ /* 0x000fc800078e000c */
[----:B------:R-:W-:Y:S01]  /*1dd0*/  IMAD R7, R35, R19, R7 ;  /* 0x0000001323077224 */ /* 0x000fe200078e0207 */
[----:B------:R-:W-:-:S03]  /*1de0*/  MOV R13, R10 ;  /* 0x0000000a000d7202 */ /* 0x000fc60000000f00 */
[----:B------:R-:W-:Y:S01]  /*1df0*/  IMAD.IADD R18, R11, 0x1, R7 ;  /* 0x000000010b127824 */ /* 0x000fe200078e0207 */
[----:B------:R-:W-:Y:S06]  /*1e00*/  @P2 BRA `(.L_x_193) ;  /* 0xffffffe4003c2947 */ /* 0x000fec000383ffff */
[----:B------:R-:W-:-:S07]  /*1e10*/  VIADD R8, R8, 0x1 ;  /* 0x0000000108087836 */ /* 0x000fce0000000000 */
.L_x_168:
        /* <DEDUP_REMOVED lines=35> */
.L_x_196:
        /* <DEDUP_REMOVED lines=16> */
.L_x_197:
[----:B------:R-:W-:Y:S05]  /*2150*/  BSYNC.RECONVERGENT B1 ;  /* 0x0000000000017941 */ /* 0x000fea0003800200 */
.L_x_195:
        /* <DEDUP_REMOVED lines=35> */
.L_x_199:
[----:B------:R-:W-:Y:S01]  /*2390*/  MOV R28, R16 ;  /* 0x00000010001c7202 */ /* 0x000fe20000000f00 */
[----:B------:R-:W-:Y:S01]  /*23a0*/  IMAD.MOV.U32 R10, RZ, RZ, R17 ;  /* 0x000000ffff0a7224 */ /* 0x000fe200078e0011 */
[----:B------:R-:W-:Y:S01]  /*23b0*/  MOV R11, R20 ;  /* 0x00000014000b7202 */ /* 0x000fe20000000f00 */
[----:B------:R-:W-:Y:S01]  /*23c0*/  IMAD.MOV.U32 R12, RZ, RZ, R21 ;  /* 0x000000ffff0c7224 */ /* 0x000fe200078e0015 */
[----:B------:R-:W-:-:S07]  /*23d0*/  MOV R7, 0x23f0 ;  /* 0x000023f000077802 */ /* 0x000fce0000000f00 */
[----:B------:R-:W-:Y:S05]  /*23e0*/  CALL.REL.NOINC `($__internal_4_$__cuda_sm20_div_s64) ;  /* 0x0000004800987944 */ /* 0x000fea0003c00000 */
[----:B------:R-:W-:-:S04]  /*23f0*/  IADD3 R3, P0, PT, RZ, -R22, RZ ;  /* 0x80000016ff037210 */ /* 0x000fc80007f1e0ff */
        /* <DEDUP_REMOVED lines=8> */
.L_x_200:
[----:B------:R-:W-:Y:S05]  /*2480*/  BSYNC.RECONVERGENT B1 ;  /* 0x0000000000017941 */ /* 0x000fea0003800200 */
.L_x_198:
[----:B------:R-:W0:Y:S01]  /*2490*/  LDC.64 R16, c[0x0][0x398] ;  /* 0x0000e600ff107b82 */ /* 0x000e220000000a00 */
[----:B------:R-:W-:-:S04]  /*24a0*/  VIADD R9, R8, 0xffffffff ;  /* 0xffffffff08097836 */ /* 0x000fc80000000000 */
[----:B0-----:R-:W-:-:S06]  /*24b0*/  IMAD.WIDE.U32 R16, R9, 0x8, R16 ;  /* 0x0000000809107825 */ /* 0x001fcc00078e0010 */
[----:B------:R-:W2:Y:S01]  /*24c0*/  LDG.E.64 R16, desc[UR8][R16.64] ;  /* 0x0000000810107981 */ /* 0x000ea2000c1e1b00 */
[----:B------:R-:W-:Y:S01]  /*24d0*/  MOV R19, R18 ;  /* 0x0000001200137202 */ /* 0x000fe20000000f00 */
        /* <DEDUP_REMOVED lines=32> */
.L_x_202:
        /* <DEDUP_REMOVED lines=8> */
[----:B------:R-:W-:Y:S02]  /*2760*/  MOV R10, R32 ;  /* 0x00000020000a7202 */ /* 0x000fe40000000f00 */
[----:B------:R-:W-:Y:S01]  /*2770*/  MOV R0, R23 ;  /* 0x0000001700007202 */ /* 0x000fe20000000f00 */
[----:B------:R-:W-:Y:S02]  /*2780*/  IMAD.X R3, RZ, RZ, ~R23, P0 ;  /* 0x000000ffff037224 */ /* 0x000fe400000e0e17 */
[----:B------:R-:W-:-:S04]  /*2790*/  IMAD.WIDE.U32 R10, R16, R7, R10 ;  /* 0x00000007100a7225 */ /* 0x000fc800078e000a */
[----:B------:R-:W-:-:S04]  /*27a0*/  IMAD R3, R3, R16, RZ ;  /* 0x0000001003037224 */ /* 0x000fc800078e02ff */
[----:B------:R-:W-:Y:S01]  /*27b0*/  IMAD R7, R17, R7, R3 ;  /* 0x0000000711077224 */ /* 0x000fe200078e0203 */
[----:B------:R-:W-:-:S03]  /*27c0*/  MOV R3, R22 ;  /* 0x0000001600037202 */ /* 0x000fc60000000f00 */
[----:B------:R-:W-:-:S07]  /*27d0*/  IMAD.IADD R7, R11, 0x1, R7 ;  /* 0x000000010b077824 */ /* 0x000fce00078e0207 */
.L_x_203:
[----:B------:R-:W-:Y:S05]  /*27e0*/  BSYNC.RECONVERGENT B1 ;  /* 0x0000000000017941 */ /* 0x000fea0003800200 */
.L_x_201:
        /* <DEDUP_REMOVED lines=36> */
.L_x_205:
        /* <DEDUP_REMOVED lines=15> */
[----:B------:R-:W-:-:S07]  /*2b20*/  IADD3 R9, PT, PT, R9, R11, RZ ;  /* 0x0000000b09097210 */ /* 0x000fce0007ffe0ff */
.L_x_206:
[----:B------:R-:W-:Y:S05]  /*2b30*/  BSYNC.RECONVERGENT B1 ;  /* 0x0000000000017941 */ /* 0x000fea0003800200 */
.L_x_204:
[----:B------:R-:W-:Y:S01]  /*2b40*/  MOV R34, R18 ;  /* 0x0000001200227202 */ /* 0x000fe20000000f00 */
[----:B------:R-:W-:Y:S02]  /*2b50*/  IMAD R9, R9, R32, RZ ;  /* 0x0000002009097224 */ /* 0x000fe400078e02ff */
[----:B------:R-:W-:Y:S02]  /*2b60*/  VIADD R8, R8, 0xfffffffe ;  /* 0xfffffffe08087836 */ /* 0x000fe40000000000 */
[----:B------:R-:W-:-:S04]  /*2b70*/  IMAD.WIDE.U32 R34, R32, R10, R34 ;  /* 0x0000000a20227225 */ /* 0x000fc800078e0022 */
[----:B------:R-:W-:Y:S02]  /*2b80*/  IMAD R9, R33, R10, R9 ;  /* 0x0000000a21097224 */ /* 0x000fe400078e0209 */
[----:B------:R-:W-:-:S03]  /*2b90*/  IMAD.MOV.U32 R13, RZ, RZ, R34 ;  /* 0x000000ffff0d7224 */ /* 0x000fc600078e0022 */
[----:B------:R-:W-:-:S07]  /*2ba0*/  IADD3 R18, PT, PT, R35, R9, RZ ;  /* 0x0000000923127210 */ /* 0x000fce0007ffe0ff */
.L_x_194:
        /* <DEDUP_REMOVED lines=19> */
[----:B------:R-:W-:-:S04]  /*2ce0*/  IMAD.HI.U32 R12, R11, R7, R10 ;  /* 0x000000070b0c7227 */ /* 0x000fc800078e000a */
[----:B------:R-:W-:Y:S02]  /*2cf0*/  IMAD.MOV.U32 R11, RZ, RZ, RZ ;  /* 0x000000ffff0b7224 */ /* 0x000fe400078e00ff */
        /* <DEDUP_REMOVED lines=10> */
.L_x_208:
[----:B------:R-:W-:Y:S01]  /*2da0*/  MOV R19, R0 ;  /* 0x0000000000137202 */ /* 0x000fe20000000f00 */
[----:B------:R-:W-:Y:S01]  /*2db0*/  IMAD.MOV.U32 R7, RZ, RZ, R26 ;  /* 0x000000ffff077224 */ /* 0x000fe200078e001a */
[----:B------:R-:W-:Y:S02]  /*2dc0*/  MOV R12, R27 ;  /* 0x0000001b000c7202 */ /* 0x000fe40000000f00 */
[----:B------:R-:W-:-:S07]  /*2dd0*/  MOV R0, 0x2df0 ;  /* 0x00002df000007802 */ /* 0x000fce0000000f00 */
[----:B------:R-:W-:Y:S05]  /*2de0*/  CALL.REL.NOINC `($__internal_5_$__cuda_sm20_rem_s64) ;  /* 0x0000004400687944 */ /* 0x000fea0003c00000 */
[----:B------:R-:W-:Y:S01]  /*2df0*/  IMAD.MOV.U32 R10, RZ, RZ, R3 ;  /* 0x000000ffff0a7224 */ /* 0x000fe200078e0003 */
[----:B------:R-:W-:-:S07]  /*2e00*/  MOV R11, R12 ;  /* 0x0000000c000b7202 */ /* 0x000fce0000000f00 */
.L_x_209:
[----:B------:R-:W-:Y:S05]  /*2e10*/  BSYNC.RECONVERGENT B1 ;  /* 0x0000000000017941 */ /* 0x000fea0003800200 */
.L_x_207:
        /* <DEDUP_REMOVED lines=19> */
[----:B------:R-:W-:Y:S01]  /*2f50*/  IMAD.HI.U32 R3, R11, R3, R10 ;  /* 0x000000030b037227 */ /* 0x000fe200078e000a */
[----:B------:R-:W-:-:S05]  /*2f60*/  MOV R11, RZ ;  /* 0x000000ff000b7202 */ /* 0x000fca0000000f00 */
[----:B------:R-:W-:-:S04]  /*2f70*/  IMAD.HI.U32 R0, R3, R16, RZ ;  /* 0x0000001003007227 */ /* 0x000fc800078e00ff */
[----:B------:R-:W-:-:S04]  /*2f80*/  IMAD.MOV R3, RZ, RZ, -R0 ;  /* 0x000000ffff037224 */ /* 0x000fc800078e0a00 */
[----:B------:R-:W-:-:S05]  /*2f90*/  IMAD R10, R26, R3, R16 ;  /* 0x000000031a0a7224 */ /* 0x000fca00078e0210 */
[----:B------:R-:W-:-:S13]  /*2fa0*/  ISETP.GE.U32.AND P0, PT, R10, R26, PT ;  /* 0x0000001a0a00720c */ /* 0x000fda0003f06070 */
[----:B------:R-:W-:-:S04]  /*2fb0*/  @P0 IADD3 R10, PT, PT, -R26, R10, RZ ;  /* 0x0000000a1a0a0210 */ /* 0x000fc80007ffe1ff */
[----:B------:R-:W-:-:S13]  /*2fc0*/  ISETP.GE.U32.AND P0, PT, R10, R26, PT ;  /* 0x0000001a0a00720c */ /* 0x000fda0003f06070 */
[----:B------:R-:W-:Y:S01]  /*2fd0*/  @P0 IMAD.IADD R10, R10, 0x1, -R26 ;  /* 0x000000010a0a0824 */ /* 0x000fe200078e0a1a */
[----:B------:R-:W-:Y:S01]  /*2fe0*/  @!P1 LOP3.LUT R10, RZ, R26, RZ, 0x33, !PT ;  /* 0x0000001aff0a9212 */ /* 0x000fe200078e33ff */
[----:B------:R-:W-:Y:S06]  /*2ff0*/  BRA `(.L_x_212) ;  /* 0x0000000000207947 */ /* 0x000fec0003800000 */
.L_x_211:
[----:B------:R-:W-:Y:S01]  /*3000*/  IMAD.MOV.U32 R7, RZ, RZ, R26 ;  /* 0x000000ffff077224 */ /* 0x000fe200078e001a */
[----:B------:R-:W-:Y:S01]  /*3010*/  MOV R12, R27 ;  /* 0x0000001b000c7202 */ /* 0x000fe20000000f00 */
[----:B------:R-:W-:Y:S01]  /*3020*/  IMAD.MOV.U32 R3, RZ, RZ, R16 ;  /* 0x000000ffff037224 */ /* 0x000fe200078e0010 */
[----:B------:R-:W-:Y:S02]  /*3030*/  MOV R19, R17 ;  /* 0x0000001100137202 */ /* 0x000fe40000000f00 */
[----:B------:R-:W-:-:S07]  /*3040*/  MOV R0, 0x3060 ;  /* 0x0000306000007802 */ /* 0x000fce0000000f00 */
[----:B------:R-:W-:Y:S05]  /*3050*/  CALL.REL.NOINC `($__internal_5_$__cuda_sm20_rem_s64) ;  /* 0x0000004000cc7944 */ /* 0x000fea0003c00000 */
[----:B------:R-:W-:Y:S01]  /*3060*/  IMAD.MOV.U32 R10, RZ, RZ, R3 ;  /* 0x000000ffff0a7224 */ /* 0x000fe200078e0003 */
[----:B------:R-:W-:-:S07]  /*3070*/  MOV R11, R12 ;  /* 0x0000000c000b7202 */ /* 0x000fce0000000f00 */
.L_x_212:
[----:B------:R-:W-:Y:S05]  /*3080*/  BSYNC.RECONVERGENT B1 ;  /* 0x0000000000017941 */ /* 0x000fea0003800200 */
.L_x_210:
[----:B------:R-:W-:Y:S01]  /*3090*/  IMAD.MOV.U32 R12, RZ, RZ, R13 ;  /* 0x000000ffff0c7224 */ /* 0x000fe200078e000d */
[----:B------:R-:W-:Y:S01]  /*30a0*/  MOV R13, R18 ;  /* 0x00000012000d7202 */ /* 0x000fe20000000f00 */
[----:B------:R-:W-:Y:S02]  /*30b0*/  IMAD R3, R11, R8, RZ ;  /* 0x000000080b037224 */ /* 0x000fe400078e02ff */
[----:B------:R-:W-:-:S04]  /*30c0*/  IMAD.WIDE.U32 R12, R8, R10, R12 ;  /* 0x0000000a080c7225 */ /* 0x000fc800078e000c */
[----:B------:R-:W-:-:S04]  /*30d0*/  IMAD R3, R9, R10, R3 ;  /* 0x0000000a09037224 */ /* 0x000fc800078e0203 */
[----:B------:R-:W-:Y:S01]  /*30e0*/  IMAD.IADD R18, R13, 0x1, R3 ;  /* 0x000000010d127824 */ /* 0x000fe200078e0203 */
[----:B------:R-:W-:-:S07]  /*30f0*/  MOV R13, R12 ;  /* 0x0000000c000d7202 */ /* 0x000fce0000000f00 */
.L_x_167:
[----:B------:R-:W0:Y:S02]  /*3100*/  LDCU.64 UR12, c[0x0][0x390] ;  /* 0x00007200ff0c77ac */ /* 0x000e240008000a00 */
[C---:B0-----:R-:W-:Y:S02]  /*3110*/  LEA R8, P0, R24.reuse, UR12, 0x1 ;  /* 0x0000000c18087c11 */ /* 0x041fe4000f8008ff */
[C---:B------:R-:W-:Y:S02]  /*3120*/  LEA R10, P1, R13.reuse, UR12, 0x1 ;  /* 0x0000000c0d0a7c11 */ /* 0x040fe4000f8208ff */
[----:B------:R-:W-:Y:S02]  /*3130*/  LEA.HI.X R9, R24, UR13, R25, 0x1, P0 ;  /* 0x0000000d18097c11 */ /* 0x000fe400080f0c19 */
[----:B------:R-:W-:-:S04]  /*3140*/  LEA.HI.X R11, R13, UR13, R18, 0x1, P1 ;  /* 0x0000000d0d0b7c11 */ /* 0x000fc800088f0c12 */
[----:B------:R-:W2:Y:S04]  /*3150*/  LDG.E.U16 R9, desc[UR8][R8.64] ;  /* 0x0000000808097981 */ /* 0x000ea8000c1e1500 */
[----:B------:R-:W2:Y:S02]  /*3160*/  LDG.E.U16 R11, desc[UR8][R10.64] ;  /* 0x000000080a0b7981 */ /* 0x000ea4000c1e1500 */
[----:B--2---:R-:W-:-:S04]  /*3170*/  HMNMX2.BF16_V2 R0, R9.H0_H0, R11.H0_H0, PT ;  /* 0x2000000b09007240 */ /* 0x004fc80003a00800 */
[----:B------:R-:W-:-:S13]  /*3180*/  HSETP2.BF16_V2.NEU.AND P0, PT, R0.H0_H0, R11.H0_H0, PT ;  /* 0x2000000b00007234 */ /* 0x000fda0003f0d802 */
[----:B------:R1:W-:Y:S04]  /*3190*/  @!P0 STS.U16 [R4], R11 ;  /* 0x0000000b04008388 */ /* 0x0003e80000000400 */
[----:B------:R1:W-:Y:S04]  /*31a0*/  @!P0 STS.64 [R2], R14 ;  /* 0x0000000e02008388 */ /* 0x0003e80000000a00 */
[----:B------:R1:W-:Y:S01]  /*31b0*/  @P0 STS.U16 [R4], R9 ;  /* 0x0000000904000388 */ /* 0x0003e20000000400 */
[----:B------:R-:W-:Y:S05]  /*31c0*/  BRA `(.L_x_213) ;  /* 0x0000003400d47947 */ /* 0x000fea0003800000 */
.L_x_166:
[----:B------:R-:W-:-:S04]  /*31d0*/  ISETP.GE.U32.AND P0, PT, R3, UR10, PT ;  /* 0x0000000a03007c0c */ /* 0x000fc8000bf06070 */
[----:B------:R-:W-:-:S13]  /*31e0*/  ISETP.GE.U32.AND.EX P0, PT, R0, UR11, PT, P0 ;  /* 0x0000000b00007c0c */ /* 0x000fda000bf06100 */
[----:B------:R-:W-:Y:S05]  /*31f0*/  @P0 BRA `(.L_x_213) ;  /* 0x0000003400c80947 */ /* 0x000fea0003800000 */
[----:B------:R-:W-:Y:S01]  /*3200*/  ISETP.GE.AND P0, PT, R10, RZ, PT ;  /* 0x000000ff0a00720c */ /* 0x000fe20003f06270 */
[----:B------:R-:W-:Y:S02]  /*3210*/  HFMA2 R9, -RZ, RZ, 0, 0 ;  /* 0x00000000ff097431 */ /* 0x000fe400000001ff */
[----:B------:R-:W-:-:S10]  /*3220*/  IMAD.MOV.U32 R13, RZ, RZ, RZ ;  /* 0x000000ffff0d7224 */ /* 0x000fd400078e00ff */
[----:B------:R-:W-:Y:S05]  /*3230*/  @!P0 BRA `(.L_x_214) ;  /* 0x0000003400a48947 */ /* 0x000fea0003800000 */
[----:B------:R-:W-:Y:S01]  /*3240*/  IMAD.MOV.U32 R15, RZ, RZ, R10 ;  /* 0x000000ffff0f7224 */ /* 0x000fe200078e000a */
[----:B------:R-:W-:Y:S01]  /*3250*/  LOP3.LUT R16, R11, 0x7, RZ, 0xc0, !PT ;  /* 0x000000070b107812 */ /* 0x000fe200078ec0ff */
[----:B------:R-:W-:Y:S01]  /*3260*/  IMAD.MOV.U32 R9, RZ, RZ, RZ ;  /* 0x000000ffff097224 */ /* 0x000fe200078e00ff */
[----:B------:R-:W-:Y:S02]  /*3270*/  MOV R13, RZ ;  /* 0x000000ff000d7202 */ /* 0x000fe40000000f00 */
[----:B------:R-:W-:-:S13]  /*3280*/  ISETP.GE.U32.AND P0, PT, R15, 0x7, PT ;  /* 0x000000070f00780c */ /* 0x000fda0003f06070 */
[----:B------:R-:W-:Y:S05]  /*3290*/  @!P0 BRA `(.L_x_215) ;  /* 0x0000001c00348947 */ /* 0x000fea0003800000 */
[----:B------:R-:W0:Y:S01]  /*32a0*/  LDC.64 R20, c[0x0][0x398] ;  /* 0x0000e600ff147b82 */ /* 0x000e220000000a00 */
[C---:B------:R-:W-:Y:S01]  /*32b0*/  LOP3.LUT R14, R11.reuse, 0xfffffff8, RZ, 0xc0, !PT ;  /* 0xfffffff80b0e7812 */ /* 0x040fe200078ec0ff */
[----:B------:R-:W-:Y:S01]  /*32c0*/  IMAD.MOV.U32 R13, RZ, RZ, RZ ;  /* 0x000000ffff0d7224 */ /* 0x000fe200078e00ff */
[----:B------:R-:W-:Y:S02]  /*32d0*/  IADD3 R15, PT, PT, R11, -0x4, RZ ;  /* 0xfffffffc0b0f7810 */ /* 0x000fe40007ffe0ff */
[----:B------:R-:W-:Y:S01]  /*32e0*/  MOV R9, RZ ;  /* 0x000000ff00097202 */ /* 0x000fe20000000f00 */
[----:B------:R-:W-:Y:S02]  /*32f0*/  IMAD.MOV R14, RZ, RZ, -R14 ;  /* 0x000000ffff0e7224 */ /* 0x000fe400078e0a0e */
[----:B------:R-:W1:Y:S05]  /*3300*/  LDC.64 R18, c[0x0][0x3a0] ;  /* 0x0000e800ff127b82 */ /* 0x000e6a0000000a00 */
.L_x_240:
        /* <DEDUP_REMOVED lines=15> */
[----:B------:R0:W2:Y:S02]  /*3400*/  F2I.FTZ.U32.TRUNC.NTZ R11, R10 ;  /* 0x0000000a000b7305 */ /* 0x0000a4000021f000 */
[----:B0-----:R-:W-:Y:S02]  /*3410*/  HFMA2 R10, -RZ, RZ, 0, 0 ;  /* 0x00000000ff0a7431 */ /* 0x001fe400000001ff */
        /* <DEDUP_REMOVED lines=16> */
.L_x_217:
[----:B------:R-:W-:Y:S01]  /*3520*/  IMAD.MOV.U32 R28, RZ, RZ, R3 ;  /* 0x000000ffff1c7224 */ /* 0x000fe200078e0003 */
[----:B------:R-:W-:Y:S01]  /*3530*/  MOV R10, R0 ;  /* 0x00000000000a7202 */ /* 0x000fe20000000f00 */
[----:B------:R-:W-:Y:S01]  /*3540*/  IMAD.MOV.U32 R11, RZ, RZ, R24 ;  /* 0x000000ffff0b7224 */ /* 0x000fe200078e0018 */
[----:B------:R-:W-:Y:S02]  /*3550*/  MOV R12, R25 ;  /* 0x00000019000c7202 */ /* 0x000fe40000000f00 */
[----:B------:R-:W-:-:S07]  /*3560*/  MOV R7, 0x3580 ;  /* 0x0000358000077802 */ /* 0x000fce0000000f00 */
[----:B-1----:R-:W-:Y:S05]  /*3570*/  CALL.REL.NOINC `($__internal_4_$__cuda_sm20_div_s64) ;  /* 0x0000003800347944 */ /* 0x002fea0003c00000 */
[----:B------:R-:W-:Y:S01]  /*3580*/  IADD3 R17, P0, PT, RZ, -R22, RZ ;  /* 0x80000016ff117210 */ /* 0x000fe20007f1e0ff */
[----:B------:R-:W-:Y:S01]  /*3590*/  IMAD.MOV.U32 R11, RZ, RZ, R0 ;  /* 0x000000ffff0b7224 */ /* 0x000fe200078e0000 */
[----:B------:R-:W-:-:S03]  /*35a0*/  MOV R10, R3 ;  /* 0x00000003000a7202 */ /* 0x000fc60000000f00 */
[----:B------:R-:W-:Y:S02]  /*35b0*/  IMAD.X R7, RZ, RZ, ~R23, P0 ;  /* 0x000000ffff077224 */ /* 0x000fe400000e0e17 */
[----:B------:R-:W-:-:S04]  /*35c0*/  IMAD.WIDE.U32 R10, R24, R17, R10 ;  /* 0x00000011180a7225 */ /* 0x000fc800078e000a */
[----:B------:R-:W-:Y:S01]  /*35d0*/  IMAD R7, R7, R24, RZ ;  /* 0x0000001807077224 */ /* 0x000fe200078e02ff */
[----:B------:R-:W-:Y:S02]  /*35e0*/  MOV R35, R10 ;  /* 0x0000000a00237202 */ /* 0x000fe40000000f00 */
[----:B------:R-:W-:Y:S01]  /*35f0*/  MOV R24, R22 ;  /* 0x0000001600187202 */ /* 0x000fe20000000f00 */
[----:B------:R-:W-:Y:S02]  /*3600*/  IMAD R7, R25, R17, R7 ;  /* 0x0000001119077224 */ /* 0x000fe400078e0207 */
[----:B------:R-:W-:Y:S02]  /*3610*/  IMAD.MOV.U32 R25, RZ, RZ, R23 ;  /* 0x000000ffff197224 */ /* 0x000fe400078e0017 */
[----:B------:R-:W-:-:S07]  /*3620*/  IMAD.IADD R7, R11, 0x1, R7 ;  /* 0x000000010b077824 */ /* 0x000fce00078e0207 */
.L_x_218:
[----:B------:R-:W-:Y:S05]  /*3630*/  BSYNC.RECONVERGENT B1 ;  /* 0x0000000000017941 */ /* 0x000fea0003800200 */
.L_x_216:
[----:B------:R-:W-:Y:S01]  /*3640*/  IADD3 R0, PT, PT, R15, 0x2, RZ ;  /* 0x000000020f007810 */ /* 0x000fe20007ffe0ff */
[----:B-1----:R-:W-:-:S04]  /*3650*/  IMAD.WIDE.U32 R10, R8, 0x8, R18 ;  /* 0x00000008080a7825 */ /* 0x002fc800078e0012 */
[----:B------:R-:W-:Y:S02]  /*3660*/  IMAD.WIDE.U32 R32, R0, 0x8, R20 ;  /* 0x0000000800207825 */ /* 0x000fe400078e0014 */
[----:B------:R-:W2:Y:S04]  /*3670*/  LDG.E.64 R10, desc[UR8][R10.64] ;  /* 0x000000080a0a7981 */ /* 0x000ea8000c1e1b00 */
[----:B------:R-:W3:Y:S01]  /*3680*/  LDG.E.64 R32, desc[UR8][R32.64] ;  /* 0x0000000820207981 */ /* 0x000ee2000c1e1b00 */
        /* <DEDUP_REMOVED lines=33> */
.L_x_220:
        /* <DEDUP_REMOVED lines=17> */
.L_x_221:
[----:B------:R-:W-:Y:S05]  /*39b0*/  BSYNC.RECONVERGENT B1 ;  /* 0x0000000000017941 */ /* 0x000fea0003800200 */
.L_x_219:
        /* <DEDUP_REMOVED lines=38> */
.L_x_223:
        /* <DEDUP_REMOVED lines=17> */
.L_x_224:
[----:B------:R-:W-:Y:S05]  /*3d30*/  BSYNC.RECONVERGENT B1 ;  /* 0x0000000000017941 */ /* 0x000fea0003800200 */
.L_x_222:
[----:B------:R-:W-:-:S04]  /*3d40*/  IMAD.WIDE.U32 R32, R15, 0x8, R20 ;  /* 0x000000080f207825 */ /* 0x000fc800078e0014 */
[----:B------:R-:W-:Y:S02]  /*3d50*/  IMAD.WIDE.U32 R10, R3, 0x8, R18 ;  /* 0x00000008030a7825 */ /* 0x000fe400078e0012 */
[----:B------:R-:W2:Y:S04]  /*3d60*/  LDG.E.64 R32, desc[UR8][R32.64] ;  /* 0x0000000820207981 */ /* 0x000ea8000c1e1b00 */
[----:B------:R-:W3:Y:S01]  /*3d70*/  LDG.E.64 R10, desc[UR8][R10.64] ;  /* 0x000000080a0a7981 */ /* 0x000ee2000c1e1b00 */
[----:B------:R-:W-:Y:S01]  /*3d80*/  MOV R34, R8 ;  /* 0x0000000800227202 */ /* 0x000fe20000000f00 */
[----:B------:R-:W-:Y:S01]  /*3d90*/  IMAD.MOV.U32 R35, RZ, RZ, R0 ;  /* 0x000000ffff237224 */ /* 0x000fe200078e0000 */
[----:B------:R-:W-:Y:S01]  /*3da0*/  BSSY.RECONVERGENT B1, `(.L_x_225) ;  /* 0x0000032000017945 */ /* 0x000fe20003800200 */
[----:B--2---:R-:W-:-:S04]  /*3db0*/  LOP3.LUT R3, R25, R33, RZ, 0xfc, !PT ;  /* 0x0000002119037212 */ /* 0x004fc800078efcff */
[----:B------:R-:W-:Y:S01]  /*3dc0*/  ISETP.NE.U32.AND P0, PT, R3, RZ, PT ;  /* 0x000000ff0300720c */ /* 0x000fe20003f05070 */
        /* <DEDUP_REMOVED lines=30> */
.L_x_226:
        /* <DEDUP_REMOVED lines=17> */
.L_x_227:
[----:B------:R-:W-:Y:S05]  /*40c0*/  BSYNC.RECONVERGENT B1 ;  /* 0x0000000000017941 */ /* 0x000fea0003800200 */
.L_x_225:
[C---:B------:R-:W-:Y:S01]  /*40d0*/  IADD3 R0, PT, PT, R15.reuse, -0x1, RZ ;  /* 0xffffffff0f007810 */ /* 0x040fe20007ffe0ff */
[----:B------:R-:W-:-:S04]  /*40e0*/  IMAD.WIDE.U32 R10, R15, 0x8, R18 ;  /* 0x000000080f0a7825 */ /* 0x000fc800078e0012 */
        /* <DEDUP_REMOVED lines=36> */
.L_x_229:
        /* <DEDUP_REMOVED lines=17> */
.L_x_230:
[----:B------:R-:W-:Y:S05]  /*4440*/  BSYNC.RECONVERGENT B1 ;  /* 0x0000000000017941 */ /* 0x000fea0003800200 */
.L_x_228:
        /* <DEDUP_REMOVED lines=38> */
.L_x_232:
        /* <DEDUP_REMOVED lines=17> */
.L_x_233:
[----:B------:R-:W-:Y:S05]  /*47c0*/  BSYNC.RECONVERGENT B1 ;  /* 0x0000000000017941 */ /* 0x000fea0003800200 */
.L_x_231:
[----:B------:R-:W-:Y:S01]  /*47d0*/  IADD3 R0, PT, PT, R15, -0x3, RZ ;  /* 0xfffffffd0f007810 */ /* 0x000fe20007ffe0ff */
        /* <DEDUP_REMOVED lines=37> */
.L_x_235:
        /* <DEDUP_REMOVED lines=17> */
.L_x_236:
[----:B------:R-:W-:Y:S05]  /*4b40*/  BSYNC.RECONVERGENT B1 ;  /* 0x0000000000017941 */ /* 0x000fea0003800200 */
.L_x_234:
[----:B------:R-:W-:-:S04]  /*4b50*/  IMAD.WIDE.U32 R32, R9, 0x8, R20 ;  /* 0x0000000809207825 */ /* 0x000fc800078e0014 */
[----:B------:R-:W-:Y:S02]  /*4b60*/  IMAD.WIDE.U32 R10, R0, 0x8, R18 ;  /* 0x00000008000a7825 */ /* 0x000fe400078e0012 */
[----:B------:R-:W2:Y:S04]  /*4b70*/  LDG.E.64 R32, desc[UR8][R32.64] ;  /* 0x0000000820207981 */ /* 0x000ea8000c1e1b00 */
        /* <DEDUP_REMOVED lines=33> */
.L_x_238:
        /* <DEDUP_REMOVED lines=17> */
.L_x_239:
[----:B------:R-:W-:Y:S05]  /*4ea0*/  BSYNC.RECONVERGENT B1 ;  /* 0x0000000000017941 */ /* 0x000fea0003800200 */
.L_x_237:
[----:B------:R-:W-:-:S06]  /*4eb0*/  IMAD.WIDE.U32 R10, R9, 0x8, R18 ;  /* 0x00000008090a7825 */ /* 0x000fcc00078e0012 */
[----:B------:R-:W2:Y:S01]  /*4ec0*/  LDG.E.64 R10, desc[UR8][R10.64] ;  /* 0x000000080a0a7981 */ /* 0x000ea2000c1e1b00 */
[----:B------:R-:W-:Y:S01]  /*4ed0*/  MOV R9, R8 ;  /* 0x0000000800097202 */ /* 0x000fe20000000f00 */
[----:B------:R-:W-:Y:S01]  /*4ee0*/  IMAD.MOV.U32 R8, RZ, RZ, R34 ;  /* 0x000000ffff087224 */ /* 0x000fe200078e0022 */
[----:B------:R-:W-:Y:S01]  /*4ef0*/  IADD3 R15, PT, PT, R15, -0x8, RZ ;  /* 0xfffffff80f0f7810 */ /* 0x000fe20007ffe0ff */
[-C--:B--2---:R-:W-:Y:S02]  /*4f00*/  IMAD R12, R11, R25.reuse, RZ ;  /* 0x000000190b0c7224 */ /* 0x084fe400078e02ff */
[----:B------:R-:W-:-:S04]  /*4f10*/  IMAD.WIDE.U32 R8, R10, R25, R8 ;  /* 0x000000190a087225 */ /* 0x000fc800078e0008 */
[----:B------:R-:W-:Y:S02]  /*4f20*/  IMAD R7, R10, R7, R12 ;  /* 0x000000070a077224 */ /* 0x000fe400078e020c */
[----:B------:R-:W-:-:S03]  /*4f30*/  IMAD.MOV.U32 R13, RZ, RZ, R8 ;  /* 0x000000ffff0d7224 */ /* 0x000fc600078e0008 */
[----:B------:R-:W-:Y:S01]  /*4f40*/  IADD3 R9, PT, PT, R9, R7, RZ ;  /* 0x0000000709097210 */ /* 0x000fe20007ffe0ff */
[----:B------:R-:W-:Y:S06]  /*4f50*/  @P2 BRA `(.L_x_240) ;  /* 0xffffffe000ec2947 */ /* 0x000fec000383ffff */
[----:B------:R-:W-:-:S07]  /*4f60*/  VIADD R15, R15, 0x3 ;  /* 0x000000030f0f7836 */ /* 0x000fce0000000000 */
.L_x_215:
[----:B------:R-:W-:-:S13]  /*4f70*/  ISETP.NE.AND P0, PT, R16, RZ, PT ;  /* 0x000000ff1000720c */ /* 0x000fda0003f05270 */
[----:B------:R-:W-:Y:S05]  /*4f80*/  @!P0 BRA `(.L_x_214) ;  /* 0x0000001800508947 */ /* 0x000fea0003800000 */
[----:B------:R-:W0:Y:S01]  /*4f90*/  LDC R8, c[0x0][0x3a8] ;  /* 0x0000ea00ff087b82 */ /* 0x000e220000000800 */
[----:B------:R-:W-:Y:S02]  /*4fa0*/  ISETP.GE.U32.AND P0, PT, R16, 0x4, PT ;  /* 0x000000041000780c */ /* 0x000fe40003f06070 */
[----:B0-----:R-:W-:-:S11]  /*4fb0*/  LOP3.LUT R8, R8, 0x3, RZ, 0xc0, !PT ;  /* 0x0000000308087812 */ /* 0x001fd600078ec0ff */
        /* <DEDUP_REMOVED lines=31> */
.L_x_243:
        /* <DEDUP_REMOVED lines=17> */
.L_x_244:
[----:B------:R-:W-:Y:S05]  /*52c0*/  BSYNC.RECONVERGENT B1 ;  /* 0x0000000000017941 */ /* 0x000fea0003800200 */
.L_x_242:
[----:B------:R-:W0:Y:S01]  /*52d0*/  LDC.64 R20, c[0x0][0x398] ;  /* 0x0000e600ff147b82 */ /* 0x000e220000000a00 */
[----:B------:R-:W-:-:S07]  /*52e0*/  VIADD R0, R15, 0xffffffff ;  /* 0xffffffff0f007836 */ /* 0x000fce0000000000 */
[----:B------:R-:W1:Y:S01]  /*52f0*/  LDC.64 R10, c[0x0][0x3a0] ;  /* 0x0000e800ff0a7b82 */ /* 0x000e620000000a00 */
[----:B0-----:R-:W-:-:S06]  /*5300*/  IMAD.WIDE.U32 R20, R0, 0x8, R20 ;  /* 0x0000000800147825 */ /* 0x001fcc00078e0014 */
[----:B------:R-:W2:Y:S01]  /*5310*/  LDG.E.64 R20, desc[UR8][R20.64] ;  /* 0x0000000814147981 */ /* 0x000ea2000c1e1b00 */
[----:B-1----:R-:W-:-:S06]  /*5320*/  IMAD.WIDE.U32 R10, R15, 0x8, R10 ;  /* 0x000000080f0a7825 */ /* 0x002fcc00078e000a */
        /* <DEDUP_REMOVED lines=35> */
.L_x_246:
        /* <DEDUP_REMOVED lines=17> */
.L_x_247:
[----:B------:R-:W-:Y:S05]  /*5670*/  BSYNC.RECONVERGENT B1 ;  /* 0x0000000000017941 */ /* 0x000fea0003800200 */
.L_x_245:
        /* <DEDUP_REMOVED lines=31> */
[----:B------:R-:W-:Y:S02]  /*5870*/  @P0 IADD3 R7, PT, PT, -R24, R7, RZ ;  /* 0x0000000718070210 */ /* 0x000fe40007ffe1ff */
[----:B------:R-:W-:Y:S02]  /*5880*/  @P0 IADD3 R11, PT, PT, R11, 0x1, RZ ;  /* 0x000000010b0b0810 */ /* 0x000fe40007ffe0ff */
[----:B------:R-:W-:-:S13]  /*5890*/  ISETP.GE.U32.AND P1, PT, R7, R24, PT ;  /* 0x000000180700720c */ /* 0x000fda0003f26070 */
[----:B------:R-:W-:Y:S01]  /*58a0*/  @P1 VIADD R11, R11, 0x1 ;  /* 0x000000010b0b1836 */ /* 0x000fe20000000000 */
[----:B------:R-:W-:-:S04]  /*58b0*/  @!P2 LOP3.LUT R11, RZ, R24, RZ, 0x33, !PT ;  /* 0x00000018ff0ba212 */ /* 0x000fc800078e33ff */
[----:B------:R-:W-:-:S05]  /*58c0*/  IADD3 R7, PT, PT, -R11, RZ, RZ ;  /* 0x000000ff0b077210 */ /* 0x000fca0007ffe1ff */
[----:B------:R-:W-:Y:S02]  /*58d0*/  IMAD R7, R24, R7, R20 ;  /* 0x0000000718077224 */ /* 0x000fe400078e0214 */
[----:B------:R-:W-:Y:S01]  /*58e0*/  IMAD.MOV.U32 R20, RZ, RZ, R11 ;  /* 0x000000ffff147224 */ /* 0x000fe200078e000b */
[----:B------:R-:W-:Y:S06]  /*58f0*/  BRA `(.L_x_250) ;  /* 0x0000000000447947 */ /* 0x000fec0003800000 */
.L_x_249:
[----:B------:R-:W-:Y:S01]  /*5900*/  MOV R28, R20 ;  /* 0x00000014001c7202 */ /* 0x000fe20000000f00 */
[----:B------:R-:W-:Y:S01]  /*5910*/  IMAD.MOV.U32 R10, RZ, RZ, R21 ;  /* 0x000000ffff0a7224 */ /* 0x000fe200078e0015 */
[----:B------:R-:W-:Y:S02]  /*5920*/  MOV R11, R24 ;  /* 0x00000018000b7202 */ /* 0x000fe40000000f00 */
[----:B------:R-:W-:Y:S02]  /*5930*/  MOV R12, R25 ;  /* 0x00000019000c7202 */ /* 0x000fe40000000f00 */
[----:B------:R-:W-:-:S07]  /*5940*/  MOV R7, 0x5960 ;  /* 0x0000596000077802 */ /* 0x000fce0000000f00 */
[----:B------:R-:W-:Y:S05]  /*5950*/  CALL.REL.NOINC `($__internal_4_$__cuda_sm20_div_s64) ;  /* 0x00000014003c7944 */ /* 0x000fea0003c00000 */
[----:B------:R-:W-:Y:S02]  /*5960*/  IADD3 R9, P0, PT, RZ, -R22, RZ ;  /* 0x80000016ff097210 */ /* 0x000fe40007f1e0ff */
[----:B------:R-:W-:Y:S02]  /*5970*/  MOV R10, R20 ;  /* 0x00000014000a7202 */ /* 0x000fe40000000f00 */
[----:B------:R-:W-:Y:S01]  /*5980*/  MOV R11, R21 ;  /* 0x00000015000b7202 */ /* 0x000fe20000000f00 */
[--C-:B------:R-:W-:Y:S01]  /*5990*/  IMAD.X R7, RZ, RZ, ~R23.reuse, P0 ;  /* 0x000000ffff077224 */ /* 0x100fe200000e0e17 */
[----:B------:R-:W-:Y:S01]  /*59a0*/  MOV R20, R22 ;  /* 0x0000001600147202 */ /* 0x000fe20000000f00 */
[----:B------:R-:W-:Y:S02]  /*59b0*/  IMAD.MOV.U32 R21, RZ, RZ, R23 ;  /* 0x000000ffff157224 */ /* 0x000fe400078e0017 */
[----:B------:R-:W-:Y:S02]  /*59c0*/  IMAD R7, R7, R24, RZ ;  /* 0x0000001807077224 */ /* 0x000fe400078e02ff */
[----:B------:R-:W-:-:S04]  /*59d0*/  IMAD.WIDE.U32 R10, R24, R9, R10 ;  /* 0x00000009180a7225 */ /* 0x000fc800078e000a */
[----:B------:R-:W-:Y:S02]  /*59e0*/  IMAD R25, R25, R9, R7 ;  /* 0x0000000919197224 */ /* 0x000fe400078e0207 */
[----:B------:R-:W-:-:S03]  /*59f0*/  IMAD.MOV.U32 R7, RZ, RZ, R10 ;  /* 0x000000ffff077224 */ /* 0x000fc600078e000a */
[----:B------:R-:W-:-:S07]  /*5a00*/  IADD3 R0, PT, PT, R11, R25, RZ ;  /* 0x000000190b007210 */ /* 0x000fce0007ffe0ff */
.L_x_250:
[----:B------:R-:W-:Y:S05]  /*5a10*/  BSYNC.RECONVERGENT B1 ;  /* 0x0000000000017941 */ /* 0x000fea0003800200 */
.L_x_248:
[----:B------:R-:W0:Y:S01]  /*5a20*/  LDC.64 R24, c[0x0][0x398] ;  /* 0x0000e600ff187b82 */ /* 0x000e220000000a00 */
[----:B------:R-:W-:-:S07]  /*5a30*/  IADD3 R9, PT, PT, R15, -0x3, RZ ;  /* 0xfffffffd0f097810 */ /* 0x000fce0007ffe0ff */
        /* <DEDUP_REMOVED lines=15> */
[----:B------:R-:W-:Y:S02]  /*5b30*/  IADD3 R3, PT, PT, RZ, -R24, RZ ;  /* 0x80000018ff037210 */ /* 0x000fe40007ffe0ff */
[----:B------:R-:W-:-:S05]  /*5b40*/  ISETP.NE.U32.AND P2, PT, R24, RZ, PT ;  /* 0x000000ff1800720c */ /* 0x000fca0003f45070 */
[----:B0-----:R-:W0:Y:S02]  /*5b50*/  MUFU.RCP R0, R0 ;  /* 0x0000000000007308 */ /* 0x001e240000001000 */
[----:B0-----:R-:W-:Y:S01]  /*5b60*/  IADD3 R10, PT, PT, R0, 0xffffffe, RZ ;  /* 0x0ffffffe000a7810 */ /* 0x001fe20007ffe0ff */
[----:B------:R-:W-:-:S05]  /*5b70*/  IMAD.MOV.U32 R0, RZ, RZ, RZ ;  /* 0x000000ffff007224 */ /* 0x000fca00078e00ff */
        /* <DEDUP_REMOVED lines=8> */
[----:B------:R-:W-:Y:S01]  /*5c00*/  @P0 IADD3 R7, PT, PT, -R24, R7, RZ ;  /* 0x0000000718070210 */ /* 0x000fe20007ffe1ff */
[----:B------:R-:W-:-:S03]  /*5c10*/  @P0 VIADD R3, R3, 0x1 ;  /* 0x0000000103030836 */ /* 0x000fc60000000000 */
[----:B------:R-:W-:Y:S01]  /*5c20*/  ISETP.GE.U32.AND P1, PT, R7, R24, PT ;  /* 0x000000180700720c */ /* 0x000fe20003f26070 */
[----:B------:R-:W-:-:S12]  /*5c30*/  HFMA2 R7, -RZ, RZ, 0, 0 ;  /* 0x00000000ff077431 */ /* 0x000fd800000001ff */
[----:B------:R-:W-:Y:S02]  /*5c40*/  @P1 IADD3 R3, PT, PT, R3, 0x1, RZ ;  /* 0x0000000103031810 */ /* 0x000fe40007ffe0ff */
[----:B------:R-:W-:-:S04]  /*5c50*/  @!P2 LOP3.LUT R3, RZ, R24, RZ, 0x33, !PT ;  /* 0x00000018ff03a212 */ /* 0x000fc800078e33ff */
[----:B------:R-:W-:-:S05]  /*5c60*/  IADD3 R21, PT, PT, -R3, RZ, RZ ;  /* 0x000000ff03157210 */ /* 0x000fca0007ffe1ff */
[----:B------:R-:W-:Y:S01]  /*5c70*/  IMAD R21, R24, R21, R20 ;  /* 0x0000001518157224 */ /* 0x000fe200078e0214 */
[----:B------:R-:W-:Y:S06]  /*5c80*/  BRA `(.L_x_253) ;  /* 0x0000000000447947 */ /* 0x000fec0003800000 */
.L_x_252:
[----:B------:R-:W-:Y:S01]  /*5c90*/  MOV R28, R20 ;  /* 0x00000014001c7202 */ /* 0x000fe20000000f00 */
[----:B------:R-:W-:Y:S01]  /*5ca0*/  IMAD.MOV.U32 R10, RZ, RZ, R21 ;  /* 0x000000ffff0a7224 */ /* 0x000fe200078e0015 */
[----:B------:R-:W-:Y:S02]  /*5cb0*/  MOV R11, R24 ;  /* 0x00000018000b7202 */ /* 0x000fe40000000f00 */
        /* <DEDUP_REMOVED lines=9> */
[----:B------:R-:W-:-:S04]  /*5d50*/  IMAD.WIDE.U32 R10, R24, R7, R10 ;  /* 0x00000007180a7225 */ /* 0x000fc800078e000a */
[----:B------:R-:W-:Y:S01]  /*5d60*/  IMAD R7, R25, R7, R3 ;  /* 0x0000000719077224 */ /* 0x000fe200078e0203 */
[----:B------:R-:W-:Y:S01]  /*5d70*/  MOV R21, R10 ;  /* 0x0000000a00157202 */ /* 0x000fe20000000f00 */
[----:B------:R-:W-:-:S03]  /*5d80*/  IMAD.MOV.U32 R3, RZ, RZ, R22 ;  /* 0x000000ffff037224 */ /* 0x000fc600078e0016 */
[----:B------:R-:W-:-:S07]  /*5d90*/  IADD3 R7, PT, PT, R11, R7, RZ ;  /* 0x000000070b077210 */ /* 0x000fce0007ffe0ff */
.L_x_253:
[----:B------:R-:W-:Y:S05]  /*5da0*/  BSYNC.RECONVERGENT B1 ;  /* 0x0000000000017941 */ /* 0x000fea0003800200 */
.L_x_251:
[----:B------:R-:W0:Y:S02]  /*5db0*/  LDC.64 R10, c[0x0][0x3a0] ;  /* 0x0000e800ff0a7b82 */ /* 0x000e240000000a00 */
[----:B0-----:R-:W-:-:S06]  /*5dc0*/  IMAD.WIDE.U32 R10, R9, 0x8, R10 ;  /* 0x00000008090a7825 */ /* 0x001fcc00078e000a */
[----:B------:R-:W2:Y:S01]  /*5dd0*/  LDG.E.64 R10, desc[UR8][R10.64] ;  /* 0x000000080a0a7981 */ /* 0x000ea2000c1e1b00 */
[----:B------:R-:W-:Y:S02]  /*5de0*/  MOV R18, R16 ;  /* 0x0000001000127202 */ /* 0x000fe40000000f00 */
[----:B------:R-:W-:Y:S01]  /*5df0*/  IADD3 R15, PT, PT, R15, -0x4, RZ ;  /* 0xfffffffc0f0f7810 */ /* 0x000fe20007ffe0ff */
[-C--:B--2---:R-:W-:Y:S02]  /*5e00*/  IMAD R9, R11, R21.reuse, RZ ;  /* 0x000000150b097224 */ /* 0x084fe400078e02ff */
[----:B------:R-:W-:-:S04]  /*5e10*/  IMAD.WIDE.U32 R18, R10, R21, R18 ;  /* 0x000000150a127225 */ /* 0x000fc800078e0012 */
[----:B------:R-:W-:Y:S02]  /*5e20*/  IMAD R9, R10, R7, R9 ;  /* 0x000000070a097224 */ /* 0x000fe400078e0209 */
[----:B------:R-:W-:-:S03]  /*5e30*/  IMAD.MOV.U32 R13, RZ, RZ, R18 ;  /* 0x000000ffff0d7224 */ /* 0x000fc600078e0012 */
[----:B------:R-:W-:-:S07]  /*5e40*/  IADD3 R9, PT, PT, R19, R9, RZ ;  /* 0x0000000913097210 */ /* 0x000fce0007ffe0ff */
.L_x_241:
        /* <DEDUP_REMOVED lines=27> */
[----:B------:R-:W-:Y:S02]  /*6000*/  ISETP.GE.U32.AND P1, PT, R7, R16, PT ;  /* 0x000000100700720c */ /* 0x000fe40003f26070 */
[----:B------:R-:W-:-:S11]  /*6010*/  MOV R7, RZ ;  /* 0x000000ff00077202 */ /* 0x000fd60000000f00 */
[----:B------:R-:W-:Y:S02]  /*6020*/  @P1 IADD3 R18, PT, PT, R18, 0x1, RZ ;  /* 0x0000000112121810 */ /* 0x000fe40007ffe0ff */
[----:B------:R-:W-:-:S05]  /*6030*/  @!P2 LOP3.LUT R18, RZ, R16, RZ, 0x33, !PT ;  /* 0x00000010ff12a212 */ /* 0x000fca00078e33ff */
[----:B------:R-:W-:-:S04]  /*6040*/  IMAD.MOV R0, RZ, RZ, -R18 ;  /* 0x000000ffff007224 */ /* 0x000fc800078e0a12 */
[----:B------:R-:W-:Y:S01]  /*6050*/  IMAD R3, R16, R0, R3 ;  /* 0x0000000010037224 */ /* 0x000fe200078e0203 */
[----:B------:R-:W-:Y:S06]  /*6060*/  BRA `(.L_x_257) ;  /* 0x0000000000447947 */ /* 0x000fec0003800000 */
.L_x_256:
        /* <DEDUP_REMOVED lines=10> */
[----:B------:R-:W-:-:S03]  /*6110*/  IADD3.X R7, PT, PT, RZ, ~R23, RZ, P0, !PT ;  /* 0x80000017ff077210 */ /* 0x000fc600007fe4ff */
[----:B------:R-:W-:-:S04]  /*6120*/  IMAD.WIDE.U32 R10, R16, R19, R10 ;  /* 0x00000013100a7225 */ /* 0x000fc800078e000a */
[----:B------:R-:W-:Y:S01]  /*6130*/  IMAD R7, R7, R16, RZ ;  /* 0x0000001007077224 */ /* 0x000fe200078e02ff */
[----:B------:R-:W-:-:S03]  /*6140*/  MOV R3, R10 ;  /* 0x0000000a00037202 */ /* 0x000fc60000000f00 */
[----:B------:R-:W-:Y:S01]  /*6150*/  IMAD R7, R17, R19, R7 ;  /* 0x0000001311077224 */ /* 0x000fe200078e0207 */
[----:B------:R-:W-:-:S04]  /*6160*/  MOV R19, R23 ;  /* 0x0000001700137202 */ /* 0x000fc80000000f00 */
[----:B------:R-:W-:-:S07]  /*6170*/  IADD3 R7, PT, PT, R11, R7, RZ ;  /* 0x000000070b077210 */ /* 0x000fce0007ffe0ff */
.L_x_257:
[----:B------:R-:W-:Y:S05]  /*6180*/  BSYNC.RECONVERGENT B1 ;  /* 0x0000000000017941 */ /* 0x000fea0003800200 */
.L_x_255:
        /* <DEDUP_REMOVED lines=21> */
[----:B0-----:R-:W-:Y:S01]  /*62e0*/  VIADD R10, R0, 0xffffffe ;  /* 0x0ffffffe000a7836 */ /* 0x001fe20000000000 */
[----:B------:R-:W-:-:S05]  /*62f0*/  MOV R0, RZ ;  /* 0x000000ff00007202 */ /* 0x000fca0000000f00 */
        /* <DEDUP_REMOVED lines=10> */
[----:B------:R-:W-:Y:S01]  /*63a0*/  ISETP.GE.U32.AND P1, PT, R7, R16, PT ;  /* 0x000000100700720c */ /* 0x000fe20003f26070 */
[----:B------:R-:W-:-:S12]  /*63b0*/  IMAD.MOV.U32 R7, RZ, RZ, RZ ;  /* 0x000000ffff077224 */ /* 0x000fd800078e00ff */
[----:B------:R-:W-:Y:S01]  /*63c0*/  @P1 VIADD R3, R3, 0x1 ;  /* 0x0000000103031836 */ /* 0x000fe20000000000 */
[----:B------:R-:W-:-:S04]  /*63d0*/  @!P2 LOP3.LUT R3, RZ, R16, RZ, 0x33, !PT ;  /* 0x00000010ff03a212 */ /* 0x000fc800078e33ff */
[----:B------:R-:W-:-:S05]  /*63e0*/  IADD3 R17, PT, PT, -R3, RZ, RZ ;  /* 0x000000ff03117210 */ /* 0x000fca0007ffe1ff */
[----:B------:R-:W-:Y:S01]  /*63f0*/  IMAD R17, R16, R17, R18 ;  /* 0x0000001110117224 */ /* 0x000fe200078e0212 */
[----:B------:R-:W-:Y:S06]  /*6400*/  BRA `(.L_x_260) ;  /* 0x0000000000447947 */ /* 0x000fec0003800000 */
.L_x_259:
[----:B------:R-:W-:Y:S01]  /*6410*/  MOV R28, R18 ;  /* 0x00000012001c7202 */ /* 0x000fe20000000f00 */
[----:B------:R-:W-:Y:S01]  /*6420*/  IMAD.MOV.U32 R11, RZ, RZ, R16 ;  /* 0x000000ffff0b7224 */ /* 0x000fe200078e0010 */
[----:B------:R-:W-:Y:S02]  /*6430*/  MOV R10, R19 ;  /* 0x00000013000a7202 */ /* 0x000fe40000000f00 */
[----:B------:R-:W-:Y:S02]  /*6440*/  MOV R12, R17 ;  /* 0x00000011000c7202 */ /* 0x000fe40000000f00 */
[----:B------:R-:W-:-:S07]  /*6450*/  MOV R7, 0x6470 ;  /* 0x0000647000077802 */ /* 0x000fce0000000f00 */
[----:B------:R-:W-:Y:S05]  /*6460*/  CALL.REL.NOINC `($__internal_4_$__cuda_sm20_div_s64) ;  /* 0x0000000800787944 */ /* 0x000fea0003c00000 */
[----:B------:R-:W-:Y:S01]  /*6470*/  IADD3 R7, P0, PT, RZ, -R22, RZ ;  /* 0x80000016ff077210 */ /* 0x000fe20007f1e0ff */
[----:B------:R-:W-:Y:S01]  /*6480*/  IMAD.MOV.U32 R10, RZ, RZ, R18 ;  /* 0x000000ffff0a7224 */ /* 0x000fe200078e0012 */
[----:B------:R-:W-:Y:S02]  /*6490*/  MOV R11, R19 ;  /* 0x00000013000b7202 */ /* 0x000fe40000000f00 */
[-C--:B------:R-:W-:Y:S02]  /*64a0*/  IADD3.X R3, PT, PT, RZ, ~R23.reuse, RZ, P0, !PT ;  /* 0x80000017ff037210 */ /* 0x080fe400007fe4ff */
[----:B------:R-:W-:Y:S01]  /*64b0*/  MOV R0, R23 ;  /* 0x0000001700007202 */ /* 0x000fe20000000f00 */
[----:B------:R-:W-:-:S04]  /*64c0*/  IMAD.WIDE.U32 R10, R16, R7, R10 ;  /* 0x00000007100a7225 */ /* 0x000fc800078e000a */
[----:B------:R-:W-:-:S04]  /*64d0*/  IMAD R3, R3, R16, RZ ;  /* 0x0000001003037224 */ /* 0x000fc800078e02ff */
[----:B------:R-:W-:Y:S01]  /*64e0*/  IMAD R7, R17, R7, R3 ;  /* 0x0000000711077224 */ /* 0x000fe200078e0203 */
[----:B------:R-:W-:Y:S01]  /*64f0*/  MOV R3, R22 ;  /* 0x0000001600037202 */ /* 0x000fe20000000f00 */
[----:B------:R-:W-:-:S03]  /*6500*/  IMAD.MOV.U32 R17, RZ, RZ, R10 ;  /* 0x000000ffff117224 */ /* 0x000fc600078e000a */
[----:B------:R-:W-:-:S07]  /*6510*/  IADD3 R7, PT, PT, R11, R7, RZ ;  /* 0x000000070b077210 */ /* 0x000fce0007ffe0ff */
.L_x_260:
[----:B------:R-:W-:Y:S05]  /*6520*/  BSYNC.RECONVERGENT B1 ;  /* 0x0000000000017941 */ /* 0x000fea0003800200 */
.L_x_258:
[----:B------:R-:W0:Y:S02]  /*6530*/  LDC.64 R10, c[0x0][0x3a0] ;  /* 0x0000e800ff0a7b82 */ /* 0x000e240000000a00 */
[----:B0-----:R-:W-:-:S06]  /*6540*/  IMAD.WIDE.U32 R10, R8, 0x8, R10 ;  /* 0x00000008080a7825 */ /* 0x001fcc00078e000a */
[----:B------:R-:W2:Y:S01]  /*6550*/  LDG.E.64 R10, desc[UR8][R10.64] ;  /* 0x000000080a0a7981 */ /* 0x000ea2000c1e1b00 */
[----:B------:R-:W-:Y:S01]  /*6560*/  IMAD.MOV.U32 R8, RZ, RZ, R20 ;  /* 0x000000ffff087224 */ /* 0x000fe200078e0014 */
[----:B------:R-:W-:Y:S01]  /*6570*/  IADD3 R15, PT, PT, R15, -0x2, RZ ;  /* 0xfffffffe0f0f7810 */ /* 0x000fe20007ffe0ff */
[-C--:B--2---:R-:W-:Y:S02]  /*6580*/  IMAD R12, R11, R17.reuse, RZ ;  /* 0x000000110b0c7224 */ /* 0x084fe400078e02ff */
[----:B------:R-:W-:-:S04]  /*6590*/  IMAD.WIDE.U32 R8, R10, R17, R8 ;  /* 0x000000110a087225 */ /* 0x000fc800078e0008 */
[----:B------:R-:W-:Y:S01]  /*65a0*/  IMAD R7, R10, R7, R12 ;  /* 0x000000070a077224 */ /* 0x000fe200078e020c */
[----:B------:R-:W-:-:S03]  /*65b0*/  MOV R13, R8 ;  /* 0x00000008000d7202 */ /* 0x000fc60000000f00 */
[----:B------:R-:W-:-:S07]  /*65c0*/  IMAD.IADD R9, R9, 0x1, R7 ;  /* 0x0000000109097824 */ /* 0x000fce00078e0207 */
.L_x_254:
        /* <DEDUP_REMOVED lines=31> */
.L_x_262:
[----:B------:R-:W-:Y:S01]  /*67c0*/  MOV R19, R0 ;  /* 0x0000000000137202 */ /* 0x000fe20000000f00 */
[----:B------:R-:W-:Y:S01]  /*67d0*/  IMAD.MOV.U32 R7, RZ, RZ, R10 ;  /* 0x000000ffff077224 */ /* 0x000fe200078e000a */
[----:B------:R-:W-:Y:S02]  /*67e0*/  MOV R12, R11 ;  /* 0x0000000b000c7202 */ /* 0x000fe40000000f00 */
[----:B------:R-:W-:-:S07]  /*67f0*/  MOV R0, 0x6810 ;  /* 0x0000681000007802 */ /* 0x000fce0000000f00 */
[----:B------:R-:W-:Y:S05]  /*6800*/  CALL.REL.NOINC `($__internal_5_$__cuda_sm20_rem_s64) ;  /* 0x0000000800e07944 */ /* 0x000fea0003c00000 */
[----:B------:R-:W-:Y:S01]  /*6810*/  IMAD.MOV.U32 R10, RZ, RZ, R3 ;  /* 0x000000ffff0a7224 */ /* 0x000fe200078e0003 */
[----:B------:R-:W-:-:S07]  /*6820*/  MOV R11, R12 ;  /* 0x0000000c000b7202 */ /* 0x000fce0000000f00 */
.L_x_263:
[----:B------:R-:W-:Y:S05]  /*6830*/  BSYNC.RECONVERGENT B1 ;  /* 0x0000000000017941 */ /* 0x000fea0003800200 */
.L_x_261:
[----:B------:R-:W0:Y:S02]  /*6840*/  LDC.64 R16, c[0x0][0x3a0] ;  /* 0x0000e800ff107b82 */ /* 0x000e240000000a00 */
[----:B0-----:R-:W-:-:S06]  /*6850*/  IMAD.WIDE.U32 R14, R15, 0x8, R16 ;  /* 0x000000080f0e7825 */ /* 0x001fcc00078e0010 */
[----:B------:R-:W2:Y:S01]  /*6860*/  LDG.E.64 R14, desc[UR8][R14.64] ;  /* 0x000000080e0e7981 */ /* 0x000ea2000c1e1b00 */
[----:B------:R-:W-:Y:S01]  /*6870*/  MOV R8, R13 ;  /* 0x0000000d00087202 */ /* 0x000fe20000000f00 */
[----:B--2---:R-:W-:-:S04]  /*6880*/  IMAD R3, R15, R10, RZ ;  /* 0x0000000a0f037224 */ /* 0x004fc800078e02ff */
[----:B------:R-:W-:-:S04]  /*6890*/  IMAD.WIDE.U32 R8, R14, R10, R8 ;  /* 0x0000000a0e087225 */ /* 0x000fc800078e0008 */
[----:B------:R-:W-:Y:S02]  /*68a0*/  IMAD R3, R14, R11, R3 ;  /* 0x0000000b0e037224 */ /* 0x000fe400078e0203 */
[----:B------:R-:W-:-:S03]  /*68b0*/  IMAD.MOV.U32 R13, RZ, RZ, R8 ;  /* 0x000000ffff0d7224 */ /* 0x000fc600078e0008 */
[----:B------:R-:W-:-:S07]  /*68c0*/  IADD3 R9, PT, PT, R9, R3, RZ ;  /* 0x0000000309097210 */ /* 0x000fce0007ffe0ff */
.L_x_214:
[----:B------:R-:W0:Y:S02]  /*68d0*/  LDCU.64 UR12, c[0x0][0x390] ;  /* 0x00007200ff0c77ac */ /* 0x000e240008000a00 */
[----:B0-----:R-:W-:-:S04]  /*68e0*/  LEA R8, P0, R13, UR12, 0x1 ;  /* 0x0000000c0d087c11 */ /* 0x001fc8000f8008ff */
[----:B------:R-:W-:-:S06]  /*68f0*/  LEA.HI.X R9, R13, UR13, R9, 0x1, P0 ;  /* 0x0000000d0d097c11 */ /* 0x000fcc00080f0c09 */
[----:B------:R-:W2:Y:S04]  /*6900*/  LDG.E.U16 R9, desc[UR8][R8.64] ;  /* 0x0000000808097981 */ /* 0x000ea8000c1e1500 */
[----:B--2---:R0:W-:Y:S02]  /*6910*/  STS.U16 [R4], R9 ;  /* 0x0000000904007388 */ /* 0x0041e40000000400 */
.L_x_213:
[----:B------:R-:W-:Y:S05]  /*6920*/  BSYNC.RECONVERGENT B0 ;  /* 0x0000000000007941 */ /* 0x000fea0003800200 */
.L_x_165:
[----:B------:R-:W-:Y:S01]  /*6930*/  BAR.SYNC.DEFER_BLOCKING 0x0 ;  /* 0x0000000000007b1d */ /* 0x000fe20000010000 */
[----:B------:R-:W-:Y:S01]  /*6940*/  UISETP.GE.U32.AND UP0, UPT, UR5, 0x42, UPT ;  /* 0x000000420500788c */ /* 0x000fe2000bf06070 */
[----:B------:R-:W-:-:S08]  /*6950*/  ISETP.GT.U32.AND P1, PT, R5, 0x1f, PT ;  /* 0x0000001f0500780c */ /* 0x000fd00003f24070 */
[----:B------:R-:W-:Y:S05]  /*6960*/  BRA.U !UP0, `(.L_x_264) ;  /* 0x00000001083c7547 */ /* 0x000fea000b800000 */
.L_x_265:
[----:B------:R-:W-:Y:S01]  /*6970*/  ULOP3.LUT UR4, UR5, 0x7fe, URZ, 0xc0, !UPT ;  /* 0x000007fe05047892 */ /* 0x000fe2000f8ec0ff */
[----:B------:R-:W-:Y:S01]  /*6980*/  LDS.U16 R0, [R4] ;  /* 0x0000000004007984 */ /* 0x000fe20000000400 */
[----:B------:R-:W-:-:S07]  /*6990*/  UISETP.GT.U32.AND UP0, UPT, UR5, 0x83, UPT ;  /* 0x000000830500788c */ /* 0x000fce000bf04070 */
[----:B--2---:R-:W2:Y:S01]  /*69a0*/  LDS.U16 R3, [R4+UR4] ;  /* 0x0000000404037984 */ /* 0x004ea20008000400 */
[----:B------:R-:W-:-:S06]  /*69b0*/  USHF.R.U32.HI UR4, URZ, 0x1, UR5 ;  /* 0x00000001ff047899 */ /* 0x000fcc0008011605 */
[----:B------:R-:W-:Y:S01]  /*69c0*/  MOV R7, UR4 ;  /* 0x0000000400077c02 */ /* 0x000fe20008000f00 */
[----:B------:R-:W-:Y:S01]  /*69d0*/  UMOV UR5, UR4 ;  /* 0x0000000400057c82 */ /* 0x000fe20008000000 */
[----:B--2---:R-:W-:-:S04]  /*69e0*/  HMNMX2.BF16_V2 R0, R0.H0_H0, R3.H0_H0, PT ;  /* 0x2000000300007240 */ /* 0x004fc80003a00800 */
[----:B------:R-:W-:-:S13]  /*69f0*/  HSETP2.BF16_V2.NEU.AND P0, PT, R0.H0_H0, R3.H0_H0, PT ;  /* 0x2000000300007234 */ /* 0x000fda0003f0d802 */
[----:B------:R-:W-:Y:S01]  /*6a00*/  @!P0 IMAD R8, R7, 0x8, R2 ;  /* 0x0000000807088824 */ /* 0x000fe200078e0202 */
[----:B------:R-:W-:Y:S05]  /*6a10*/  @!P0 STS.U16 [R4], R3 ;  /* 0x0000000304008388 */ /* 0x000fea0000000400 */
[----:B01----:R-:W0:Y:S04]  /*6a20*/  @!P0 LDS.64 R8, [R8] ;  /* 0x0000000008088984 */ /* 0x003e280000000a00 */
[----:B0-----:R2:W-:Y:S01]  /*6a30*/  @!P0 STS.64 [R2], R8 ;  /* 0x0000000802008388 */ /* 0x0015e20000000a00 */
[----:B------:R-:W-:Y:S06]  /*6a40*/  BAR.SYNC.DEFER_BLOCKING 0x0 ;  /* 0x0000000000007b1d */ /* 0x000fec0000010000 */
[----:B------:R-:W-:Y:S05]  /*6a50*/  BRA.U UP0, `(.L_x_265) ;  /* 0xfffffffd00c47547 */ /* 0x000fea000b83ffff */
.L_x_264:
[----:B------:R-:W-:Y:S05]  /*6a60*/  @P1 EXIT ;  /* 0x000000000000194d */ /* 0x000fea0003800000 */
[----:B------:R-:W-:Y:S04]  /*6a70*/  LDS.U16 R0, [R4] ;  /* 0x0000000004007984 */ /* 0x000fe80000000400 */
[----:B------:R-:W3:Y:S02]  /*6a80*/  LDS.U16 R3, [R4+0x40] ;  /* 0x0000400004037984 */ /* 0x000ee40000000400 */
[----:B---3--:R-:W-:-:S04]  /*6a90*/  HMNMX2.BF16_V2 R7, R0.H0_H0, R3.H0_H0, PT ;  /* 0x2000000300077240 */ /* 0x008fc80003a00800 */
[----:B------:R-:W-:-:S13]  /*6aa0*/  HSETP2.BF16_V2.NEU.AND P0, PT, R7.H0_H0, R3.H0_H0, PT ;  /* 0x2000000307007234 */ /* 0x000fda0003f0d802 */
[----:B012---:R-:W0:Y:S04]  /*6ab0*/  @!P0 LDS.64 R8, [R2+0x100] ;  /* 0x0001000002088984 */ /* 0x007e280000000a00 */
        /* <DEDUP_REMOVED lines=47> */
[----:B0-----:R-:W-:Y:S06]  /*6db0*/  LDS.64 R4, [UR6] ;  /* 0x00000006ff047984 */ /* 0x001fec0008000a00 */
[----:B------:R-:W0:Y:S08]  /*6dc0*/  LDC.64 R2, c[0x0][0x380] ;  /* 0x0000e000ff027b82 */ /* 0x000e300000000a00 */
[----:B------:R-:W2:Y:S01]  /*6dd0*/  LDC.64 R8, c[0x0][0x388] ;  /* 0x0000e200ff087b82 */ /* 0x000ea20000000a00 */
[----:B-1----:R-:W-:Y:S01]  /*6de0*/  ULEA UR4, UR5, UR4, 0x18 ;  /* 0x0000000405047291 */ /* 0x002fe2000f8ec0ff */
[----:B0-----:R-:W-:-:S08]  /*6df0*/  IMAD.WIDE.U32 R2, R6, 0x2, R2 ;  /* 0x0000000206027825 */ /* 0x001fd000078e0002 */
[----:B------:R-:W0:Y:S01]  /*6e00*/  LDS.U16 R11, [UR4] ;  /* 0x00000004ff0b7984 */ /* 0x000e220008000400 */
[----:B--2---:R-:W-:-:S03]  /*6e10*/  IMAD.WIDE.U32 R6, R6, 0x8, R8 ;  /* 0x0000000806067825 */ /* 0x004fc600078e0008 */
[----:B0-----:R-:W-:Y:S04]  /*6e20*/  STG.E.U16 desc[UR8][R2.64], R11 ;  /* 0x0000000b02007986 */ /* 0x001fe8000c101508 */
[----:B------:R-:W-:Y:S01]  /*6e30*/  STG.E.64 desc[UR8][R6.64], R4 ;  /* 0x0000000406007986 */ /* 0x000fe2000c101b08 */
[----:B------:R-:W-:Y:S05]  /*6e40*/  EXIT ;  /* 0x000000000000794d */ /* 0x000fea0003800000 */
        .weak           $__internal_4_$__cuda_sm20_div_s64
        .type           $__internal_4_$__cuda_sm20_div_s64,@function
        .size           $__internal_4_$__cuda_sm20_div_s64,($__internal_5_$__cuda_sm20_rem_s64 - $__internal_4_$__cuda_sm20_div_s64)
$__internal_4_$__cuda_sm20_div_s64:
        /* <DEDUP_REMOVED lines=8> */
[----:B0-----:R-:W-:-:S06]  /*6ed0*/  IADD3 R26, PT, PT, R26, 0x1ffffffe, RZ ;  /* 0x1ffffffe1a1a7810 */ /* 0x001fcc0007ffe0ff */
[----:B------:R-:W0:Y:S02]  /*6ee0*/  F2I.U64.TRUNC R30, R26 ;  /* 0x0000001a001e7311 */ /* 0x000e24000020d800 */
[----:B0-----:R-:W-:Y:S01]  /*6ef0*/  IMAD.WIDE.U32 R26, R30, R22, RZ ;  /* 0x000000161e1a7225 */ /* 0x001fe200078e00ff */
[----:B------:R-:W-:-:S03]  /*6f00*/  MOV R39, R30 ;  /* 0x0000001e00277202 */ /* 0x000fc60000000f00 */
[----:B------:R-:W-:Y:S01]  /*6f10*/  IMAD R27, R30, R23, R27 ;  /* 0x000000171e1b7224 */ /* 0x000fe200078e021b */
[----:B------:R-:W-:-:S03]  /*6f20*/  IADD3 R29, P0, PT, RZ, -R26, RZ ;  /* 0x8000001aff1d7210 */ /* 0x000fc60007f1e0ff */
[----:B------:R-:W-:Y:S02]  /*6f30*/  IMAD R27, R31, R22, R27 ;  /* 0x000000161f1b7224 */ /* 0x000fe400078e021b */
[----:B------:R-:W-:-:S04]  /*6f40*/  IMAD.HI.U32 R38, R30, R29, RZ ;  /* 0x0000001d1e267227 */ /* 0x000fc800078e00ff */
[----:B------:R-:W-:-:S04]  /*6f50*/  IMAD.X R27, RZ, RZ, ~R27, P0 ;  /* 0x000000ffff1b7224 */ /* 0x000fc800000e0e1b */
        /* <DEDUP_REMOVED lines=17> */
[----:B------:R-:W-:Y:S02]  /*7070*/  IADD3 R26, P3, PT, R26, R29, RZ ;  /* 0x0000001d1a1a7210 */ /* 0x000fe40007f7e0ff */
[-C--:B------:R-:W-:Y:S01]  /*7080*/  IADD3 R29, P5, PT, RZ, -R28.reuse, RZ ;  /* 0x8000001cff1d7210 */ /* 0x080fe20007fbe0ff */
[----:B------:R-:W-:Y:S01]  /*7090*/  IMAD.MOV.U32 R39, RZ, RZ, RZ ;  /* 0x000000ffff277224 */ /* 0x000fe200078e00ff */
[----:B------:R-:W-:Y:S02]  /*70a0*/  IADD3.X R30, PT, PT, R30, R27, RZ, P0, !PT ;  /* 0x0000001b1e1e7210 */ /* 0x000fe400007fe4ff */
[----:B------:R-:W-:Y:S02]  /*70b0*/  SEL R29, R29, R28, !P4 ;  /* 0x0000001c1d1d7207 */ /* 0x000fe40006000000 */
[----:B------:R-:W-:-:S03]  /*70c0*/  IADD3.X R28, PT, PT, RZ, ~R10, RZ, P5, !PT ;  /* 0x8000000aff1c7210 */ /* 0x000fc60002ffe4ff */
[----:B------:R-:W-:Y:S01]  /*70d0*/  IMAD.HI.U32 R38, R26, R29, RZ ;  /* 0x0000001d1a267227 */ /* 0x000fe200078e00ff */
[-C--:B------:R-:W-:Y:S02]  /*70e0*/  SEL R27, R28, R10.reuse, !P4 ;  /* 0x0000000a1c1b7207 */ /* 0x080fe40006000000 */
[----:B------:R-:W-:Y:S02]  /*70f0*/  IADD3.X R28, PT, PT, RZ, RZ, R30, P3, P1 ;  /* 0x000000ffff1c7210 */ /* 0x000fe40001fe241e */
[----:B------:R-:W-:Y:S01]  /*7100*/  LOP3.LUT R10, R12, R10, RZ, 0x3c, !PT ;  /* 0x0000000a0c0a7212 */ /* 0x000fe200078e3cff */
[----:B------:R-:W-:-:S04]  /*7110*/  IMAD.WIDE.U32 R38, R26, R27, R38 ;  /* 0x0000001b1a267225 */ /* 0x000fc800078e0026 */
[C---:B------:R-:W-:Y:S02]  /*7120*/  IMAD R26, R28.reuse, R27, RZ ;  /* 0x0000001b1c1a7224 */ /* 0x040fe400078e02ff */
[----:B------:R-:W-:-:S04]  /*7130*/  IMAD.HI.U32 R30, P0, R28, R29, R38 ;  /* 0x0000001d1c1e7227 */ /* 0x000fc80007800026 */
[----:B------:R-:W-:Y:S01]  /*7140*/  IMAD.HI.U32 R28, R28, R27, RZ ;  /* 0x0000001b1c1c7227 */ /* 0x000fe200078e00ff */
[----:B------:R-:W-:-:S04]  /*7150*/  IADD3 R26, P1, PT, R26, R30, RZ ;  /* 0x0000001e1a1a7210 */ /* 0x000fc80007f3e0ff */
[----:B------:R-:W-:Y:S01]  /*7160*/  IADD3.X R28, PT, PT, R28, RZ, RZ, P0, !PT ;  /* 0x000000ff1c1c7210 */ /* 0x000fe200007fe4ff */
[----:B------:R-:W-:-:S03]  /*7170*/  IMAD.WIDE.U32 R30, R26, R22, RZ ;  /* 0x000000161a1e7225 */ /* 0x000fc600078e00ff */
[----:B------:R-:W-:Y:S02]  /*7180*/  IADD3.X R28, PT, PT, RZ, R28, RZ, P1, !PT ;  /* 0x0000001cff1c7210 */ /* 0x000fe40000ffe4ff */
[----:B------:R-:W-:Y:S01]  /*7190*/  IADD3 R29, P0, PT, -R30, R29, RZ ;  /* 0x0000001d1e1d7210 */ /* 0x000fe20007f1e1ff */
[----:B------:R-:W-:-:S04]  /*71a0*/  IMAD R30, R26, R23, R31 ;  /* 0x000000171a1e7224 */ /* 0x000fc800078e021f */
[----:B------:R-:W-:-:S04]  /*71b0*/  IMAD R30, R28, R22, R30 ;  /* 0x000000161c1e7224 */ /* 0x000fc800078e021e */
[----:B------:R-:W-:Y:S01]  /*71c0*/  IMAD.X R27, R27, 0x1, ~R30, P0 ;  /* 0x000000011b1b7824 */ /* 0x000fe200000e0e1e */
[CC--:B------:R-:W-:Y:S02]  /*71d0*/  ISETP.GE.U32.AND P0, PT, R29.reuse, R22.reuse, PT ;  /* 0x000000161d00720c */ /* 0x0c0fe40003f06070 */
[----:B------:R-:W-:Y:S02]  /*71e0*/  IADD3 R30, P3, PT, R29, -R22, RZ ;  /* 0x800000161d1e7210 */ /* 0x000fe40007f7e0ff */
[----:B------:R-:W-:-:S04]  /*71f0*/  ISETP.GE.U32.AND.EX P0, PT, R27, R23, PT, P0 ;  /* 0x000000171b00720c */ /* 0x000fc80003f06100 */
[----:B------:R-:W-:Y:S02]  /*7200*/  SEL R30, R30, R29, P0 ;  /* 0x0000001d1e1e7207 */ /* 0x000fe40000000000 */
[----:B------:R-:W-:Y:S02]  /*7210*/  IADD3 R29, P4, PT, R26, 0x1, RZ ;  /* 0x000000011a1d7810 */ /* 0x000fe40007f9e0ff */
[----:B------:R-:W-:Y:S02]  /*7220*/  ISETP.GE.U32.AND P1, PT, R30, R22, PT ;  /* 0x000000161e00720c */ /* 0x000fe40003f26070 */
[----:B------:R-:W-:Y:S02]  /*7230*/  IADD3.X R22, PT, PT, R27, ~R23, RZ, P3, !PT ;  /* 0x800000171b167210 */ /* 0x000fe40001ffe4ff */
[----:B------:R-:W-:Y:S02]  /*7240*/  SEL R29, R29, R26, P0 ;  /* 0x0000001a1d1d7207 */ /* 0x000fe40000000000 */
[----:B------:R-:W-:-:S02]  /*7250*/  IADD3.X R26, PT, PT, RZ, R28, RZ, P4, !PT ;  /* 0x0000001cff1a7210 */ /* 0x000fc400027fe4ff */
[----:B------:R-:W-:Y:S02]  /*7260*/  SEL R22, R22, R27, P0 ;  /* 0x0000001b16167207 */ /* 0x000fe40000000000 */
[----:B------:R-:W-:Y:S02]  /*7270*/  SEL R26, R26, R28, P0 ;  /* 0x0000001c1a1a7207 */ /* 0x000fe40000000000 */
[----:B------:R-:W-:Y:S02]  /*7280*/  IADD3 R27, P3, PT, R29, 0x1, RZ ;  /* 0x000000011d1b7810 */ /* 0x000fe40007f7e0ff */
[----:B------:R-:W-:Y:S02]  /*7290*/  ISETP.GE.U32.AND.EX P0, PT, R22, R23, PT, P1 ;  /* 0x000000171600720c */ /* 0x000fe40003f06110 */
[----:B------:R-:W-:Y:S01]  /*72a0*/  ISETP.GE.AND P1, PT, R10, RZ, PT ;  /* 0x000000ff0a00720c */ /* 0x000fe20003f26270 */
[----:B------:R-:W-:Y:S01]  /*72b0*/  IMAD.X R22, RZ, RZ, R26, P3 ;  /* 0x000000ffff167224 */ /* 0x000fe200018e061a */
[----:B------:R-:W-:-:S04]  /*72c0*/  SEL R27, R27, R29, P0 ;  /* 0x0000001d1b1b7207 */ /* 0x000fc80000000000 */
[----:B------:R-:W-:Y:S02]  /*72d0*/  SEL R26, R22, R26, P0 ;  /* 0x0000001a161a7207 */ /* 0x000fe40000000000 */
[----:B------:R-:W-:Y:S02]  /*72e0*/  IADD3 R22, P3, PT, RZ, -R27, RZ ;  /* 0x8000001bff167210 */ /* 0x000fe40007f7e0ff */
[----:B------:R-:W-:Y:S01]  /*72f0*/  ISETP.NE.U32.AND P0, PT, R11, RZ, PT ;  /* 0x000000ff0b00720c */ /* 0x000fe20003f05070 */
[----:B------:R-:W-:Y:S01]  /*7300*/  IMAD.MOV.U32 R11, RZ, RZ, 0x0 ;  /* 0x00000000ff0b7424 */ /* 0x000fe200078e00ff */
[-C--:B------:R-:W-:Y:S02]  /*7310*/  IADD3.X R10, PT, PT, RZ, ~R26.reuse, RZ, P3, !PT ;  /* 0x8000001aff0a7210 */ /* 0x080fe40001ffe4ff */
[----:B------:R-:W-:Y:S02]  /*7320*/  ISETP.NE.AND.EX P0, PT, R12, RZ, PT, P0 ;  /* 0x000000ff0c00720c */ /* 0x000fe40003f05300 */
[----:B------:R-:W-:-:S02]  /*7330*/  SEL R10, R10, R26, !P1 ;  /* 0x0000001a0a0a7207 */ /* 0x000fc40004800000 */
[----:B------:R-:W-:Y:S02]  /*7340*/  SEL R22, R22, R27, !P1 ;  /* 0x0000001b16167207 */ /* 0x000fe40004800000 */
[----:B------:R-:W-:Y:S02]  /*7350*/  SEL R23, R10, 0xffffffff, P0 ;  /* 0xffffffff0a177807 */ /* 0x000fe40000000000 */
[----:B------:R-:W-:Y:S02]  /*7360*/  MOV R10, R7 ;  /* 0x00000007000a7202 */ /* 0x000fe40000000f00 */
[----:B------:R-:W-:Y:S02]  /*7370*/  SEL R22, R22, 0xffffffff, P0 ;  /* 0xffffffff16167807 */ /* 0x000fe40000000000 */
[----:B------:R-:W-:Y:S05]  /*7380*/  RET.REL.NODEC R10 `(uncontiguous_reduce_bf16) ;  /* 0xffffff8c0a1c7950 */ /* 0x000fea0003c3ffff */
        .weak           $__internal_5_$__cuda_sm20_rem_s64
        .type           $__internal_5_$__cuda_sm20_rem_s64,@function
        .size           $__internal_5_$__cuda_sm20_rem_s64,(.L_x_3684 - $__internal_5_$__cuda_sm20_rem_s64)
$__internal_5_$__cuda_sm20_rem_s64:
[-C--:B------:R-:W-:Y:S02]  /*7390*/  IADD3 R10, P1, PT, RZ, -R7.reuse, RZ ;  /* 0x80000007ff0a7210 */ /* 0x080fe40007f3e0ff */
[----:B------:R-:W-:Y:S02]  /*73a0*/  ISETP.GE.AND P0, PT, R12, RZ, PT ;  /* 0x000000ff0c00720c */ /* 0x000fe40003f06270 */
[-C--:B------:R-:W-:Y:S02]  /*73b0*/  IADD3.X R11, PT, PT, RZ, ~R12.reuse, RZ, P1, !PT ;  /* 0x8000000cff0b7210 */ /* 0x080fe40000ffe4ff */
[----:B------:R-:W-:Y:S02]  /*73c0*/  SEL R10, R10, R7, !P0 ;  /* 0x000000070a0a7207 */ /* 0x000fe40004000000 */
[----:B------:R-:W-:-:S04]  /*73d0*/  SEL R11, R11, R12, !P0 ;  /* 0x0000000c0b0b7207 */ /* 0x000fc80004000000 */
[----:B------:R-:W0:Y:S08]  /*73e0*/  I2F.U64.RP R28, R10 ;  /* 0x0000000a001c7312 */ /* 0x000e300000309000 */
[----:B0-----:R-:W0:Y:S02]  /*73f0*/  MUFU.RCP R28, R28 ;  /* 0x0000001c001c7308 */ /* 0x001e240000001000 */
[----:B0-----:R-:W-:-:S02]  /*7400*/  IADD3 R22, PT, PT, R28, 0x1ffffffe, RZ ;  /* 0x1ffffffe1c167810 */ /* 0x001fc40007ffe0ff */
[----:B------:R-:W-:-:S04]  /*7410*/  IADD3 R28, P4, PT, RZ, -R3, RZ ;  /* 0x80000003ff1c7210 */ /* 0x000fc80007f9e0ff */
[----:B------:R-:W0:Y:S02]  /*7420*/  F2I.U64.TRUNC R22, R22 ;  /* 0x0000001600167311 */ /* 0x000e24000020d800 */
[----:B0-----:R-:W-:-:S04]  /*7430*/  IMAD.WIDE.U32 R20, R22, R10, RZ ;  /* 0x0000000a16147225 */ /* 0x001fc800078e00ff */
[----:B------:R-:W-:Y:S01]  /*7440*/  IMAD R21, R22, R11, R21 ;  /* 0x0000000b16157224 */ /* 0x000fe200078e0215 */
[----:B------:R-:W-:-:S03]  /*7450*/  IADD3 R29, P0, PT, RZ, -R20, RZ ;  /* 0x80000014ff1d7210 */ /* 0x000fc60007f1e0ff */
[----:B------:R-:W-:Y:S02]  /*7460*/  IMAD R21, R23, R10, R21 ;  /* 0x0000000a17157224 */ /* 0x000fe400078e0215 */
[----:B------:R-:W-:-:S04]  /*7470*/  IMAD.HI.U32 R20, R22, R29, RZ ;  /* 0x0000001d16147227 */ /* 0x000fc800078e00ff */
[----:B------:R-:W-:Y:S01]  /*7480*/  IMAD.X R31, RZ, RZ, ~R21, P0 ;  /* 0x000000ffff1f7224 */ /* 0x000fe200000e0e15 */
[----:B------:R-:W-:-:S03]  /*7490*/  MOV R21, R22 ;  /* 0x0000001600157202 */ /* 0x000fc60000000f00 */
[-C--:B------:R-:W-:Y:S02]  /*74a0*/  IMAD R33, R23, R31.reuse, RZ ;  /* 0x0000001f17217224 */ /* 0x080fe400078e02ff */
[----:B------:R-:W-:-:S04]  /*74b0*/  IMAD.WIDE.U32 R20, P0, R22, R31, R20 ;  /* 0x0000001f16147225 */ /* 0x000fc80007800014 */
[----:B------:R-:W-:-:S04]  /*74c0*/  IMAD.HI.U32 R20, P1, R23, R29, R20 ;  /* 0x0000001d17147227 */ /* 0x000fc80007820014 */
[----:B------:R-:W-:Y:S01]  /*74d0*/  IMAD.HI.U32 R29, R23, R31, RZ ;  /* 0x0000001f171d7227 */ /* 0x000fe200078e00ff */
[----:B------:R-:W-:-:S04]  /*74e0*/  IADD3 R21, P2, PT, R33, R20, RZ ;  /* 0x0000001421157210 */ /* 0x000fc80007f5e0ff */
[----:B------:R-:W-:Y:S01]  /*74f0*/  IADD3.X R29, PT, PT, R29, R23, RZ, P0, !PT ;  /* 0x000000171d1d7210 */ /* 0x000fe200007fe4ff */
[----:B------:R-:W-:-:S03]  /*7500*/  IMAD.WIDE.U32 R22, R21, R10, RZ ;  /* 0x0000000a15167225 */ /* 0x000fc600078e00ff */
[----:B------:R-:W-:Y:S01]  /*7510*/  IADD3.X R29, PT, PT, RZ, RZ, R29, P2, P1 ;  /* 0x000000ffff1d7210 */ /* 0x000fe200017e241d */
[----:B------:R-:W-:Y:S01]  /*7520*/  IMAD R20, R21, R11, R23 ;  /* 0x0000000b15147224 */ /* 0x000fe200078e0217 */
[----:B------:R-:W-:Y:S02]  /*7530*/  IADD3 R23, P0, PT, RZ, -R22, RZ ;  /* 0x80000016ff177210 */ /* 0x000fe40007f1e0ff */
[----:B------:R-:W-:Y:S01]  /*7540*/  ISETP.GE.AND P1, PT, R19, RZ, PT ;  /* 0x000000ff1300720c */ /* 0x000fe20003f26270 */
[----:B------:R-:W-:Y:S02]  /*7550*/  IMAD R22, R29, R10, R20 ;  /* 0x0000000a1d167224 */ /* 0x000fe400078e0214 */
[----:B------:R-:W-:Y:S01]  /*7560*/  IMAD.HI.U32 R20, R21, R23, RZ ;  /* 0x0000001715147227 */ /* 0x000fe200078e00ff */
[----:B------:R-:W-:Y:S02]  /*7570*/  SEL R3, R28, R3, !P1 ;  /* 0x000000031c037207 */ /* 0x000fe40004800000 */
[----:B------:R-:W-:Y:S01]  /*7580*/  IADD3.X R28, PT, PT, RZ, ~R19, RZ, P4, !PT ;  /* 0x80000013ff1c7210 */ /* 0x000fe200027fe4ff */
[----:B------:R-:W-:-:S03]  /*7590*/  IMAD.X R22, RZ, RZ, ~R22, P0 ;  /* 0x000000ffff167224 */ /* 0x000fc600000e0e16 */
[----:B------:R-:W-:Y:S01]  /*75a0*/  SEL R19, R28, R19, !P1 ;  /* 0x000000131c137207 */ /* 0x000fe20004800000 */
[----:B------:R-:W-:-:S04]  /*75b0*/  IMAD.WIDE.U32 R20, P0, R21, R22, R20 ;  /* 0x0000001615147225 */ /* 0x000fc80007800014 */
[----:B------:R-:W-:-:S04]  /*75c0*/  IMAD.HI.U32 R30, R29, R22, RZ ;  /* 0x000000161d1e7227 */ /* 0x000fc800078e00ff */
[----:B------:R-:W-:-:S04]  /*75d0*/  IMAD.HI.U32 R20, P2, R29, R23, R20 ;  /* 0x000000171d147227 */ /* 0x000fc80007840014 */
[----:B------:R-:W-:Y:S01]  /*75e0*/  IMAD R21, R29, R22, RZ ;  /* 0x000000161d157224 */ /* 0x000fe200078e02ff */
[----:B------:R-:W-:-:S04]  /*75f0*/  IADD3.X R29, PT, PT, R30, R29, RZ, P0, !PT ;  /* 0x0000001d1e1d7210 */ /* 0x000fc800007fe4ff */
[----:B------:R-:W-:Y:S01]  /*7600*/  IADD3 R22, P3, PT, R21, R20, RZ ;  /* 0x0000001415167210 */ /* 0x000fe20007f7e0ff */
[----:B------:R-:W-:-:S03]  /*7610*/  IMAD.MOV.U32 R21, RZ, RZ, RZ ;  /* 0x000000ffff157224 */ /* 0x000fc600078e00ff */
[----:B------:R-:W-:Y:S01]  /*7620*/  IADD3.X R28, PT, PT, RZ, RZ, R29, P3, P2 ;  /* 0x000000ffff1c7210 */ /* 0x000fe20001fe441d */
[----:B------:R-:W-:-:S04]  /*7630*/  IMAD.HI.U32 R20, R22, R3, RZ ;  /* 0x0000000316147227 */ /* 0x000fc800078e00ff */
[-C--:B------:R-:W-:Y:S02]  /*7640*/  IMAD R23, R28, R19.reuse, RZ ;  /* 0x000000131c177224 */ /* 0x080fe400078e02ff */
[----:B------:R-:W-:-:S04]  /*7650*/  IMAD.WIDE.U32 R20, R22, R19, R20 ;  /* 0x0000001316147225 */ /* 0x000fc800078e0014 */
[----:B------:R-:W-:-:S04]  /*7660*/  IMAD.HI.U32 R22, R28, R19, RZ ;  /* 0x000000131c167227 */ /* 0x000fc800078e00ff */
[----:B------:R-:W-:-:S05]  /*7670*/  IMAD.HI.U32 R20, P0, R28, R3, R20 ;  /* 0x000000031c147227 */ /* 0x000fca0007800014 */
[----:B------:R-:W-:Y:S02]  /*7680*/  IADD3 R23, P2, PT, R23, R20, RZ ;  /* 0x0000001417177210 */ /* 0x000fe40007f5e0ff */
[----:B------:R-:W-:-:S03]  /*7690*/  IADD3.X R22, PT, PT, R22, RZ, RZ, P0, !PT ;  /* 0x000000ff16167210 */ /* 0x000fc600007fe4ff */
[----:B------:R-:W-:Y:S01]  /*76a0*/  IMAD.WIDE.U32 R20, R23, R10, RZ ;  /* 0x0000000a17147225 */ /* 0x000fe200078e00ff */
[----:B------:R-:W-:-:S03]  /*76b0*/  IADD3.X R29, PT, PT, RZ, R22, RZ, P2, !PT ;  /* 0x00000016ff1d7210 */ /* 0x000fc600017fe4ff */
[----:B------:R-:W-:Y:S01]  /*76c0*/  IMAD R23, R23, R11, R21 ;  /* 0x0000000b17177224 */ /* 0x000fe200078e0215 */
[----:B------:R-:W-:-:S03]  /*76d0*/  IADD3 R3, P2, PT, -R20, R3, RZ ;  /* 0x0000000314037210 */ /* 0x000fc60007f5e1ff */
[-C--:B------:R-:W-:Y:S01]  /*76e0*/  IMAD R20, R29, R10.reuse, R23 ;  /* 0x0000000a1d147224 */ /* 0x080fe200078e0217 */
[----:B------:R-:W-:-:S03]  /*76f0*/  ISETP.GE.U32.AND P0, PT, R3, R10, PT ;  /* 0x0000000a0300720c */ /* 0x000fc60003f06070 */
[----:B------:R-:W-:Y:S01]  /*7700*/  IMAD.X R23, R19, 0x1, ~R20, P2 ;  /* 0x0000000113177824 */ /* 0x000fe200010e0e14 */
[----:B------:R-:W-:-:S04]  /*7710*/  IADD3 R19, P2, PT, R3, -R10, RZ ;  /* 0x8000000a03137210 */ /* 0x000fc80007f5e0ff */
[CC--:B------:R-:W-:Y:S02]  /*7720*/  ISETP.GE.U32.AND.EX P0, PT, R23.reuse, R11.reuse, PT, P0 ;  /* 0x0000000b1700720c */ /* 0x0c0fe40003f06100 */
[----:B------:R-:W-:Y:S02]  /*7730*/  IADD3.X R21, PT, PT, R23, ~R11, RZ, P2, !PT ;  /* 0x8000000b17157210 */ /* 0x000fe400017fe4ff */
[----:B------:R-:W-:Y:S02]  /*7740*/  SEL R19, R19, R3, P0 ;  /* 0x0000000313137207 */ /* 0x000fe40000000000 */
[----:B------:R-:W-:Y:S02]  /*7750*/  SEL R21, R21, R23, P0 ;  /* 0x0000001715157207 */ /* 0x000fe40000000000 */
[CC--:B------:R-:W-:Y:S02]  /*7760*/  ISETP.GE.U32.AND P0, PT, R19.reuse, R10.reuse, PT ;  /* 0x0000000a1300720c */ /* 0x0c0fe40003f06070 */
[----:B------:R-:W-:-:S02]  /*7770*/  IADD3 R3, P2, PT, R19, -R10, RZ ;  /* 0x8000000a13037210 */ /* 0x000fc40007f5e0ff */
[CC--:B------:R-:W-:Y:S02]  /*7780*/  ISETP.GE.U32.AND.EX P0, PT, R21.reuse, R11.reuse, PT, P0 ;  /* 0x0000000b1500720c */ /* 0x0c0fe40003f06100 */
[----:B------:R-:W-:Y:S01]  /*7790*/  IADD3.X R10, PT, PT, R21, ~R11, RZ, P2, !PT ;  /* 0x8000000b150a7210 */ /* 0x000fe200017fe4ff */
[----:B------:R-:W-:Y:S01]  /*77a0*/  HFMA2 R11, -RZ, RZ, 0, 0 ;  /* 0x00000000ff0b7431 */ /* 0x000fe200000001ff */
[----:B------:R-:W-:Y:S02]  /*77b0*/  SEL R3, R3, R19, P0 ;  /* 0x0000001303037207 */ /* 0x000fe40000000000 */
[----:B------:R-:W-:Y:S02]  /*77c0*/  SEL R10, R10, R21, P0 ;  /* 0x000000150a0a7207 */ /* 0x000fe40000000000 */
[----:B------:R-:W-:Y:S02]  /*77d0*/  IADD3 R20, P2, PT, RZ, -R3, RZ ;  /* 0x80000003ff147210 */ /* 0x000fe40007f5e0ff */
[----:B------:R-:W-:-:S02]  /*77e0*/  ISETP.NE.U32.AND P0, PT, R7, RZ, PT ;  /* 0x000000ff0700720c */ /* 0x000fc40003f05070 */
[----:B------:R-:W-:Y:S01]  /*77f0*/  SEL R3, R20, R3, !P1 ;  /* 0x0000000314037207 */ /* 0x000fe20004800000 */
[----:B------:R-:W-:Y:S01]  /*7800*/  IMAD.X R7, RZ, RZ, ~R10, P2 ;  /* 0x000000ffff077224 */ /* 0x000fe200010e0e0a */
[----:B------:R-:W-:-:S04]  /*7810*/  ISETP.NE.AND.EX P0, PT, R12, RZ, PT, P0 ;  /* 0x000000ff0c00720c */ /* 0x000fc80003f05300 */
[----:B------:R-:W-:Y:S02]  /*7820*/  SEL R12, R7, R10, !P1 ;  /* 0x0000000a070c7207 */ /* 0x000fe40004800000 */
[----:B------:R-:W-:Y:S02]  /*7830*/  MOV R10, R0 ;  /* 0x00000000000a7202 */ /* 0x000fe40000000f00 */
[----:B------:R-:W-:Y:S02]  /*7840*/  SEL R3, R3, 0xffffffff, P0 ;  /* 0xffffffff03037807 */ /* 0x000fe40000000000 */
[----:B------:R-:W-:Y:S01]  /*7850*/  SEL R12, R12, 0xffffffff, P0 ;  /* 0xffffffff0c0c7807 */ /* 0x000fe20000000000 */
[----:B------:R-:W-:Y:S06]  /*7860*/  RET.REL.NODEC R10 `(uncontiguous_reduce_bf16) ;  /* 0xffffff840ae47950 */ /* 0x000fec0003c3ffff */
.L_x_266:
        /* <DEDUP_REMOVED lines=9> */
.L_x_3684:


//--------------------- .text.contiguous_reduce2_bf16 --------------------------
	.section	.text.contiguous_reduce2_bf16,"ax",@progbits
	.align	128
        .global         contiguous_reduce2_bf16
        .type           contiguous_reduce2_bf16,@function
        .size           contiguous_reduce2_bf16,(.L_x_3762 - contiguous_reduce2_bf16)
        .other          contiguous_reduce2_bf16,@"STO_CUDA_ENTRY STV_DEFAULT"
contiguous_reduce2_bf16:
.text.contiguous_reduce2_bf16:
        /* <DEDUP_REMOVED lines=19> */
[----:B------:R0:W-:Y:S03]  /*0130*/  STS.64 [R3], R6 ;  /* 0x0000000603007388 */ /* 0x0001e60000000a00 */
[----:B-----5:R-:W-:Y:S01]  /*0140*/  ISETP.GE.U32.AND P0, PT, R14, UR10, PT ;  /* 0x0000000a0e007c0c */ /* 0x020fe2000bf06070 */
[----:B---3--:R0:W-:Y:S03]  /*0150*/  STS.U16 [R4], R9 ;  /* 0x0000000904007388 */ /* 0x0081e60000000400 */
[----:B------:R-:W-:-:S13]  /*0160*/  ISETP.GE.U32.AND.EX P0, PT, RZ, UR11, PT, P0 ;  /* 0x0000000bff007c0c */ /* 0x000fda000bf06100 */
[----:B0-----:R-:W-:Y:S05]  /*0170*/  @P0 BRA `(.L_x_268) ;  /* 0x0000000000540947 */ /* 0x001fea0003800000 */
[----:B------:R-:W0:Y:S01]  /*0180*/  LDC.64 R6, c[0x0][0x390] ;  /* 0x0000e400ff067b82 */ /* 0x000e220000000a00 */
[----:B------:R-:W1:Y:S02]  /*0190*/  LDCU.64 UR12, c[0x0][0x390] ;  /* 0x00007200ff0c77ac */ /* 0x000e640008000a00 */
[----:B-1----:R-:W-:-:S04]  /*01a0*/  LEA R12, P0, R14, UR12, 0x1 ;  /* 0x0000000c0e0c7c11 */ /* 0x002fc8000f8008ff */
[----:B------:R-:W-:Y:S01]  /*01b0*/  LEA.HI.X R13, R14, UR13, RZ, 0x1, P0 ;  /* 0x0000000d0e0d7c11 */ /* 0x000fe200080f0cff */
[----:B0-----:R-:W-:-:S05]  /*01c0*/  IMAD.WIDE.U32 R6, R5, 0x2, R6 ;  /* 0x0000000205067825 */ /* 0x001fca00078e0006 */
[----:B------:R-:W2:Y:S04]  /*01d0*/  LDG.E.U16 R13, desc[UR8][R12.64] ;  /* 0x000000080c0d7981 */ /* 0x000ea8000c1e1500 */
[----:B------:R-:W2:Y:S02]  /*01e0*/  LDG.E.U16 R7, desc[UR8][R6.64] ;  /* 0x0000000806077981 */ /* 0x000ea4000c1e1500 */
[----:B--2---:R-:W-:-:S04]  /*01f0*/  HMNMX2.BF16_V2 R8, R7.H0_H0, R13.H0_H0, PT ;  /* 0x2000000d07087240 */ /* 0x004fc80003a00800 */
[----:B------:R-:W-:-:S13]  /*0200*/  HSETP2.BF16_V2.NEU.AND P0, PT, R8.H0_H0, R13.H0_H0, PT ;  /* 0x2000000d08007234 */ /* 0x000fda0003f0d802 */
[----:B------:R-:W0:Y:S08]  /*0210*/  @!P0 LDC.64 R8, c[0x0][0x398] ;  /* 0x0000e600ff088b82 */ /* 0x000e300000000a00 */
[----:B------:R-:W1:Y:S01]  /*0220*/  @P0 LDC.64 R10, c[0x0][0x398] ;  /* 0x0000e600ff0a0b82 */ /* 0x000e620000000a00 */
[----:B0-----:R-:W-:-:S04]  /*0230*/  @!P0 LEA R8, P1, R14, R8, 0x3 ;  /* 0x000000080e088211 */ /* 0x001fc800078218ff */
[----:B------:R-:W-:Y:S01]  /*0240*/  @!P0 LEA.HI.X R9, R14, R9, RZ, 0x3, P1 ;  /* 0x000000090e098211 */ /* 0x000fe200008f1cff */
[----:B-1----:R-:W-:-:S05]  /*0250*/  @P0 IMAD.WIDE.U32 R10, R5, 0x8, R10 ;  /* 0x00000008050a0825 */ /* 0x002fca00078e000a */
[----:B------:R-:W2:Y:S04]  /*0260*/  @!P0 LDG.E.64 R8, desc[UR8][R8.64] ;  /* 0x0000000808088981 */ /* 0x000ea8000c1e1b00 */
[----:B------:R-:W3:Y:S04]  /*0270*/  @P0 LDG.E.64 R10, desc[UR8][R10.64] ;  /* 0x000000080a0a0981 */ /* 0x000ee8000c1e1b00 */
[----:B------:R1:W-:Y:S04]  /*0280*/  @!P0 STS.U16 [R4], R13 ;  /* 0x0000000d04008388 */ /* 0x0003e80000000400 */
[----:B--2---:R1:W-:Y:S04]  /*0290*/  @!P0 STS.64 [R3], R8 ;  /* 0x0000000803008388 */ /* 0x0043e80000000a00 */
[----:B------:R1:W-:Y:S04]  /*02a0*/  @P0 STS.U16 [R4], R7 ;  /* 0x0000000704000388 */ /* 0x0003e80000000400 */
[----:B---3--:R1:W-:Y:S01]  /*02b0*/  @P0 STS.64 [R3], R10 ;  /* 0x0000000a03000388 */ /* 0x0083e20000000a00 */
[----:B------:R-:W-:Y:S05]  /*02c0*/  BRA `(.L_x_269) ;  /* 0x0000000000307947 */ /* 0x000fea0003800000 */
.L_x_268:
[----:B------:R-:W-:-:S04]  /*02d0*/  ISETP.GE.U32.AND P0, PT, R5, UR10, PT ;  /* 0x0000000a05007c0c */ /* 0x000fc8000bf06070 */
[----:B------:R-:W-:-:S13]  /*02e0*/  ISETP.GE.U32.AND.EX P0, PT, RZ, UR11, PT, P0 ;  /* 0x0000000bff007c0c */ /* 0x000fda000bf06100 */
[----:B------:R-:W-:Y:S05]  /*02f0*/  @P0 BRA `(.L_x_269) ;  /* 0x0000000000240947 */ /* 0x000fea0003800000 */
[----:B------:R-:W0:Y:S02]  /*0300*/  LDCU.128 UR12, c[0x0][0x390] ;  /* 0x00007200ff0c77ac */ /* 0x000e240008000c00 */
[C---:B0-----:R-:W-:Y:S02]  /*0310*/  LEA R8, P0, R5.reuse, UR12, 0x1 ;  /* 0x0000000c05087c11 */ /* 0x041fe4000f8008ff */
[C---:B------:R-:W-:Y:S02]  /*0320*/  LEA R6, P1, R5.reuse, UR14, 0x3 ;  /* 0x0000000e05067c11 */ /* 0x040fe4000f8218ff */
[C---:B------:R-:W-:Y:S02]  /*0330*/  LEA.HI.X R9, R5.reuse, UR13, RZ, 0x1, P0 ;  /* 0x0000000d05097c11 */ /* 0x040fe400080f0cff */
[----:B------:R-:W-:-:S04]  /*0340*/  LEA.HI.X R7, R5, UR15, RZ, 0x3, P1 ;  /* 0x0000000f05077c11 */ /* 0x000fc800088f1cff */
[----:B------:R-:W2:Y:S04]  /*0350*/  LDG.E.U16 R9, desc[UR8][R8.64] ;  /* 0x0000000808097981 */ /* 0x000ea8000c1e1500 */
[----:B------:R-:W3:Y:S04]  /*0360*/  LDG.E.64 R6, desc[UR8][R6.64] ;  /* 0x0000000806067981 */ /* 0x000ee8000c1e1b00 */
[----:B--2---:R0:W-:Y:S04]  /*0370*/  STS.U16 [R4], R9 ;  /* 0x0000000904007388 */ /* 0x0041e80000000400 */
[----:B---3--:R0:W-:Y:S02]  /*0380*/  STS.64 [R3], R6 ;  /* 0x0000000603007388 */ /* 0x0081e40000000a00 */
.L_x_269:
[----:B------:R-:W-:Y:S05]  /*0390*/  BSYNC.RECONVERGENT B0 ;  /* 0x0000000000007941 */ /* 0x000fea0003800200 */
.L_x_267:
[----:B------:R-:W-:Y:S01]  /*03a0*/  BAR.SYNC.DEFER_BLOCKING 0x0 ;  /* 0x0000000000007b1d */ /* 0x000fe20000010000 */
[----:B------:R-:W-:-:S09]  /*03b0*/  UISETP.GE.U32.AND UP0, UPT, UR5, 0x42, UPT ;  /* 0x000000420500788c */ /* 0x000fd2000bf06070 */
[----:B------:R-:W-:Y:S05]  /*03c0*/  BRA.U !UP0, `(.L_x_270) ;  /* 0x00000001084c7547 */ /* 0x000fea000b800000 */
.L_x_273:
[----:B------:R-:W-:Y:S01]  /*03d0*/  UMOV UR4, UR5 ;  /* 0x0000000500047c82 */ /* 0x000fe20008000000 */
[----:B------:R-:W-:Y:S01]  /*03e0*/  USHF.R.U32.HI UR5, URZ, 0x1, UR5 ;  /* 0x00000001ff057899 */ /* 0x000fe20008011605 */
[----:B------:R-:W-:Y:S05]  /*03f0*/  BSSY.RECONVERGENT B0, `(.L_x_271) ;  /* 0x000000d000007945 */ /* 0x000fea0003800200 */
[----:B------:R-:W-:-:S13]  /*0400*/  ISETP.GE.U32.AND P0, PT, R2, UR5, PT ;  /* 0x0000000502007c0c */ /* 0x000fda000bf06070 */
[----:B--2---:R-:W-:Y:S05]  /*0410*/  @P0 BRA `(.L_x_272) ;  /* 0x0000000000280947 */ /* 0x004fea0003800000 */
[----:B------:R-:W-:Y:S01]  /*0420*/  ULOP3.LUT UR7, UR4, 0x7fe, URZ, 0xc0, !UPT ;  /* 0x000007fe04077892 */ /* 0x000fe2000f8ec0ff */
[----:B------:R-:W-:Y:S01]  /*0430*/  LDS.U16 R5, [R4] ;  /* 0x0000000004057984 */ /* 0x000fe20000000400 */
[----:B0-----:R-:W-:-:S07]  /*0440*/  IMAD.U32 R6, RZ, RZ, UR5 ;  /* 0x00000005ff067e24 */ /* 0x001fce000f8e00ff */
[----:B-1----:R-:W0:Y:S02]  /*0450*/  LDS.U16 R8, [R4+UR7] ;  /* 0x0000000704087984 */ /* 0x002e240008000400 */
[----:B0-----:R-:W-:-:S04]  /*0460*/  HMNMX2.BF16_V2 R5, R5.H0_H0, R8.H0_H0, PT ;  /* 0x2000000805057240 */ /* 0x001fc80003a00800 */
[----:B------:R-:W-:-:S13]  /*0470*/  HSETP2.BF16_V2.NEU.AND P0, PT, R5.H0_H0, R8.H0_H0, PT ;  /* 0x2000000805007234 */ /* 0x000fda0003f0d802 */
[----:B------:R-:W-:Y:S01]  /*0480*/  @!P0 IMAD R6, R6, 0x8, R3 ;  /* 0x0000000806068824 */ /* 0x000fe200078e0203 */
[----:B------:R-:W-:Y:S05]  /*0490*/  @!P0 STS.U16 [R4], R8 ;  /* 0x0000000804008388 */ /* 0x000fea0000000400 */
[----:B------:R-:W0:Y:S04]  /*04a0*/  @!P0 LDS.64 R6, [R6] ;  /* 0x0000000006068984 */ /* 0x000e280000000a00 */
[----:B0-----:R2:W-:Y:S02]  /*04b0*/  @!P0 STS.64 [R3], R6 ;  /* 0x0000000603008388 */ /* 0x0015e40000000a00 */
.L_x_272:
[----:B------:R-:W-:Y:S05]  /*04c0*/  BSYNC.RECONVERGENT B0 ;  /* 0x0000000000007941 */ /* 0x000fea0003800200 */
.L_x_271:
[----:B------:R-:W-:Y:S01]  /*04d0*/  BAR.SYNC.DEFER_BLOCKING 0x0 ;  /* 0x0000000000007b1d */ /* 0x000fe20000010000 */
[----:B------:R-:W-:-:S09]  /*04e0*/  UISETP.GT.U32.AND UP0, UPT, UR4, 0x83, UPT ;  /* 0x000000830400788c */ /* 0x000fd2000bf04070 */
[----:B------:R-:W-:Y:S05]  /*04f0*/  BRA.U UP0, `(.L_x_273) ;  /* 0xfffffffd00b47547 */ /* 0x000fea000b83ffff */
.L_x_270:
[----:B------:R-:W-:-:S13]  /*0500*/  ISETP.GT.U32.AND P0, PT, R2, 0x1f, PT ;  /* 0x0000001f0200780c */ /* 0x000fda0003f04070 */
[----:B------:R-:W-:Y:S05]  /*0510*/  @P0 EXIT ;  /* 0x000000000000094d */ /* 0x000fea0003800000 */
[----:B------:R-:W-:Y:S04]  /*0520*/  LDS.U16 R5, [R4] ;  /* 0x0000000004057984 */ /* 0x000fe80000000400 */
[----:B0-2---:R-:W1:Y:S02]  /*0530*/  LDS.U16 R6, [R4+0x40] ;  /* 0x0000400004067984 */ /* 0x005e640000000400 */
        /* <DEDUP_REMOVED lines=60> */
.L_x_274:
        /* <DEDUP_REMOVED lines=16> */
.L_x_3762:


//--------------------- .text.contiguous_reduce_bf16 --------------------------
	.section	.text.contiguous_reduce_bf16,"ax",@progbits
	.align	128
        .global         contiguous_reduce_bf16
        .type           contiguous_reduce_bf16,@function
        .size           contiguous_reduce_bf16,(.L_x_3763 - contiguous_reduce_bf16)
        .other          contiguous_reduce_bf16,@"STO_CUDA_ENTRY STV_DEFAULT"
contiguous_reduce_bf16:
.text.contiguous_reduce_bf16:
        /* <DEDUP_REMOVED lines=9> */
[----:B------:R-:W0:Y:S01]  /*0090*/  LDCU.64 UR8, c[0x0][0x358] ;  /* 0x00006b00ff0877ac */ /* 0x000e220008000a00 */
[----:B-1----:R-:W-:-:S04]  /*00a0*/  ULEA UR4, UR6, UR4, 0x18 ;  /* 0x0000000406047291 */ /* 0x002fc8000f8ec0ff */
[----:B--2---:R-:W-:Y:S02]  /*00b0*/  ULEA UR6, UR5, UR4, 0x1 ;  /* 0x0000000405067291 */ /* 0x004fe4000f8e08ff */
[----:B0-----:R-:W-:-:S04]  /*00c0*/  IMAD R7, R0, UR5, RZ ;  /* 0x0000000500077c24 */ /* 0x001fc8000f8e02ff */
[----:B----4-:R-:W-:Y:S01]  /*00d0*/  IMAD R6, R7, 0x2, R2 ;  /* 0x0000000207067824 */ /* 0x010fe200078e0202 */
[C---:B------:R-:W-:Y:S01]  /*00e0*/  LEA R4, R2.reuse, UR6, 0x3 ;  /* 0x0000000602047c11 */ /* 0x040fe2000f8e18ff */
[----:B------:R-:W-:Y:S01]  /*00f0*/  IMAD.MOV.U32 R7, RZ, RZ, RZ ;  /* 0x000000ffff077224 */ /* 0x000fe200078e00ff */
[----:B------:R-:W-:Y:S01]  /*0100*/  LEA R3, R2, UR4, 0x1 ;  /* 0x0000000402037c11 */ /* 0x000fe2000f8e08ff */
[----:B------:R-:W-:-:S03]  /*0110*/  VIADD R8, R6, UR5 ;  /* 0x0000000506087c36 */ /* 0x000fc60008000000 */
[----:B------:R0:W-:Y:S02]  /*0120*/  STS.64 [R4], R6 ;  /* 0x0000000604007388 */ /* 0x0001e40000000a00 */
[----:B-----5:R-:W-:Y:S02]  /*0130*/  ISETP.GE.U32.AND P0, PT, R8, UR10, PT ;  /* 0x0000000a08007c0c */ /* 0x020fe4000bf06070 */
[----:B---3--:R0:W-:Y:S02]  /*0140*/  STS.U16 [R3], R10 ;  /* 0x0000000a03007388 */ /* 0x0081e40000000400 */
[----:B------:R-:W-:-:S13]  /*0150*/  ISETP.GE.U32.AND.EX P0, PT, RZ, UR11, PT, P0 ;  /* 0x0000000bff007c0c */ /* 0x000fda000bf06100 */
[----:B0-----:R-:W-:Y:S05]  /*0160*/  @P0 BRA `(.L_x_276) ;  /* 0x0000000000380947 */ /* 0x001fea0003800000 */
[----:B------:R-:W0:Y:S02]  /*0170*/  LDCU.64 UR12, c[0x0][0x390] ;  /* 0x00007200ff0c77ac */ /* 0x000e240008000a00 */
[----:B0-----:R-:W-:Y:S02]  /*0180*/  LEA R12, P1, R8, UR12, 0x1 ;  /* 0x0000000c080c7c11 */ /* 0x001fe4000f8208ff */
[----:B------:R-:W-:Y:S02]  /*0190*/  LEA R10, P0, R6, UR12, 0x1 ;  /* 0x0000000c060a7c11 */ /* 0x000fe4000f8008ff */
[----:B------:R-:W-:Y:S02]  /*01a0*/  LEA.HI.X R13, R8, UR13, RZ, 0x1, P1 ;  /* 0x0000000d080d7c11 */ /* 0x000fe400088f0cff */
[----:B------:R-:W-:-:S04]  /*01b0*/  LEA.HI.X R11, R6, UR13, RZ, 0x1, P0 ;  /* 0x0000000d060b7c11 */ /* 0x000fc800080f0cff */
[----:B------:R-:W2:Y:S04]  /*01c0*/  LDG.E.U16 R13, desc[UR8][R12.64] ;  /* 0x000000080c0d7981 */ /* 0x000ea8000c1e1500 */
[----:B------:R-:W2:Y:S01]  /*01d0*/  LDG.E.U16 R10, desc[UR8][R10.64] ;  /* 0x000000080a0a7981 */ /* 0x000ea2000c1e1500 */
[----:B------:R-:W-:Y:S01]  /*01e0*/  IMAD.MOV.U32 R9, RZ, RZ, RZ ;  /* 0x000000ffff097224 */ /* 0x000fe200078e00ff */
[----:B--2---:R-:W-:-:S04]  /*01f0*/  HMNMX2.BF16_V2 R5, R10.H0_H0, R13.H0_H0, PT ;  /* 0x2000000d0a057240 */ /* 0x004fc80003a00800 */
[----:B------:R-:W-:-:S13]  /*0200*/  HSETP2.BF16_V2.NEU.AND P0, PT, R5.H0_H0, R13.H0_H0, PT ;  /* 0x2000000d05007234 */ /* 0x000fda0003f0d802 */
[----:B------:R1:W-:Y:S04]  /*0210*/  @!P0 STS.U16 [R3], R13 ;  /* 0x0000000d03008388 */ /* 0x0003e80000000400 */
[----:B------:R1:W-:Y:S04]  /*0220*/  @!P0 STS.64 [R4], R8 ;  /* 0x0000000804008388 */ /* 0x0003e80000000a00 */
[----:B------:R1:W-:Y:S01]  /*0230*/  @P0 STS.U16 [R3], R10 ;  /* 0x0000000a03000388 */ /* 0x0003e20000000400 */
[----:B------:R-:W-:Y:S05]  /*0240*/  BRA `(.L_x_277) ;  /* 0x0000000000207947 */ /* 0x000fea0003800000 */
.L_x_276:
[----:B------:R-:W-:-:S04]  /*0250*/  ISETP.GE.U32.AND P0, PT, R6, UR10, PT ;  /* 0x0000000a06007c0c */ /* 0x000fc8000bf06070 */
[----:B------:R-:W-:-:S13]  /*0260*/  ISETP.GE.U32.AND.EX P0, PT, RZ, UR11, PT, P0 ;  /* 0x0000000bff007c0c */ /* 0x000fda000bf06100 */
[----:B------:R-:W-:Y:S05]  /*0270*/  @P0 BRA `(.L_x_277) ;  /* 0x0000000000140947 */ /* 0x000fea0003800000 */
[----:B------:R-:W0:Y:S02]  /*0280*/  LDCU.64 UR12, c[0x0][0x390] ;  /* 0x00007200ff0c77ac */ /* 0x000e240008000a00 */
[----:B0-----:R-:W-:-:S04]  /*0290*/  LEA R8, P0, R6, UR12, 0x1 ;  /* 0x0000000c06087c11 */ /* 0x001fc8000f8008ff */
[----:B------:R-:W-:-:S05]  /*02a0*/  LEA.HI.X R9, R6, UR13, RZ, 0x1, P0 ;  /* 0x0000000d06097c11 */ /* 0x000fca00080f0cff */
[----:B------:R-:W2:Y:S04]  /*02b0*/  LDG.E.U16 R8, desc[UR8][R8.64] ;  /* 0x0000000808087981 */ /* 0x000ea8000c1e1500 */
[----:B--2---:R0:W-:Y:S02]  /*02c0*/  STS.U16 [R3], R8 ;  /* 0x0000000803007388 */ /* 0x0041e40000000400 */
.L_x_277:
[----:B------:R-:W-:Y:S05]  /*02d0*/  BSYNC.RECONVERGENT B0 ;  /* 0x0000000000007941 */ /* 0x000fea0003800200 */
.L_x_275:
[----:B------:R-:W-:Y:S01]  /*02e0*/  BAR.SYNC.DEFER_BLOCKING 0x0 ;  /* 0x0000000000007b1d */ /* 0x000fe20000010000 */
[----:B------:R-:W-:-:S09]  /*02f0*/  UISETP.GE.U32.AND UP0, UPT, UR5, 0x42, UPT ;  /* 0x000000420500788c */ /* 0x000fd2000bf06070 */
[----:B------:R-:W-:Y:S05]  /*0300*/  BRA.U !UP0, `(.L_x_278) ;  /* 0x00000001084c7547 */ /* 0x000fea000b800000 */
.L_x_281:
[----:B------:R-:W-:Y:S01]  /*0310*/  UMOV UR4, UR5 ;  /* 0x0000000500047c82 */ /* 0x000fe20008000000 */
[----:B------:R-:W-:Y:S01]  /*0320*/  USHF.R.U32.HI UR5, URZ, 0x1, UR5 ;  /* 0x00000001ff057899 */ /* 0x000fe20008011605 */
[----:B------:R-:W-:Y:S05]  /*0330*/  BSSY.RECONVERGENT B0, `(.L_x_279) ;  /* 0x000000d000007945 */ /* 0x000fea0003800200 */
[----:B------:R-:W-:-:S13]  /*0340*/  ISETP.GE.U32.AND P0, PT, R2, UR5, PT ;  /* 0x0000000502007c0c */ /* 0x000fda000bf06070 */
[----:B--2---:R-:W-:Y:S05]  /*0350*/  @P0 BRA `(.L_x_280) ;  /* 0x0000000000280947 */ /* 0x004fea0003800000 */
[----:B------:R-:W-:Y:S01]  /*0360*/  ULOP3.LUT UR7, UR4, 0x7fe, URZ, 0xc0, !UPT ;  /* 0x000007fe04077892 */ /* 0x000fe2000f8ec0ff */
[----:B------:R-:W-:Y:S08]  /*0370*/  LDS.U16 R5, [R3] ;  /* 0x0000000003057984 */ /* 0x000ff00000000400 */
[----:B01----:R-:W0:Y:S02]  /*0380*/  LDS.U16 R8, [R3+UR7] ;  /* 0x0000000703087984 */ /* 0x003e240008000400 */
[----:B0-----:R-:W-:-:S04]  /*0390*/  HMNMX2.BF16_V2 R5, R5.H0_H0, R8.H0_H0, PT ;  /* 0x2000000805057240 */ /* 0x001fc80003a00800 */
[----:B------:R-:W-:Y:S01]  /*03a0*/  HSETP2.BF16_V2.NEU.AND P0, PT, R5.H0_H0, R8.H0_H0, PT ;  /* 0x2000000805007234 */ /* 0x000fe20003f0d802 */
[----:B------:R-:W-:-:S12]  /*03b0*/  IMAD.U32 R5, RZ, RZ, UR5 ;  /* 0x00000005ff057e24 */ /* 0x000fd8000f8e00ff */
[----:B------:R-:W-:Y:S01]  /*03c0*/  @!P0 IMAD R6, R5, 0x8, R4 ;  /* 0x0000000805068824 */ /* 0x000fe200078e0204 */
[----:B------:R-:W-:Y:S05]  /*03d0*/  @!P0 STS.U16 [R3], R8 ;  /* 0x0000000803008388 */ /* 0x000fea0000000400 */
[----:B------:R-:W0:Y:S04]  /*03e0*/  @!P0 LDS.64 R6, [R6] ;  /* 0x0000000006068984 */ /* 0x000e280000000a00 */
[----:B0-----:R2:W-:Y:S02]  /*03f0*/  @!P0 STS.64 [R4], R6 ;  /* 0x0000000604008388 */ /* 0x0015e40000000a00 */
.L_x_280:
[----:B------:R-:W-:Y:S05]  /*0400*/  BSYNC.RECONVERGENT B0 ;  /* 0x0000000000007941 */ /* 0x000fea0003800200 */
.L_x_279:
[----:B------:R-:W-:Y:S01]  /*0410*/  BAR.SYNC.DEFER_BLOCKING 0x0 ;  /* 0x0000000000007b1d */ /* 0x000fe20000010000 */
[----:B------:R-:W-:-:S09]  /*0420*/  UISETP.GT.U32.AND UP0, UPT, UR4, 0x83, UPT ;  /* 0x000000830400788c */ /* 0x000fd2000bf04070 */
[----:B------:R-:W-:Y:S05]  /*0430*/  BRA.U UP0, `(.L_x_281) ;  /* 0xfffffffd00b47547 */ /* 0x000fea000b83ffff */
.L_x_278:
[----:B------:R-:W-:-:S13]  /*0440*/  ISETP.GT.U32.AND P0, PT, R2, 0x1f, PT ;  /* 0x0000001f0200780c */ /* 0x000fda0003f04070 */
[----:B------:R-:W-:Y:S05]  /*0450*/  @P0 EXIT ;  /* 0x000000000000094d */ /* 0x000fea0003800000 */
[----:B------:R-:W-:Y:S04]  /*0460*/  LDS.U16 R5, [R3] ;  /* 0x0000000003057984 */ /* 0x000fe80000000400 */
[----:B--2---:R-:W2:Y:S02]  /*0470*/  LDS.U16 R6, [R3+0x40] ;  /* 0x0000400003067984 */ /* 0x004ea40000000400 */
[----:B--2---:R-:W-:-:S04]  /*0480*/  HMNMX2.BF16_V2 R7, R5.H0_H0, R6.H0_H0, PT ;  /* 0x2000000605077240 */ /* 0x004fc80003a00800 */
[----:B------:R-:W-:-:S13]  /*0490*/  HSETP2.BF16_V2.NEU.AND P1, PT, R7.H0_H0, R6.H0_H0, PT ;  /* 0x2000000607007234 */ /* 0x000fda0003f2d802 */
[----:B------:R-:W2:Y:S04]  /*04a0*/  @!P1 LDS.64 R6, [R4+0x100] ;  /* 0x0001000004069984 */ /* 0x000ea80000000a00 */
[----:B--2---:R-:W-:Y:S04]  /*04b0*/  @!P1 STS.64 [R4], R6 ;  /* 0x0000000604009388 */ /* 0x004fe80000000a00 */
[----:B-1----:R-:W1:Y:S04]  /*04c0*/  @!P1 LDS.U16 R10, [R3+0x40] ;  /* 0x00004000030a9984 */ /* 0x002e680000000400 */
[----:B0-----:R-:W0:Y:S01]  /*04d0*/  LDS.U16 R8, [R3+0x20] ;  /* 0x0000200003087984 */ /* 0x001e220000000400 */
[----:B-1----:R-:W-:-:S03]  /*04e0*/  @!P1 PRMT R5, R10, 0x7610, R5 ;  /* 0x000076100a059816 */ /* 0x002fc60000000005 */
[----:B------:R-:W-:Y:S02]  /*04f0*/  @!P1 STS.U16 [R3], R10 ;  /* 0x0000000a03009388 */ /* 0x000fe40000000400 */
[----:B0-----:R-:W-:-:S04]  /*0500*/  HMNMX2.BF16_V2 R7, R5.H0_H0, R8.H0_H0, PT ;  /* 0x2000000805077240 */ /* 0x001fc80003a00800 */
        /* <DEDUP_REMOVED lines=41> */
[----:B------:R-:W-:Y:S06]  /*07a0*/  LDS.64 R4, [UR6] ;  /* 0x00000006ff047984 */ /* 0x000fec0008000a00 */
[----:B0-----:R-:W0:Y:S08]  /*07b0*/  LDC.64 R2, c[0x0][0x380] ;  /* 0x0000e000ff027b82 */ /* 0x001e300000000a00 */
        /* <DEDUP_REMOVED lines=8> */
.L_x_282:
        /* <DEDUP_REMOVED lines=12> */
.L_x_3763:


//--------------------- .text.contiguous_reduce44_f16 --------------------------
	.section	.text.contiguous_reduce44_f16,"ax",@progbits
	.align	128
        .global         contiguous_reduce44_f16
        .type           contiguous_reduce44_f16,@function
        .size           contiguous_reduce44_f16,(.L_x_3764 - contiguous_reduce44_f16)
        .other          contiguous_reduce44_f16,@"STO_CUDA_ENTRY STV_DEFAULT"
contiguous_reduce44_f16:
.text.contiguous_reduce44_f16:
[----:B------:R-:W-:Y:S01]  /*0000*/  LDC R1, c[0x0][0x37c] ;  /* 0x0000df00ff017b82 */ /* 0x000fe20000000800 */
[----:B------:R-:W0:Y:S01]  /*0010*/  S2R R10, SR_TID.Y ;  /* 0x00000000000a7919 */ /* 0x000e220000002200 */
[----:B------:R-:W1:Y:S06]  /*0020*/  LDCU UR14, c[0x0][0x360] ;  /* 0x00006c00ff0e77ac */ /* 0x000e6c0008000800 */
[----:B------:R-:W2:Y:S01]  /*0030*/  S2UR UR5, SR_CgaCtaId ;  /* 0x00000000000579c3 */ /* 0x000ea20000008800 */
[----:B------:R-:W3:Y:S01]  /*0040*/  I2F.F16.U32 R6, 0x7c00 ;  /* 0x00007c0000067906 */ /* 0x000ee20000200800 */
        /* <DEDUP_REMOVED lines=65> */
.L_x_287:
        /* <DEDUP_REMOVED lines=9> */
[----:B0-----:R-:W-:-:S04]  /*04f0*/  HMNMX2 R16, R13.H0_H0, R19.H0_H0, PT ;  /* 0x200000130d107240 */ /* 0x001fc80003800800 */
[----:B------:R-:W-:-:S13]  /*0500*/  HSETP2.NEU.AND P0, PT, R16.H0_H0, R19.H0_H0, PT ;  /* 0x2000001310007234 */ /* 0x000fda0003f0d800 */
[----:B------:R-:W-:Y:S04]  /*0510*/  @!P0 STS.U16 [R4], R19 ;  /* 0x0000001304008388 */ /* 0x000fe80000000400 */
[----:B------:R-:W0:Y:S04]  /*0520*/  @!P0 LDS.64 R16, [R9+UR4] ;  /* 0x0000000409108984 */ /* 0x000e280008000a00 */
[----:B0-----:R-:W-:Y:S04]  /*0530*/  @!P0 STS.64 [R6+UR8], R16 ;  /* 0x0000001006008988 */ /* 0x001fe80008000a08 */
[----:B------:R-:W0:Y:S04]  /*0540*/  @!P0 LDS.U16 R18, [R4] ;  /* 0x0000000004128984 */ /* 0x000e280000000400 */
[----:B------:R-:W1:Y:S01]  /*0550*/  LDS.U16 R20, [R20] ;  /* 0x0000000014147984 */ /* 0x000e620000000400 */
[----:B0-----:R-:W-:-:S05]  /*0560*/  @!P0 PRMT R13, R18, 0x7610, R13 ;  /* 0x00007610120d8816 */ /* 0x001fca000000000d */
[----:B-1----:R-:W-:-:S04]  /*0570*/  HMNMX2 R15, R13.H0_H0, R20.H0_H0, PT ;  /* 0x200000140d0f7240 */ /* 0x002fc80003800800 */
[----:B------:R-:W-:-:S13]  /*0580*/  HSETP2.NEU.AND P0, PT, R15.H0_H0, R20.H0_H0, PT ;  /* 0x200000140f007234 */ /* 0x000fda0003f0d800 */
[----:B------:R-:W-:Y:S04]  /*0590*/  @!P0 STS.U16 [R4], R20 ;  /* 0x0000001404008388 */ /* 0x000fe80000000400 */
[----:B------:R-:W0:Y:S04]  /*05a0*/  @!P0 LDS.64 R18, [R10+UR4] ;  /* 0x000000040a128984 */ /* 0x000e280008000a00 */
[----:B0-----:R-:W-:Y:S04]  /*05b0*/  @!P0 STS.64 [R6+UR8], R18 ;  /* 0x0000001206008988 */ /* 0x001fe80008000a08 */
[----:B------:R-:W0:Y:S04]  /*05c0*/  @!P0 LDS.U16 R15, [R4] ;  /* 0x00000000040f8984 */ /* 0x000e280000000400 */
[----:B------:R1:W2:Y:S02]  /*05d0*/  LDS.U16 R22, [R21] ;  /* 0x0000000015167984 */ /* 0x0002a40000000400 */
[----:B-1----:R-:W-:Y:S01]  /*05e0*/  IMAD R21, R7, 0x4, R14 ;  /* 0x0000000407157824 */ /* 0x002fe200078e020e */
[----:B0-----:R-:W-:-:S05]  /*05f0*/  @!P0 PRMT R13, R15, 0x7610, R13 ;  /* 0x000076100f0d8816 */ /* 0x001fca000000000d */
[----:B--2---:R-:W-:-:S04]  /*0600*/  HMNMX2 R15, R13.H0_H0, R22.H0_H0, PT ;  /* 0x200000160d0f7240 */ /* 0x004fc80003800800 */
[----:B------:R-:W-:-:S13]  /*0610*/  HSETP2.NEU.AND P0, PT, R15.H0_H0, R22.H0_H0, PT ;  /* 0x200000160f007234 */ /* 0x000fda0003f0d800 */
[----:B------:R-:W-:Y:S04]  /*0620*/  @!P0 STS.U16 [R4], R22 ;  /* 0x0000001604008388 */ /* 0x000fe80000000400 */
[----:B------:R-:W0:Y:S04]  /*0630*/  @!P0 LDS.64 R16, [R11+UR4] ;  /* 0x000000040b108984 */ /* 0x000e280008000a00 */
[----:B0-----:R-:W-:Y:S04]  /*0640*/  @!P0 STS.64 [R6+UR8], R16 ;  /* 0x0000001006008988 */ /* 0x001fe80008000a08 */
[----:B------:R-:W0:Y:S04]  /*0650*/  @!P0 LDS.U16 R15, [R4] ;  /* 0x00000000040f8984 */ /* 0x000e280000000400 */
[----:B------:R-:W1:Y:S01]  /*0660*/  LDS.U16 R20, [R14] ;  /* 0x000000000e147984 */ /* 0x000e620000000400 */
[----:B0-----:R-:W-:Y:S01]  /*0670*/  @!P0 PRMT R13, R15, 0x7610, R13 ;  /* 0x000076100f0d8816 */ /* 0x001fe2000000000d */
[----:B------:R-:W-:-:S04]  /*0680*/  IMAD R15, R7, 0x2, R14 ;  /* 0x00000002070f7824 */ /* 0x000fc800078e020e */
[----:B-1----:R-:W-:-:S04]  /*0690*/  HMNMX2 R13, R13.H0_H0, R20.H0_H0, PT ;  /* 0x200000140d0d7240 */ /* 0x002fc80003800800 */
[----:B------:R-:W-:-:S13]  /*06a0*/  HSETP2.NEU.AND P0, PT, R13.H0_H0, R20.H0_H0, PT ;  /* 0x200000140d007234 */ /* 0x000fda0003f0d800 */
[----:B------:R-:W-:Y:S04]  /*06b0*/  @!P0 STS.U16 [R4], R20 ;  /* 0x0000001404008388 */ /* 0x000fe80000000400 */
[----:B------:R-:W0:Y:S01]  /*06c0*/  @!P0 LDS.64 R18, [R8+UR4] ;  /* 0x0000000408128984 */ /* 0x000e220008000a00 */
[----:B------:R-:W-:-:S03]  /*06d0*/  ULEA UR4, UR14, UR4, 0x5 ;  /* 0x000000040e047291 */ /* 0x000fc6000f8e28ff */
[----:B0-----:R-:W-:Y:S04]  /*06e0*/  @!P0 STS.64 [R6+UR8], R18 ;  /* 0x0000001206008988 */ /* 0x001fe80008000a08 */
[----:B------:R-:W-:Y:S04]  /*06f0*/  LDS.U16 R15, [R15] ;  /* 0x000000000f0f7984 */ /* 0x000fe80000000400 */
[----:B------:R-:W0:Y:S02]  /*0700*/  LDS.U16 R13, [R4] ;  /* 0x00000000040d7984 */ /* 0x000e240000000400 */
[----:B0-----:R-:W-:-:S04]  /*0710*/  HMNMX2 R16, R13.H0_H0, R15.H0_H0, PT ;  /* 0x2000000f0d107240 */ /* 0x001fc80003800800 */
[----:B------:R-:W-:-:S13]  /*0720*/  HSETP2.NEU.AND P0, PT, R16.H0_H0, R15.H0_H0, PT ;  /* 0x2000000f10007234 */ /* 0x000fda0003f0d800 */
        /* <DEDUP_REMOVED lines=9> */
[----:B-1----:R-:W-:-:S04]  /*07c0*/  HMNMX2 R13, R20.H1_H1, R21.H0_H0, PT ;  /* 0x20000015140d7240 */ /* 0x002fc80003800c00 */
[----:B------:R-:W-:-:S13]  /*07d0*/  HSETP2.NEU.AND P0, PT, R13.H0_H0, R21.H0_H0, PT ;  /* 0x200000150d007234 */ /* 0x000fda0003f0d800 */
[----:B------:R-:W-:Y:S04]  /*07e0*/  @!P0 STS.U16 [R4], R21 ;  /* 0x0000001504008388 */ /* 0x000fe80000000400 */
[----:B------:R-:W0:Y:S04]  /*07f0*/  @!P0 LDS.64 R18, [R10+UR4] ;  /* 0x000000040a128984 */ /* 0x000e280008000a00 */
[----:B0-----:R-:W-:Y:S04]  /*0800*/  @!P0 STS.64 [R6+UR8], R18 ;  /* 0x0000001206008988 */ /* 0x001fe80008000a08 */
[----:B------:R-:W0:Y:S04]  /*0810*/  @!P0 LDS.U16 R13, [R4] ;  /* 0x00000000040d8984 */ /* 0x000e280000000400 */
[----:B------:R-:W1:Y:S01]  /*0820*/  LDS.U16 R15, [R15] ;  /* 0x000000000f0f7984 */ /* 0x000e620000000400 */
[----:B0-----:R-:W-:-:S05]  /*0830*/  @!P0 PRMT R20, R20, 0x5410, R13 ;  /* 0x0000541014148816 */ /* 0x001fca000000000d */
[----:B-1----:R-:W-:-:S04]  /*0840*/  HMNMX2 R13, R20.H1_H1, R15.H0_H0, PT ;  /* 0x2000000f140d7240 */ /* 0x002fc80003800c00 */
[----:B------:R-:W-:-:S13]  /*0850*/  HSETP2.NEU.AND P0, PT, R13.H0_H0, R15.H0_H0, PT ;  /* 0x2000000f0d007234 */ /* 0x000fda0003f0d800 */
[----:B------:R0:W-:Y:S04]  /*0860*/  @!P0 STS.U16 [R4], R15 ;  /* 0x0000000f04008388 */ /* 0x0001e80000000400 */
[----:B------:R-:W1:Y:S01]  /*0870*/  @!P0 LDS.64 R16, [R11+UR4] ;  /* 0x000000040b108984 */ /* 0x000e620008000a00 */
[----:B0-----:R-:W-:-:S03]  /*0880*/  IMAD R15, R7, 0x2, R14 ;  /* 0x00000002070f7824 */ /* 0x001fc600078e020e */
[----:B-1----:R-:W-:Y:S04]  /*0890*/  @!P0 STS.64 [R6+UR8], R16 ;  /* 0x0000001006008988 */ /* 0x002fe80008000a08 */
[----:B------:R-:W0:Y:S04]  /*08a0*/  @!P0 LDS.U16 R13, [R4] ;  /* 0x00000000040d8984 */ /* 0x000e280000000400 */
[----:B------:R-:W1:Y:S01]  /*08b0*/  LDS.U16 R21, [R14] ;  /* 0x000000000e157984 */ /* 0x000e620000000400 */
[----:B0-----:R-:W-:-:S05]  /*08c0*/  @!P0 PRMT R20, R20, 0x5410, R13 ;  /* 0x0000541014148816 */ /* 0x001fca000000000d */
[----:B-1----:R-:W-:-:S04]  /*08d0*/  HMNMX2 R13, R20.H1_H1, R21.H0_H0, PT ;  /* 0x20000015140d7240 */ /* 0x002fc80003800c00 */
[----:B------:R-:W-:-:S13]  /*08e0*/  HSETP2.NEU.AND P0, PT, R13.H0_H0, R21.H0_H0, PT ;  /* 0x200000150d007234 */ /* 0x000fda0003f0d800 */
[----:B------:R0:W-:Y:S04]  /*08f0*/  @!P0 STS.U16 [R4], R21 ;  /* 0x0000001504008388 */ /* 0x0001e80000000400 */
[----:B------:R-:W1:Y:S01]  /*0900*/  @!P0 LDS.64 R18, [R8+UR4] ;  /* 0x0000000408128984 */ /* 0x000e620008000a00 */
[----:B------:R-:W-:Y:S01]  /*0910*/  ULEA UR4, UR14, UR4, 0x5 ;  /* 0x000000040e047291 */ /* 0x000fe2000f8e28ff */
[----:B0-----:R-:W-:Y:S02]  /*0920*/  IMAD R21, R7, 0x4, R14 ;  /* 0x0000000407157824 */ /* 0x001fe400078e020e */
[----:B-1----:R-:W-:Y:S04]  /*0930*/  @!P0 STS.64 [R6+UR8], R18 ;  /* 0x0000001206008988 */ /* 0x002fe80008000a08 */
        /* <DEDUP_REMOVED lines=69> */
[----:B------:R-:W0:Y:S01]  /*0d90*/  @!P0 LDS.64 R18, [R8+UR4] ;  /* 0x0000000408128984 */ /* 0x000e220008000a00 */
[----:B------:R-:W-:-:S03]  /*0da0*/  ULEA UR4, UR14, UR4, 0x5 ;  /* 0x000000040e047291 */ /* 0x000fc6000f8e28ff */
[----:B0-----:R0:W-:Y:S01]  /*0db0*/  @!P0 STS.64 [R6+UR8], R18 ;  /* 0x0000001206008988 */ /* 0x0011e20008000a08 */
[----:B------:R-:W-:Y:S08]  /*0dc0*/  BRA.U !UP1, `(.L_x_287) ;  /* 0xfffffff509a47547 */ /* 0x000ff0000b83ffff */
.L_x_286:
        /* <DEDUP_REMOVED lines=13> */
[----:B--2---:R-:W-:-:S04]  /*0ea0*/  HMNMX2 R16, R13.H0_H0, R15.H0_H0, PT ;  /* 0x2000000f0d107240 */ /* 0x004fc80003800800 */
[----:B------:R-:W-:-:S13]  /*0eb0*/  HSETP2.NEU.AND P0, PT, R16.H0_H0, R15.H0_H0, PT ;  /* 0x2000000f10007234 */ /* 0x000fda0003f0d800 */
        /* <DEDUP_REMOVED lines=24> */
[----:B0-----:R-:W-:-:S05]  /*1040*/  @!P0 PRMT R21, R13, 0x7610, R21 ;  /* 0x000076100d158816 */ /* 0x001fca0000000015 */
[----:B-1----:R-:W-:Y:S01]  /*1050*/  HMNMX2 R13, R21.H0_H0, R20.H0_H0, PT ;  /* 0x20000014150d7240 */ /* 0x002fe20003800800 */
[----:B------:R-:W-:-:S03]  /*1060*/  IMAD R21, R7, 0x4, R14 ;  /* 0x0000000407157824 */ /* 0x000fc600078e020e */
        /* <DEDUP_REMOVED lines=39> */
[----:B0-----:R1:W-:Y:S09]  /*12e0*/  @!P0 STS.64 [R6+UR8], R18 ;  /* 0x0000001206008988 */ /* 0x0013f20008000a08 */
.L_x_288:
[----:B------:R-:W-:-:S09]  /*12f0*/  UISETP.NE.OR UP0, UPT, UR5, URZ, UP0 ;  /* 0x000000ff0500728c */ /* 0x000fd20008705670 */
[----:B------:R-:W-:Y:S05]  /*1300*/  BRA.U !UP0, `(.L_x_289) ;  /* 0x0000000108a47547 */ /* 0x000fea000b800000 */
.L_x_285:
        /* <DEDUP_REMOVED lines=8> */
[----:B---3--:R-:W-:-:S04]  /*1390*/  HMNMX2 R16, R13.H0_H0, R15.H0_H0, PT ;  /* 0x2000000f0d107240 */ /* 0x008fc80003800800 */
[----:B------:R-:W-:-:S13]  /*13a0*/  HSETP2.NEU.AND P0, PT, R16.H0_H0, R15.H0_H0, PT ;  /* 0x2000000f10007234 */ /* 0x000fda0003f0d800 */
        /* <DEDUP_REMOVED lines=27> */
[----:B------:R-:W0:Y:S01]  /*1560*/  @!P0 LDS.64 R18, [R8+UR4] ;  /* 0x0000000408128984 */ /* 0x000e220008000a00 */
[----:B------:R-:W-:-:S03]  /*1570*/  ULEA UR4, UR14, UR4, 0x5 ;  /* 0x000000040e047291 */ /* 0x000fc6000f8e28ff */
[----:B0-----:R2:W-:Y:S01]  /*1580*/  @!P0 STS.64 [R6+UR8], R18 ;  /* 0x0000001206008988 */ /* 0x0015e20008000a08 */
[----:B------:R-:W-:Y:S08]  /*1590*/  BRA.U UP0, `(.L_x_285) ;  /* 0xfffffffd005c7547 */ /* 0x000ff0000b83ffff */
.L_x_289:
[----:B------:R-:W-:-:S07]  /*15a0*/  VIADD R7, R12, 0x1 ;  /* 0x000000010c077836 */ /* 0x000fce0000000000 */
.L_x_284:
        /* <DEDUP_REMOVED lines=12> */
.L_x_290:
[----:B---3--:R-:W-:Y:S01]  /*1670*/  LDS.U16 R8, [R4] ;  /* 0x0000000004087984 */ /* 0x008fe20000000400 */
[----:B------:R-:W3:Y:S01]  /*1680*/  LDC R10, c[0x0][0x360] ;  /* 0x0000d800ff0a7b82 */ /* 0x000ee20000000800 */
[----:B------:R-:W-:Y:S02]  /*1690*/  UIADD3 UR6, UPT, UPT, UR6, 0x1, URZ ;  /* 0x0000000106067890 */ /* 0x000fe4000fffe0ff */
[----:B------:R3:W4:Y:S02]  /*16a0*/  LDS.U16 R11, [R7] ;  /* 0x00000000070b7984 */ /* 0x0007240000000400 */
[----:B------:R-:W-:Y:S01]  /*16b0*/  UISETP.NE.AND UP0, UPT, UR6, URZ, UPT ;  /* 0x000000ff0600728c */ /* 0x000fe2000bf05270 */
[----:B---3--:R-:W-:Y:S01]  /*16c0*/  IMAD R7, R10, 0x2, R7 ;  /* 0x000000020a077824 */ /* 0x008fe200078e0207 */
[----:B----4-:R-:W-:-:S04]  /*16d0*/  HMNMX2 R8, R8.H0_H0, R11.H0_H0, PT ;  /* 0x2000000b08087240 */ /* 0x010fc80003800800 */
[----:B------:R-:W-:-:S13]  /*16e0*/  HSETP2.NEU.AND P0, PT, R8.H0_H0, R11.H0_H0, PT ;  /* 0x2000000b08007234 */ /* 0x000fda0003f0d800 */
[----:B------:R-:W-:Y:S04]  /*16f0*/  @!P0 STS.U16 [R4], R11 ;  /* 0x0000000b04008388 */ /* 0x000fe80000000400 */
[----:B------:R3:W4:Y:S02]  /*1700*/  @!P0 LDS.64 R8, [R0] ;  /* 0x0000000000088984 */ /* 0x0007240000000a00 */
[----:B---3--:R-:W-:Y:S02]  /*1710*/  IMAD R0, R10, 0x8, R0 ;  /* 0x000000080a007824 */ /* 0x008fe400078e0200 */
[----:B----4-:R3:W-:Y:S01]  /*1720*/  @!P0 STS.64 [R6+UR8], R8 ;  /* 0x0000000806008988 */ /* 0x0107e20008000a08 */
[----:B------:R-:W-:Y:S05]  /*1730*/  BRA.U UP0, `(.L_x_290) ;  /* 0xfffffffd00cc7547 */ /* 0x000fea000b83ffff */
.L_x_283:
        /* <DEDUP_REMOVED lines=14> */
.L_x_291:
        /* <DEDUP_REMOVED lines=14> */
.L_x_3764:


//--------------------- .text.contiguous_reduce4_f16 --------------------------
	.section	.text.contiguous_reduce4_f16,"ax",@progbits
	.align	128
        .global         contiguous_reduce4_f16
        .type           contiguous_reduce4_f16,@function
        .size           contiguous_reduce4_f16,(.L_x_3686 - contiguous_reduce4_f16)
        .other          contiguous_reduce4_f16,@"STO_CUDA_ENTRY STV_DEFAULT"
contiguous_reduce4_f16:
.text.contiguous_reduce4_f16:
[----:B------:R-:W-:Y:S01]  /*0000*/  LDC R1, c[0x0][0x37c] ;  /* 0x0000df00ff017b82 */ /* 0x000fe20000000800 */
[----:B------:R-:W0:Y:S01]  /*0010*/  S2R R7, SR_TID.Y ;  /* 0x0000000000077919 */ /* 0x000e220000002200 */
[----:B------:R-:W1:Y:S06]  /*0020*/  LDCU UR14, c[0x0][0x360] ;  /* 0x00006c00ff0e77ac */ /* 0x000e6c0008000800 */
[----:B------:R-:W2:Y:S01]  /*0030*/  S2UR UR6, SR_CgaCtaId ;  /* 0x00000000000679c3 */ /* 0x000ea20000008800 */
[----:B------:R-:W3:Y:S01]  /*0040*/  I2F.F16.U32 R11, 0x7c00 ;  /* 0x00007c00000b7906 */ /* 0x000ee20000200800 */
        /* <DEDUP_REMOVED lines=43> */
.L_x_310:
        /* <DEDUP_REMOVED lines=27> */
.L_x_294:
[----:B------:R-:W-:Y:S01]  /*04b0*/  IMAD.MOV.U32 R14, RZ, RZ, R30 ;  /* 0x000000ffff0e7224 */ /* 0x000fe200078e001e */
[----:B------:R-:W-:Y:S01]  /*04c0*/  MOV R0, R32 ;  /* 0x0000002000007202 */ /* 0x000fe20000000f00 */
[----:B------:R-:W-:Y:S01]  /*04d0*/  IMAD.MOV.U32 R3, RZ, RZ, R33 ;  /* 0x000000ffff037224 */ /* 0x000fe200078e0021 */
[----:B------:R-:W-:-:S07]  /*04e0*/  MOV R8, 0x500 ;  /* 0x0000050000087802 */ /* 0x000fce0000000f00 */
[----:B-1----:R-:W-:Y:S05]  /*04f0*/  CALL.REL.NOINC `($__internal_6_$__cuda_sm20_div_s64) ;  /* 0x0000004000a47944 */ /* 0x002fea0003c00000 */
        /* <DEDUP_REMOVED lines=9> */
.L_x_295:
        /* <DEDUP_REMOVED lines=33> */
.L_x_296:
[----:B------:R-:W-:Y:S01]  /*07a0*/  IMAD.MOV.U32 R0, RZ, RZ, R30 ;  /* 0x000000ffff007224 */ /* 0x000fe200078e001e */
[----:B------:R-:W-:Y:S02]  /*07b0*/  MOV R3, R31 ;  /* 0x0000001f00037202 */ /* 0x000fe40000000f00 */
[----:B------:R-:W-:-:S07]  /*07c0*/  MOV R8, 0x7e0 ;  /* 0x000007e000087802 */ /* 0x000fce0000000f00 */
[----:B------:R-:W-:Y:S05]  /*07d0*/  CALL.REL.NOINC `($__internal_6_$__cuda_sm20_div_s64) ;  /* 0x0000003c00ec7944 */ /* 0x000fea0003c00000 */
        /* <DEDUP_REMOVED lines=10> */
.L_x_297:
        /* <DEDUP_REMOVED lines=34> */
.L_x_298:
[----:B------:R-:W-:Y:S01]  /*0aa0*/  IMAD.MOV.U32 R14, RZ, RZ, R26 ;  /* 0x000000ffff0e7224 */ /* 0x000fe200078e001a */
[----:B------:R-:W-:Y:S01]  /*0ab0*/  MOV R0, R30 ;  /* 0x0000001e00007202 */ /* 0x000fe20000000f00 */
[----:B------:R-:W-:Y:S01]  /*0ac0*/  IMAD.MOV.U32 R3, RZ, RZ, R31 ;  /* 0x000000ffff037224 */ /* 0x000fe200078e001f */
[----:B------:R-:W-:-:S07]  /*0ad0*/  MOV R8, 0xaf0 ;  /* 0x00000af000087802 */ /* 0x000fce0000000f00 */
[----:B------:R-:W-:Y:S05]  /*0ae0*/  CALL.REL.NOINC `($__internal_6_$__cuda_sm20_div_s64) ;  /* 0x0000003c00287944 */ /* 0x000fea0003c00000 */
        /* <DEDUP_REMOVED lines=9> */
.L_x_299:
        /* <DEDUP_REMOVED lines=34> */
.L_x_300:
        /* <DEDUP_REMOVED lines=14> */
.L_x_301:
        /* <DEDUP_REMOVED lines=34> */
.L_x_302:
[----:B------:R-:W-:Y:S01]  /*10a0*/  IMAD.MOV.U32 R14, RZ, RZ, R26 ;  /* 0x000000ffff0e7224 */ /* 0x000fe200078e001a */
[----:B------:R-:W-:Y:S01]  /*10b0*/  MOV R0, R30 ;  /* 0x0000001e00007202 */ /* 0x000fe20000000f00 */
[----:B------:R-:W-:Y:S01]  /*10c0*/  IMAD.MOV.U32 R3, RZ, RZ, R31 ;  /* 0x000000ffff037224 */ /* 0x000fe200078e001f */
[----:B------:R-:W-:-:S07]  /*10d0*/  MOV R8, 0x10f0 ;  /* 0x000010f000087802 */ /* 0x000fce0000000f00 */
[----:B------:R-:W-:Y:S05]  /*10e0*/  CALL.REL.NOINC `($__internal_6_$__cuda_sm20_div_s64) ;  /* 0x0000003400a87944 */ /* 0x000fea0003c00000 */
        /* <DEDUP_REMOVED lines=10> */
.L_x_303:
        /* <DEDUP_REMOVED lines=34> */
.L_x_304:
        /* <DEDUP_REMOVED lines=14> */
.L_x_305:
        /* <DEDUP_REMOVED lines=34> */
.L_x_306:
[----:B------:R-:W-:Y:S01]  /*16b0*/  MOV R14, R26 ;  /* 0x0000001a000e7202 */ /* 0x000fe20000000f00 */
        /* <DEDUP_REMOVED lines=14> */
.L_x_307:
        /* <DEDUP_REMOVED lines=35> */
.L_x_308:
[----:B------:R-:W-:Y:S01]  /*19d0*/  MOV R0, R26 ;  /* 0x0000001a00007202 */ /* 0x000fe20000000f00 */
[----:B------:R-:W-:Y:S01]  /*19e0*/  IMAD.MOV.U32 R3, RZ, RZ, R27 ;  /* 0x000000ffff037224 */ /* 0x000fe200078e001b */
[----:B------:R-:W-:-:S07]  /*19f0*/  MOV R8, 0x1a10 ;  /* 0x00001a1000087802 */ /* 0x000fce0000000f00 */
[----:B------:R-:W-:Y:S05]  /*1a00*/  CALL.REL.NOINC `($__internal_6_$__cuda_sm20_div_s64) ;  /* 0x0000002c00607944 */ /* 0x000fea0003c00000 */
        /* <DEDUP_REMOVED lines=9> */
.L_x_309:
        /* <DEDUP_REMOVED lines=13> */
.L_x_293:
        /* <DEDUP_REMOVED lines=32> */
.L_x_312:
        /* <DEDUP_REMOVED lines=14> */
.L_x_313:
        /* <DEDUP_REMOVED lines=35> */
.L_x_314:
        /* <DEDUP_REMOVED lines=13> */
.L_x_315:
        /* <DEDUP_REMOVED lines=36> */
.L_x_316:
        /* <DEDUP_REMOVED lines=15> */
.L_x_317:
        /* <DEDUP_REMOVED lines=37> */
.L_x_318:
[----:B------:R-:W-:Y:S01]  /*26d0*/  IMAD.MOV.U32 R0, RZ, RZ, R18 ;  /* 0x000000ffff007224 */ /* 0x000fe200078e0012 */
[----:B------:R-:W-:Y:S02]  /*26e0*/  MOV R3, R19 ;  /* 0x0000001300037202 */ /* 0x000fe40000000f00 */
[----:B------:R-:W-:-:S07]  /*26f0*/  MOV R8, 0x2710 ;  /* 0x0000271000087802 */ /* 0x000fce0000000f00 */
[----:B------:R-:W-:Y:S05]  /*2700*/  CALL.REL.NOINC `($__internal_6_$__cuda_sm20_div_s64) ;  /* 0x0000002000207944 */ /* 0x000fea0003c00000 */
        /* <DEDUP_REMOVED lines=8> */
.L_x_319:
        /* <DEDUP_REMOVED lines=10> */
.L_x_311:
        /* <DEDUP_REMOVED lines=32> */
.L_x_321:
[----:B------:R-:W-:Y:S01]  /*2a30*/  MOV R14, R30 ;  /* 0x0000001e000e7202 */ /* 0x000fe20000000f00 */
[----:B------:R-:W-:Y:S01]  /*2a40*/  IMAD.MOV.U32 R0, RZ, RZ, R18 ;  /* 0x000000ffff007224 */ /* 0x000fe200078e0012 */
[----:B------:R-:W-:Y:S02]  /*2a50*/  MOV R3, R19 ;  /* 0x0000001300037202 */ /* 0x000fe40000000f00 */
[----:B------:R-:W-:-:S07]  /*2a60*/  MOV R8, 0x2a80 ;  /* 0x00002a8000087802 */ /* 0x000fce0000000f00 */
[----:B------:R-:W-:Y:S05]  /*2a70*/  CALL.REL.NOINC `($__internal_6_$__cuda_sm20_div_s64) ;  /* 0x0000001c00447944 */ /* 0x000fea0003c00000 */
        /* <DEDUP_REMOVED lines=9> */
.L_x_322:
        /* <DEDUP_REMOVED lines=36> */
.L_x_323:
[----:B------:R-:W-:Y:S01]  /*2d50*/  MOV R0, R18 ;  /* 0x0000001200007202 */ /* 0x000fe20000000f00 */
[----:B------:R-:W-:Y:S01]  /*2d60*/  IMAD.MOV.U32 R3, RZ, RZ, R19 ;  /* 0x000000ffff037224 */ /* 0x000fe200078e0013 */
[----:B------:R-:W-:-:S07]  /*2d70*/  MOV R8, 0x2d90 ;  /* 0x00002d9000087802 */ /* 0x000fce0000000f00 */
[----:B------:R-:W-:Y:S05]  /*2d80*/  CALL.REL.NOINC `($__internal_6_$__cuda_sm20_div_s64) ;  /* 0x0000001800807944 */ /* 0x000fea0003c00000 */
        /* <DEDUP_REMOVED lines=8> */
.L_x_324:
        /* <DEDUP_REMOVED lines=10> */
.L_x_320:
        /* <DEDUP_REMOVED lines=29> */
.L_x_325:
[----:B------:R-:W-:-:S07]  /*3080*/  MOV R0, 0x30a0 ;  /* 0x000030a000007802 */ /* 0x000fce0000000f00 */
[----:B------:R-:W-:Y:S05]  /*3090*/  CALL.REL.NOINC `($__internal_7_$__cuda_sm20_rem_s64) ;  /* 0x0000001c00087944 */ /* 0x000fea0003c00000 */
[----:B------:R-:W-:Y:S01]  /*30a0*/  MOV R8, R3 ;  /* 0x0000000300087202 */ /* 0x000fe20000000f00 */
[----:B------:R-:W-:-:S07]  /*30b0*/  IMAD.MOV.U32 R9, RZ, RZ, R10 ;  /* 0x000000ffff097224 */ /* 0x000fce00078e000a */
.L_x_326:
[----:B------:R-:W0:Y:S02]  /*30c0*/  LDC.64 R10, c[0x0][0x3a0] ;  /* 0x0000e800ff0a7b82 */ /* 0x000e240000000a00 */
[----:B0-----:R-:W-:-:S06]  /*30d0*/  IMAD.WIDE.U32 R2, R2, 0x8, R10 ;  /* 0x0000000802027825 */ /* 0x001fcc00078e000a */
[----:B------:R-:W2:Y:S02]  /*30e0*/  LDG.E.64 R2, desc[UR10][R2.64] ;  /* 0x0000000a02027981 */ /* 0x000ea4000c1e1b00 */
[-C--:B--2---:R-:W-:Y:S02]  /*30f0*/  IMAD R11, R3, R8.reuse, RZ ;  /* 0x00000008030b7224 */ /* 0x084fe400078e02ff */
[----:B------:R-:W-:-:S04]  /*3100*/  IMAD.WIDE.U32 R26, R2, R8, R26 ;  /* 0x00000008021a7225 */ /* 0x000fc800078e001a */
[----:B------:R-:W-:-:S05]  /*3110*/  IMAD R11, R2, R9, R11 ;  /* 0x00000009020b7224 */ /* 0x000fca00078e020b */
[----:B------:R-:W-:-:S07]  /*3120*/  IADD3 R27, PT, PT, R27, R11, RZ ;  /* 0x0000000b1b1b7210 */ /* 0x000fce0007ffe0ff */
.L_x_292:
        /* <DEDUP_REMOVED lines=40> */
.L_x_331:
        /* <DEDUP_REMOVED lines=71> */
[----:B-1----:R-:W-:-:S04]  /*3820*/  HMNMX2 R13, R20.H1_H1, R21.H0_H0, PT ;  /* 0x20000015140d7240 */ /* 0x002fc80003800c00 */
[----:B------:R-:W-:-:S13]  /*3830*/  HSETP2.NEU.AND P0, PT, R13.H0_H0, R21.H0_H0, PT ;  /* 0x200000150d007234 */ /* 0x000fda0003f0d800 */
[----:B------:R0:W-:Y:S04]  /*3840*/  @!P0 STS.U16 [R2], R21 ;  /* 0x0000001502008388 */ /* 0x0001e80000000400 */
[----:B------:R-:W1:Y:S01]  /*3850*/  @!P0 LDS.64 R14, [R3+UR6] ;  /* 0x00000006030e8984 */ /* 0x000e620008000a00 */
[----:B------:R-:W-:Y:S01]  /*3860*/  ULEA UR6, UR14, UR6, 0x5 ;  /* 0x000000060e067291 */ /* 0x000fe2000f8e28ff */
[----:B0-----:R-:W-:Y:S02]  /*3870*/  LEA R21, R4, R11, 0x2 ;  /* 0x0000000b04157211 */ /* 0x001fe400078e10ff */
[----:B-1----:R-:W-:Y:S04]  /*3880*/  @!P0 STS.64 [R5+UR5], R14 ;  /* 0x0000000e05008988 */ /* 0x002fe80008000a05 */
        /* <DEDUP_REMOVED lines=28> */
[----:B0-----:R-:W-:-:S02]  /*3a50*/  @!P0 PRMT R20, R20, 0x5410, R19 ;  /* 0x0000541014148816 */ /* 0x001fc40000000013 */
[----:B------:R-:W-:-:S03]  /*3a60*/  LEA R19, R4, R11, 0x1 ;  /* 0x0000000b04137211 */ /* 0x000fc600078e08ff */
        /* <DEDUP_REMOVED lines=43> */
.L_x_330:
        /* <DEDUP_REMOVED lines=13> */
[----:B-1----:R-:W-:-:S04]  /*3df0*/  HMNMX2 R12, R14.H0_H0, R15.H0_H0, PT ;  /* 0x2000000f0e0c7240 */ /* 0x002fc80003800800 */
[----:B------:R-:W-:-:S13]  /*3e00*/  HSETP2.NEU.AND P0, PT, R12.H0_H0, R15.H0_H0, PT ;  /* 0x2000000f0c007234 */ /* 0x000fda0003f0d800 */
        /* <DEDUP_REMOVED lines=67> */
.L_x_332:
[----:B------:R-:W-:-:S09]  /*4240*/  UISETP.NE.OR UP0, UPT, UR4, URZ, UP0 ;  /* 0x000000ff0400728c */ /* 0x000fd20008705670 */
[----:B------:R-:W-:Y:S05]  /*4250*/  BRA.U !UP0, `(.L_x_333) ;  /* 0x0000000108a47547 */ /* 0x000fea000b800000 */
.L_x_329:
        /* <DEDUP_REMOVED lines=41> */
.L_x_333:
[----:B------:R-:W-:-:S07]  /*44f0*/  IADD3 R10, PT, PT, R10, 0x1, RZ ;  /* 0x000000010a0a7810 */ /* 0x000fce0007ffe0ff */
.L_x_328:
        /* <DEDUP_REMOVED lines=13> */
.L_x_334:
[----:B------:R-:W-:Y:S01]  /*45d0*/  LDS.U16 R0, [R2] ;  /* 0x0000000002007984 */ /* 0x000fe20000000400 */
[----:B------:R-:W-:-:S03]  /*45e0*/  UIADD3 UR7, UPT, UPT, UR7, 0x1, URZ ;  /* 0x0000000107077890 */ /* 0x000fc6000fffe0ff */
[----:B------:R-:W0:Y:S01]  /*45f0*/  LDS.U16 R7, [R3] ;  /* 0x0000000003077984 */ /* 0x000e220000000400 */
[----:B------:R-:W-:Y:S01]  /*4600*/  UISETP.NE.AND UP0, UPT, UR7, URZ, UPT ;  /* 0x000000ff0700728c */ /* 0x000fe2000bf05270 */
[----:B0-----:R-:W-:-:S04]  /*4610*/  HMNMX2 R0, R0.H0_H0, R7.H0_H0, PT ;  /* 0x2000000700007240 */ /* 0x001fc80003800800 */
[----:B------:R-:W-:Y:S02]  /*4620*/  HSETP2.NEU.AND P0, PT, R0.H0_H0, R7.H0_H0, PT ;  /* 0x2000000700007234 */ /* 0x000fe40003f0d800 */
[----:B------:R-:W0:Y:S11]  /*4630*/  LDC R0, c[0x0][0x360] ;  /* 0x0000d800ff007b82 */ /* 0x000e360000000800 */
[----:B------:R-:W-:Y:S04]  /*4640*/  @!P0 STS.U16 [R2], R7 ;  /* 0x0000000702008388 */ /* 0x000fe80000000400 */
[----:B---3--:R3:W4:Y:S01]  /*4650*/  @!P0 LDS.64 R8, [R4] ;  /* 0x0000000004088984 */ /* 0x0087220000000a00 */
[C---:B0-----:R-:W-:Y:S01]  /*4660*/  IMAD R3, R0.reuse, 0x2, R3 ;  /* 0x0000000200037824 */ /* 0x041fe200078e0203 */
[----:B---3--:R-:W-:-:S02]  /*4670*/  LEA R4, R0, R4, 0x3 ;  /* 0x0000000400047211 */ /* 0x008fc400078e18ff */
[----:B----4-:R3:W-:Y:S01]  /*4680*/  @!P0 STS.64 [R5+UR5], R8 ;  /* 0x0000000805008988 */ /* 0x0107e20008000a05 */
[----:B------:R-:W-:Y:S05]  /*4690*/  BRA.U UP0, `(.L_x_334) ;  /* 0xfffffffd00cc7547 */ /* 0x000fea000b83ffff */
.L_x_327:
        /* <DEDUP_REMOVED lines=15> */
        .weak           $__internal_6_$__cuda_sm20_div_s64
        .type           $__internal_6_$__cuda_sm20_div_s64,@function
        .size           $__internal_6_$__cuda_sm20_div_s64,($__internal_7_$__cuda_sm20_rem_s64 - $__internal_6_$__cuda_sm20_div_s64)
$__internal_6_$__cuda_sm20_div_s64:
        /* <DEDUP_REMOVED lines=82> */
[----:B------:R-:W-:Y:S06]  /*4cb0*/  RET.REL.NODEC R8 `(contiguous_reduce4_f16) ;  /* 0xffffffb008d07950 */ /* 0x000fec0003c3ffff */
        .weak           $__internal_7_$__cuda_sm20_rem_s64
        .type           $__internal_7_$__cuda_sm20_rem_s64,@function
        .size           $__internal_7_$__cuda_sm20_rem_s64,(.L_x_3686 - $__internal_7_$__cuda_sm20_rem_s64)
$__internal_7_$__cuda_sm20_rem_s64:
        /* <DEDUP_REMOVED lines=66> */
[----:B------:R-:W-:Y:S06]  /*50e0*/  RET.REL.NODEC R8 `(contiguous_reduce4_f16) ;  /* 0xffffffac08c47950 */ /* 0x000fec0003c3ffff */
.L_x_335:
        /* <DEDUP_REMOVED lines=9> */
.L_x_3686:


//--------------------- .text.contiguous_reduce33_f16 --------------------------
	.section	.text.contiguous_reduce33_f16,"ax",@progbits
	.align	128
        .global         contiguous_reduce33_f16
        .type           contiguous_reduce33_f16,@function
        .size           contiguous_reduce33_f16,(.L_x_3766 - contiguous_reduce33_f16)
        .other          contiguous_reduce33_f16,@"STO_CUDA_ENTRY STV_DEFAULT"
contiguous_reduce33_f16:
.text.contiguous_reduce33_f16:
[----:B------:R-:W-:Y:S01]  /*0000*/  LDC R1, c[0x0][0x37c] ;  /* 0x0000df00ff017b82 */ /* 0x000fe20000000800 */
[----:B------:R-:W0:Y:S07]  /*0010*/  S2R R2, SR_CTAID.X ;  /* 0x0000000000027919 */ /* 0x000e2e0000002500 */
[----:B------:R-:W1:Y:S01]  /*0020*/  S2UR UR6, SR_CgaCtaId ;  /* 0x00000000000679c3 */ /* 0x000e620000008800 */
[----:B------:R-:W2:Y:S01]  /*0030*/  LDCU UR5, c[0x0][0x360] ;  /* 0x00006c00ff0577ac */ /* 0x000ea20008000800 */
[----:B------:R-:W3:Y:S01]  /*0040*/  I2F.F16.U32 R5, 0x7c00 ;  /* 0x00007c0000057906 */ /* 0x000ee20000200800 */
        /* <DEDUP_REMOVED lines=35> */
[----:B--2---:R-:W-:-:S04]  /*0280*/  HMNMX2 R5, R11.H0_H0, R13.H0_H0, PT ;  /* 0x2000000d0b057240 */ /* 0x004fc80003800800 */
[----:B------:R-:W-:-:S13]  /*0290*/  HSETP2.NEU.AND P0, PT, R5.H0_H0, R13.H0_H0, PT ;  /* 0x2000000d05007234 */ /* 0x000fda0003f0d800 */
        /* <DEDUP_REMOVED lines=11> */
.L_x_337:
        /* <DEDUP_REMOVED lines=16> */
.L_x_338:
[----:B------:R-:W-:Y:S05]  /*0450*/  BSYNC.RECONVERGENT B0 ;  /* 0x0000000000007941 */ /* 0x000fea0003800200 */
.L_x_336:
[----:B------:R-:W-:Y:S01]  /*0460*/  BAR.SYNC.DEFER_BLOCKING 0x0 ;  /* 0x0000000000007b1d */ /* 0x000fe20000010000 */
[----:B------:R-:W-:-:S09]  /*0470*/  UISETP.GE.U32.AND UP0, UPT, UR5, 0x42, UPT ;  /* 0x000000420500788c */ /* 0x000fd2000bf06070 */
[----:B------:R-:W-:Y:S05]  /*0480*/  BRA.U !UP0, `(.L_x_339) ;  /* 0x00000001084c7547 */ /* 0x000fea000b800000 */
.L_x_342:
        /* <DEDUP_REMOVED lines=8> */
[----:B-1----:R-:W-:-:S04]  /*0510*/  HMNMX2 R5, R5.H0_H0, R8.H0_H0, PT ;  /* 0x2000000805057240 */ /* 0x002fc80003800800 */
[----:B------:R-:W-:Y:S01]  /*0520*/  HSETP2.NEU.AND P0, PT, R5.H0_H0, R8.H0_H0, PT ;  /* 0x2000000805007234 */ /* 0x000fe20003f0d800 */
[----:B------:R-:W-:-:S12]  /*0530*/  IMAD.U32 R5, RZ, RZ, UR5 ;  /* 0x00000005ff057e24 */ /* 0x000fd8000f8e00ff */
[----:B------:R-:W-:Y:S01]  /*0540*/  @!P0 IMAD R6, R5, 0x8, R0 ;  /* 0x0000000805068824 */ /* 0x000fe200078e0200 */
[----:B------:R-:W-:Y:S05]  /*0550*/  @!P0 STS.U16 [R4], R8 ;  /* 0x0000000804008388 */ /* 0x000fea0000000400 */
[----:B------:R-:W1:Y:S04]  /*0560*/  @!P0 LDS.64 R6, [R6] ;  /* 0x0000000006068984 */ /* 0x000e680000000a00 */
[----:B-1----:R2:W-:Y:S02]  /*0570*/  @!P0 STS.64 [R0], R6 ;  /* 0x0000000600008388 */ /* 0x0025e40000000a00 */
.L_x_341:
[----:B------:R-:W-:Y:S05]  /*0580*/  BSYNC.RECONVERGENT B0 ;  /* 0x0000000000007941 */ /* 0x000fea0003800200 */
.L_x_340:
[----:B------:R-:W-:Y:S01]  /*0590*/  BAR.SYNC.DEFER_BLOCKING 0x0 ;  /* 0x0000000000007b1d */ /* 0x000fe20000010000 */
[----:B------:R-:W-:-:S09]  /*05a0*/  UISETP.GT.U32.AND UP0, UPT, UR4, 0x83, UPT ;  /* 0x000000830400788c */ /* 0x000fd2000bf04070 */
[----:B------:R-:W-:Y:S05]  /*05b0*/  BRA.U UP0, `(.L_x_342) ;  /* 0xfffffffd00b47547 */ /* 0x000fea000b83ffff */
.L_x_339:
[----:B------:R-:W-:-:S13]  /*05c0*/  ISETP.GT.U32.AND P0, PT, R3, 0x1f, PT ;  /* 0x0000001f0300780c */ /* 0x000fda0003f04070 */
[----:B------:R-:W-:Y:S05]  /*05d0*/  @P0 EXIT ;  /* 0x000000000000094d */ /* 0x000fea0003800000 */
[----:B------:R-:W-:Y:S04]  /*05e0*/  LDS.U16 R5, [R4] ;  /* 0x0000000004057984 */ /* 0x000fe80000000400 */
[----:B-12---:R-:W1:Y:S02]  /*05f0*/  LDS.U16 R6, [R4+0x40] ;  /* 0x0000400004067984 */ /* 0x006e640000000400 */
[----:B-1----:R-:W-:-:S04]  /*0600*/  HMNMX2 R7, R5.H0_H0, R6.H0_H0, PT ;  /* 0x2000000605077240 */ /* 0x002fc80003800800 */
[----:B------:R-:W-:-:S13]  /*0610*/  HSETP2.NEU.AND P0, PT, R7.H0_H0, R6.H0_H0, PT ;  /* 0x2000000607007234 */ /* 0x000fda0003f0d800 */
[----:B------:R-:W1:Y:S04]  /*0620*/  @!P0 LDS.64 R6, [R0+0x100] ;  /* 0x0001000000068984 */ /* 0x000e680000000a00 */
[----:B-1----:R-:W-:Y:S04]  /*0630*/  @!P0 STS.64 [R0], R6 ;  /* 0x0000000600008388 */ /* 0x002fe80000000a00 */
[----:B0-----:R-:W0:Y:S04]  /*0640*/  @!P0 LDS.U16 R11, [R4+0x40] ;  /* 0x00004000040b8984 */ /* 0x001e280000000400 */
[----:B------:R-:W1:Y:S01]  /*0650*/  LDS.U16 R8, [R4+0x20] ;  /* 0x0000200004087984 */ /* 0x000e620000000400 */
[----:B0-----:R-:W-:-:S03]  /*0660*/  @!P0 PRMT R5, R11, 0x7610, R5 ;  /* 0x000076100b058816 */ /* 0x001fc60000000005 */
[----:B------:R-:W-:Y:S02]  /*0670*/  @!P0 STS.U16 [R4], R11 ;  /* 0x0000000b04008388 */ /* 0x000fe40000000400 */
[----:B-1----:R-:W-:-:S04]  /*0680*/  HMNMX2 R7, R5.H0_H0, R8.H0_H0, PT ;  /* 0x2000000805077240 */ /* 0x002fc80003800800 */
[----:B------:R-:W-:-:S13]  /*0690*/  HSETP2.NEU.AND P1, PT, R7.H0_H0, R8.H0_H0, PT ;  /* 0x2000000807007234 */ /* 0x000fda0003f2d800 */
[----:B------:R-:W0:Y:S04]  /*06a0*/  @!P1 LDS.64 R8, [R0+0x80] ;  /* 0x0000800000089984 */ /* 0x000e280000000a00 */
[----:B0-----:R-:W-:Y:S04]  /*06b0*/  @!P1 STS.64 [R0], R8 ;  /* 0x0000000800009388 */ /* 0x001fe80000000a00 */
[----:B------:R-:W0:Y:S04]  /*06c0*/  @!P1 LDS.U16 R13, [R4+0x20] ;  /* 0x00002000040d9984 */ /* 0x000e280000000400 */
        /* <DEDUP_REMOVED lines=26> */
[----:B------:R-:W-:Y:S01]  /*0870*/  @!P0 STS.U16 [R4], R11 ;  /* 0x0000000b04008388 */ /* 0x000fe20000000400 */
[----:B------:R-:W-:Y:S02]  /*0880*/  ISETP.NE.AND P0, PT, R3, RZ, PT ;  /* 0x000000ff0300720c */ /* 0x000fe40003f05270 */
[----:B-1----:R-:W-:-:S04]  /*0890*/  HMNMX2 R5, R5.H0_H0, R10.H0_H0, PT ;  /* 0x2000000a05057240 */ /* 0x002fc80003800800 */
[----:B------:R-:W-:-:S13]  /*08a0*/  HSETP2.NEU.AND P1, PT, R5.H0_H0, R10.H0_H0, PT ;  /* 0x2000000a05007234 */ /* 0x000fda0003f2d800 */
        /* <DEDUP_REMOVED lines=24> */
.L_x_343:
        /* <DEDUP_REMOVED lines=13> */
.L_x_3766:


//--------------------- .text.contiguous_reduce3_f16 --------------------------
	.section	.text.contiguous_reduce3_f16,"ax",@progbits
	.align	128
        .global         contiguous_reduce3_f16
        .type           contiguous_reduce3_f16,@function
        .size           contiguous_reduce3_f16,(.L_x_3688 - contiguous_reduce3_f16)
        .other          contiguous_reduce3_f16,@"STO_CUDA_ENTRY STV_DEFAULT"
contiguous_reduce3_f16:
.text.contiguous_reduce3_f16:
[----:B------:R-:W-:Y:S01]  /*0000*/  LDC R1, c[0x0][0x37c] ;  /* 0x0000df00ff017b82 */ /* 0x000fe20000000800 */
[----:B------:R-:W0:Y:S07]  /*0010*/  S2R R7, SR_CTAID.X ;  /* 0x0000000000077919 */ /* 0x000e2e0000002500 */
[----:B------:R-:W1:Y:S01]  /*0020*/  S2UR UR6, SR_CgaCtaId ;  /* 0x00000000000679c3 */ /* 0x000e620000008800 */
[----:B------:R-:W2:Y:S01]  /*0030*/  LDCU UR5, c[0x0][0x360] ;  /* 0x00006c00ff0577ac */ /* 0x000ea20008000800 */
[----:B------:R-:W3:Y:S01]  /*0040*/  I2F.F16.U32 R9, 0x7c00 ;  /* 0x00007c0000097906 */ /* 0x000ee20000200800 */
        /* <DEDUP_REMOVED lines=47> */
.L_x_372:
        /* <DEDUP_REMOVED lines=32> */
.L_x_349:
[----:B------:R-:W-:Y:S01]  /*0540*/  IMAD.MOV.U32 R12, RZ, RZ, R18 ;  /* 0x000000ffff0c7224 */ /* 0x000fe200078e0012 */
[----:B------:R-:W-:Y:S01]  /*0550*/  MOV R11, R19 ;  /* 0x00000013000b7202 */ /* 0x000fe20000000f00 */
[----:B------:R-:W-:Y:S01]  /*0560*/  IMAD.MOV.U32 R10, RZ, RZ, R30 ;  /* 0x000000ffff0a7224 */ /* 0x000fe200078e001e */
[----:B------:R-:W-:Y:S02]  /*0570*/  MOV R9, R31 ;  /* 0x0000001f00097202 */ /* 0x000fe40000000f00 */
[----:B------:R-:W-:-:S07]  /*0580*/  MOV R8, 0x5a0 ;  /* 0x000005a000087802 */ /* 0x000fce0000000f00 */
[----:B-1----:R-:W-:Y:S05]  /*0590*/  CALL.REL.NOINC `($__internal_8_$__cuda_sm20_div_s64) ;  /* 0x0000006400cc7944 */ /* 0x002fea0003c00000 */
        /* <DEDUP_REMOVED lines=8> */
.L_x_350:
[----:B------:R-:W-:Y:S05]  /*0620*/  BSYNC.RECONVERGENT B1 ;  /* 0x0000000000017941 */ /* 0x000fea0003800200 */
.L_x_348:
        /* <DEDUP_REMOVED lines=34> */
.L_x_352:
[----:B------:R-:W-:Y:S01]  /*0850*/  IMAD.MOV.U32 R12, RZ, RZ, R38 ;  /* 0x000000ffff0c7224 */ /* 0x000fe200078e0026 */
[----:B------:R-:W-:Y:S01]  /*0860*/  MOV R11, R39 ;  /* 0x00000027000b7202 */ /* 0x000fe20000000f00 */
[----:B------:R-:W-:Y:S01]  /*0870*/  IMAD.MOV.U32 R10, RZ, RZ, R30 ;  /* 0x000000ffff0a7224 */ /* 0x000fe200078e001e */
[----:B------:R-:W-:Y:S02]  /*0880*/  MOV R9, R31 ;  /* 0x0000001f00097202 */ /* 0x000fe40000000f00 */
[----:B------:R-:W-:-:S07]  /*0890*/  MOV R8, 0x8b0 ;  /* 0x000008b000087802 */ /* 0x000fce0000000f00 */
[----:B------:R-:W-:Y:S05]  /*08a0*/  CALL.REL.NOINC `($__internal_8_$__cuda_sm20_div_s64) ;  /* 0x0000006400087944 */ /* 0x000fea0003c00000 */
        /* <DEDUP_REMOVED lines=8> */
.L_x_353:
[----:B------:R-:W-:Y:S05]  /*0930*/  BSYNC.RECONVERGENT B1 ;  /* 0x0000000000017941 */ /* 0x000fea0003800200 */
.L_x_351:
        /* <DEDUP_REMOVED lines=34> */
.L_x_355:
[----:B------:R-:W-:Y:S01]  /*0b60*/  IMAD.MOV.U32 R12, RZ, RZ, R20 ;  /* 0x000000ffff0c7224 */ /* 0x000fe200078e0014 */
[----:B------:R-:W-:Y:S01]  /*0b70*/  MOV R11, R21 ;  /* 0x00000015000b7202 */ /* 0x000fe20000000f00 */
[----:B------:R-:W-:Y:S01]  /*0b80*/  IMAD.MOV.U32 R10, RZ, RZ, R30 ;  /* 0x000000ffff0a7224 */ /* 0x000fe200078e001e */
[----:B------:R-:W-:Y:S02]  /*0b90*/  MOV R9, R31 ;  /* 0x0000001f00097202 */ /* 0x000fe40000000f00 */
[----:B------:R-:W-:-:S07]  /*0ba0*/  MOV R8, 0xbc0 ;  /* 0x00000bc000087802 */ /* 0x000fce0000000f00 */
[----:B------:R-:W-:Y:S05]  /*0bb0*/  CALL.REL.NOINC `($__internal_8_$__cuda_sm20_div_s64) ;  /* 0x0000006000447944 */ /* 0x000fea0003c00000 */
        /* <DEDUP_REMOVED lines=10> */
.L_x_356:
[----:B------:R-:W-:Y:S05]  /*0c60*/  BSYNC.RECONVERGENT B1 ;  /* 0x0000000000017941 */ /* 0x000fea0003800200 */
.L_x_354:
        /* <DEDUP_REMOVED lines=35> */
.L_x_358:
[----:B------:R-:W-:Y:S01]  /*0ea0*/  MOV R12, R38 ;  /* 0x00000026000c7202 */ /* 0x000fe20000000f00 */
[----:B------:R-:W-:Y:S01]  /*0eb0*/  IMAD.MOV.U32 R11, RZ, RZ, R39 ;  /* 0x000000ffff0b7224 */ /* 0x000fe200078e0027 */
[----:B------:R-:W-:Y:S01]  /*0ec0*/  MOV R10, R30 ;  /* 0x0000001e000a7202 */ /* 0x000fe20000000f00 */
[----:B------:R-:W-:Y:S01]  /*0ed0*/  IMAD.MOV.U32 R9, RZ, RZ, R31 ;  /* 0x000000ffff097224 */ /* 0x000fe200078e001f */
[----:B------:R-:W-:-:S07]  /*0ee0*/  MOV R8, 0xf00 ;  /* 0x00000f0000087802 */ /* 0x000fce0000000f00 */
[----:B------:R-:W-:Y:S05]  /*0ef0*/  CALL.REL.NOINC `($__internal_8_$__cuda_sm20_div_s64) ;  /* 0x0000005c00747944 */ /* 0x000fea0003c00000 */
        /* <DEDUP_REMOVED lines=10> */
.L_x_359:
[----:B------:R-:W-:Y:S05]  /*0fa0*/  BSYNC.RECONVERGENT B1 ;  /* 0x0000000000017941 */ /* 0x000fea0003800200 */
.L_x_357:
        /* <DEDUP_REMOVED lines=35> */
.L_x_361:
        /* <DEDUP_REMOVED lines=16> */
.L_x_362:
[----:B------:R-:W-:Y:S05]  /*12e0*/  BSYNC.RECONVERGENT B1 ;  /* 0x0000000000017941 */ /* 0x000fea0003800200 */
.L_x_360:
        /* <DEDUP_REMOVED lines=35> */
.L_x_364:
[----:B------:R-:W-:Y:S01]  /*1520*/  MOV R12, R38 ;  /* 0x00000026000c7202 */ /* 0x000fe20000000f00 */
[----:B------:R-:W-:Y:S01]  /*1530*/  IMAD.MOV.U32 R11, RZ, RZ, R39 ;  /* 0x000000ffff0b7224 */ /* 0x000fe200078e0027 */
[----:B------:R-:W-:Y:S01]  /*1540*/  MOV R10, R30 ;  /* 0x0000001e000a7202 */ /* 0x000fe20000000f00 */
[----:B------:R-:W-:Y:S01]  /*1550*/  IMAD.MOV.U32 R9, RZ, RZ, R31 ;  /* 0x000000ffff097224 */ /* 0x000fe200078e001f */
[----:B------:R-:W-:-:S07]  /*1560*/  MOV R8, 0x1580 ;  /* 0x0000158000087802 */ /* 0x000fce0000000f00 */
[----:B------:R-:W-:Y:S05]  /*1570*/  CALL.REL.NOINC `($__internal_8_$__cuda_sm20_div_s64) ;  /* 0x0000005400d47944 */ /* 0x000fea0003c00000 */
        /* <DEDUP_REMOVED lines=10> */
.L_x_365:
[----:B------:R-:W-:Y:S05]  /*1620*/  BSYNC.RECONVERGENT B1 ;  /* 0x0000000000017941 */ /* 0x000fea0003800200 */
.L_x_363:
        /* <DEDUP_REMOVED lines=36> */
.L_x_367:
[----:B------:R-:W-:Y:S01]  /*1870*/  MOV R12, R18 ;  /* 0x00000012000c7202 */ /* 0x000fe20000000f00 */
[----:B------:R-:W-:Y:S01]  /*1880*/  IMAD.MOV.U32 R11, RZ, RZ, R19 ;  /* 0x000000ffff0b7224 */ /* 0x000fe200078e0013 */
[----:B------:R-:W-:Y:S01]  /*1890*/  MOV R10, R20 ;  /* 0x00000014000a7202 */ /* 0x000fe20000000f00 */
[----:B------:R-:W-:Y:S01]  /*18a0*/  IMAD.MOV.U32 R9, RZ, RZ, R21 ;  /* 0x000000ffff097224 */ /* 0x000fe200078e0015 */
[----:B------:R-:W-:-:S07]  /*18b0*/  MOV R8, 0x18d0 ;  /* 0x000018d000087802 */ /* 0x000fce0000000f00 */
[----:B------:R-:W-:Y:S05]  /*18c0*/  CALL.REL.NOINC `($__internal_8_$__cuda_sm20_div_s64) ;  /* 0x0000005400007944 */ /* 0x000fea0003c00000 */
        /* <DEDUP_REMOVED lines=10> */
.L_x_368:
[----:B------:R-:W-:Y:S05]  /*1970*/  BSYNC.RECONVERGENT B1 ;  /* 0x0000000000017941 */ /* 0x000fea0003800200 */
.L_x_366:
        /* <DEDUP_REMOVED lines=35> */
.L_x_370:
[----:B------:R-:W-:Y:S01]  /*1bb0*/  IMAD.MOV.U32 R12, RZ, RZ, R30 ;  /* 0x000000ffff0c7224 */ /* 0x000fe200078e001e */
[----:B------:R-:W-:Y:S01]  /*1bc0*/  MOV R11, R31 ;  /* 0x0000001f000b7202 */ /* 0x000fe20000000f00 */
[----:B------:R-:W-:Y:S01]  /*1bd0*/  IMAD.MOV.U32 R10, RZ, RZ, R20 ;  /* 0x000000ffff0a7224 */ /* 0x000fe200078e0014 */
[----:B------:R-:W-:Y:S02]  /*1be0*/  MOV R9, R21 ;  /* 0x0000001500097202 */ /* 0x000fe40000000f00 */
[----:B------:R-:W-:-:S07]  /*1bf0*/  MOV R8, 0x1c10 ;  /* 0x00001c1000087802 */ /* 0x000fce0000000f00 */
[----:B------:R-:W-:Y:S05]  /*1c00*/  CALL.REL.NOINC `($__internal_8_$__cuda_sm20_div_s64) ;  /* 0x0000005000307944 */ /* 0x000fea0003c00000 */
        /* <DEDUP_REMOVED lines=10> */
.L_x_371:
[----:B------:R-:W-:Y:S05]  /*1cb0*/  BSYNC.RECONVERGENT B1 ;  /* 0x0000000000017941 */ /* 0x000fea0003800200 */
.L_x_369:
        /* <DEDUP_REMOVED lines=8> */
.L_x_347:
        /* <DEDUP_REMOVED lines=36> */
.L_x_375:
[----:B------:R-:W-:Y:S01]  /*1f80*/  MOV R12, R18 ;  /* 0x00000012000c7202 */ /* 0x000fe20000000f00 */
[----:B------:R-:W-:Y:S01]  /*1f90*/  IMAD.MOV.U32 R11, RZ, RZ, R19 ;  /* 0x000000ffff0b7224 */ /* 0x000fe200078e0013 */
[----:B------:R-:W-:Y:S01]  /*1fa0*/  MOV R10, R20 ;  /* 0x00000014000a7202 */ /* 0x000fe20000000f00 */
[----:B------:R-:W-:Y:S01]  /*1fb0*/  IMAD.MOV.U32 R9, RZ, RZ, R21 ;  /* 0x000000ffff097224 */ /* 0x000fe200078e0015 */
[----:B------:R-:W-:-:S07]  /*1fc0*/  MOV R8, 0x1fe0 ;  /* 0x00001fe000087802 */ /* 0x000fce0000000f00 */
[----:B------:R-:W-:Y:S05]  /*1fd0*/  CALL.REL.NOINC `($__internal_8_$__cuda_sm20_div_s64) ;  /* 0x0000004c003c7944 */ /* 0x000fea0003c00000 */
        /* <DEDUP_REMOVED lines=8> */
.L_x_376:
[----:B------:R-:W-:Y:S05]  /*2060*/  BSYNC.RECONVERGENT B1 ;  /* 0x0000000000017941 */ /* 0x000fea0003800200 */
.L_x_374:
        /* <DEDUP_REMOVED lines=34> */
.L_x_378:
        /* <DEDUP_REMOVED lines=14> */
.L_x_379:
[----:B------:R-:W-:Y:S05]  /*2370*/  BSYNC.RECONVERGENT B1 ;  /* 0x0000000000017941 */ /* 0x000fea0003800200 */
.L_x_377:
        /* <DEDUP_REMOVED lines=36> */
.L_x_381:
        /* <DEDUP_REMOVED lines=16> */
.L_x_382:
[----:B------:R-:W-:Y:S05]  /*26c0*/  BSYNC.RECONVERGENT B1 ;  /* 0x0000000000017941 */ /* 0x000fea0003800200 */
.L_x_380:
        /* <DEDUP_REMOVED lines=35> */
.L_x_384:
[----:B------:R-:W-:Y:S01]  /*2900*/  MOV R12, R22 ;  /* 0x00000016000c7202 */ /* 0x000fe20000000f00 */
[----:B------:R-:W-:Y:S01]  /*2910*/  IMAD.MOV.U32 R11, RZ, RZ, R23 ;  /* 0x000000ffff0b7224 */ /* 0x000fe200078e0017 */
[----:B------:R-:W-:Y:S01]  /*2920*/  MOV R10, R20 ;  /* 0x00000014000a7202 */ /* 0x000fe20000000f00 */
[----:B------:R-:W-:Y:S01]  /*2930*/  IMAD.MOV.U32 R9, RZ, RZ, R21 ;  /* 0x000000ffff097224 */ /* 0x000fe200078e0015 */
[----:B------:R-:W-:-:S07]  /*2940*/  MOV R8, 0x2960 ;  /* 0x0000296000087802 */ /* 0x000fce0000000f00 */
[----:B------:R-:W-:Y:S05]  /*2950*/  CALL.REL.NOINC `($__internal_8_$__cuda_sm20_div_s64) ;  /* 0x0000004000dc7944 */ /* 0x000fea0003c00000 */
        /* <DEDUP_REMOVED lines=10> */
.L_x_385:
[----:B------:R-:W-:Y:S05]  /*2a00*/  BSYNC.RECONVERGENT B1 ;  /* 0x0000000000017941 */ /* 0x000fea0003800200 */
.L_x_383:
[----:B------:R-:W-:Y:S01]  /*2a10*/  MOV R24, R4 ;  /* 0x0000000400187202 */ /* 0x000fe20000000f00 */
[----:B------:R-:W-:Y:S02]  /*2a20*/  IMAD R7, R7, R40, RZ ;  /* 0x0000002807077224 */ /* 0x000fe400078e02ff */
[----:B------:R-:W-:Y:S02]  /*2a30*/  VIADD R6, R6, 0xfffffffe ;  /* 0xfffffffe06067836 */ /* 0x000fe40000000000 */
[----:B------:R-:W-:-:S04]  /*2a40*/  IMAD.WIDE.U32 R4, R40, R10, R24 ;  /* 0x0000000a28047225 */ /* 0x000fc800078e0018 */
[----:B------:R-:W-:-:S05]  /*2a50*/  IMAD R7, R41, R10, R7 ;  /* 0x0000000a29077224 */ /* 0x000fca00078e0207 */
[----:B------:R-:W-:-:S07]  /*2a60*/  IADD3 R5, PT, PT, R5, R7, RZ ;  /* 0x0000000705057210 */ /* 0x000fce0007ffe0ff */
.L_x_373:
        /* <DEDUP_REMOVED lines=31> */
.L_x_387:
[----:B------:R-:W-:Y:S01]  /*2c60*/  MOV R21, R19 ;  /* 0x0000001300157202 */ /* 0x000fe20000000f00 */
[----:B------:R-:W-:Y:S01]  /*2c70*/  IMAD.MOV.U32 R23, RZ, RZ, R18 ;  /* 0x000000ffff177224 */ /* 0x000fe200078e0012 */
[----:B------:R-:W-:Y:S01]  /*2c80*/  MOV R19, R11 ;  /* 0x0000000b00137202 */ /* 0x000fe20000000f00 */
[----:B------:R-:W-:Y:S01]  /*2c90*/  IMAD.MOV.U32 R20, RZ, RZ, R10 ;  /* 0x000000ffff147224 */ /* 0x000fe200078e000a */
[----:B------:R-:W-:-:S07]  /*2ca0*/  MOV R22, 0x2cc0 ;  /* 0x00002cc000167802 */ /* 0x000fce0000000f00 */
[----:B------:R-:W-:Y:S05]  /*2cb0*/  CALL.REL.NOINC `($__internal_9_$__cuda_sm20_rem_s64) ;  /* 0x0000004400547944 */ /* 0x000fea0003c00000 */
.L_x_388:
[----:B------:R-:W-:Y:S05]  /*2cc0*/  BSYNC.RECONVERGENT B1 ;  /* 0x0000000000017941 */ /* 0x000fea0003800200 */
.L_x_386:
        /* <DEDUP_REMOVED lines=30> */
.L_x_390:
[----:B------:R-:W-:Y:S01]  /*2eb0*/  IMAD.MOV.U32 R20, RZ, RZ, R10 ;  /* 0x000000ffff147224 */ /* 0x000fe200078e000a */
[----:B------:R-:W-:Y:S01]  /*2ec0*/  MOV R19, R11 ;  /* 0x0000000b00137202 */ /* 0x000fe20000000f00 */
[----:B------:R-:W-:Y:S01]  /*2ed0*/  IMAD.MOV.U32 R23, RZ, RZ, R38 ;  /* 0x000000ffff177224 */ /* 0x000fe200078e0026 */
[----:B------:R-:W-:Y:S02]  /*2ee0*/  MOV R21, R39 ;  /* 0x0000002700157202 */ /* 0x000fe40000000f00 */
[----:B------:R-:W-:-:S07]  /*2ef0*/  MOV R22, 0x2f10 ;  /* 0x00002f1000167802 */ /* 0x000fce0000000f00 */
[----:B------:R-:W-:Y:S05]  /*2f00*/  CALL.REL.NOINC `($__internal_9_$__cuda_sm20_rem_s64) ;  /* 0x0000004000c07944 */ /* 0x000fea0003c00000 */
.L_x_391:
[----:B------:R-:W-:Y:S05]  /*2f10*/  BSYNC.RECONVERGENT B1 ;  /* 0x0000000000017941 */ /* 0x000fea0003800200 */
.L_x_389:
[----:B------:R-:W-:Y:S02]  /*2f20*/  IMAD R9, R9, R6, RZ ;  /* 0x0000000609097224 */ /* 0x000fe400078e02ff */
[----:B------:R-:W-:-:S04]  /*2f30*/  IMAD.WIDE.U32 R4, R6, R8, R4 ;  /* 0x0000000806047225 */ /* 0x000fc800078e0004 */
[----:B------:R-:W-:-:S04]  /*2f40*/  IMAD R9, R7, R8, R9 ;  /* 0x0000000807097224 */ /* 0x000fc800078e0209 */
[----:B------:R-:W-:-:S07]  /*2f50*/  IMAD.IADD R5, R5, 0x1, R9 ;  /* 0x0000000105057824 */ /* 0x000fce00078e0209 */
.L_x_346:
[----:B------:R-:W0:Y:S02]  /*2f60*/  LDCU.64 UR14, c[0x0][0x390] ;  /* 0x00007200ff0e77ac */ /* 0x000e240008000a00 */
[----:B0-----:R-:W-:Y:S02]  /*2f70*/  LEA R6, P0, R16, UR14, 0x1 ;  /* 0x0000000e10067c11 */ /* 0x001fe4000f8008ff */
[----:B------:R-:W-:Y:S02]  /*2f80*/  LEA R8, P1, R4, UR14, 0x1 ;  /* 0x0000000e04087c11 */ /* 0x000fe4000f8208ff */
[----:B------:R-:W-:Y:S02]  /*2f90*/  LEA.HI.X R7, R16, UR15, R17, 0x1, P0 ;  /* 0x0000000f10077c11 */ /* 0x000fe400080f0c11 */
[----:B------:R-:W-:-:S04]  /*2fa0*/  LEA.HI.X R9, R4, UR15, R5, 0x1, P1 ;  /* 0x0000000f04097c11 */ /* 0x000fc800088f0c05 */
[----:B------:R-:W2:Y:S04]  /*2fb0*/  LDG.E.U16 R7, desc[UR10][R6.64] ;  /* 0x0000000a06077981 */ /* 0x000ea8000c1e1500 */
[----:B------:R-:W2:Y:S02]  /*2fc0*/  LDG.E.U16 R9, desc[UR10][R8.64] ;  /* 0x0000000a08097981 */ /* 0x000ea4000c1e1500 */
[----:B--2---:R-:W-:-:S04]  /*2fd0*/  HMNMX2 R4, R7.H0_H0, R9.H0_H0, PT ;  /* 0x2000000907047240 */ /* 0x004fc80003800800 */
[----:B------:R-:W-:-:S13]  /*2fe0*/  HSETP2.NEU.AND P0, PT, R4.H0_H0, R9.H0_H0, PT ;  /* 0x2000000904007234 */ /* 0x000fda0003f0d800 */
[----:B------:R-:W-:Y:S01]  /*2ff0*/  @!P0 MOV R27, RZ ;  /* 0x000000ff001b8202 */ /* 0x000fe20000000f00 */
[----:B------:R0:W-:Y:S04]  /*3000*/  @!P0 STS.U16 [R2], R9 ;  /* 0x0000000902008388 */ /* 0x0001e80000000400 */
[----:B------:R0:W-:Y:S04]  /*3010*/  @!P0 STS.64 [R3], R26 ;  /* 0x0000001a03008388 */ /* 0x0001e80000000a00 */
[----:B------:R0:W-:Y:S01]  /*3020*/  @P0 STS.U16 [R2], R7 ;  /* 0x0000000702000388 */ /* 0x0001e20000000400 */
[----:B------:R-:W-:Y:S05]  /*3030*/  BRA `(.L_x_392) ;  /* 0x0000003400987947 */ /* 0x000fea0003800000 */
.L_x_345:
        /* <DEDUP_REMOVED lines=18> */
.L_x_419:
        /* <DEDUP_REMOVED lines=31> */
.L_x_396:
[----:B------:R-:W-:Y:S01]  /*3350*/  MOV R12, R6 ;  /* 0x00000006000c7202 */ /* 0x000fe20000000f00 */
[----:B------:R-:W-:Y:S01]  /*3360*/  IMAD.MOV.U32 R11, RZ, RZ, R13 ;  /* 0x000000ffff0b7224 */ /* 0x000fe200078e000d */
[----:B------:R-:W-:Y:S01]  /*3370*/  MOV R10, R24 ;  /* 0x00000018000a7202 */ /* 0x000fe20000000f00 */
[----:B------:R-:W-:Y:S01]  /*3380*/  IMAD.MOV.U32 R9, RZ, RZ, R25 ;  /* 0x000000ffff097224 */ /* 0x000fe200078e0019 */
[----:B------:R-:W-:-:S07]  /*3390*/  MOV R8, 0x33b0 ;  /* 0x000033b000087802 */ /* 0x000fce0000000f00 */
[----:B-1----:R-:W-:Y:S05]  /*33a0*/  CALL.REL.NOINC `($__internal_8_$__cuda_sm20_div_s64) ;  /* 0x0000003800487944 */ /* 0x002fea0003c00000 */
        /* <DEDUP_REMOVED lines=11> */
.L_x_397:
[----:B------:R-:W-:Y:S05]  /*3460*/  BSYNC.RECONVERGENT B1 ;  /* 0x0000000000017941 */ /* 0x000fea0003800200 */
.L_x_395:
        /* <DEDUP_REMOVED lines=37> */
.L_x_399:
        /* <DEDUP_REMOVED lines=17> */
.L_x_400:
[----:B------:R-:W-:Y:S05]  /*37d0*/  BSYNC.RECONVERGENT B1 ;  /* 0x0000000000017941 */ /* 0x000fea0003800200 */
.L_x_398:
        /* <DEDUP_REMOVED lines=39> */
.L_x_402:
        /* <DEDUP_REMOVED lines=16> */
.L_x_403:
[----:B------:R-:W-:Y:S05]  /*3b50*/  BSYNC.RECONVERGENT B1 ;  /* 0x0000000000017941 */ /* 0x000fea0003800200 */
.L_x_401:
        /* <DEDUP_REMOVED lines=38> */
.L_x_405:
        /* <DEDUP_REMOVED lines=17> */
.L_x_406:
[----:B------:R-:W-:Y:S05]  /*3ed0*/  BSYNC.RECONVERGENT B1 ;  /* 0x0000000000017941 */ /* 0x000fea0003800200 */
.L_x_404:
        /* <DEDUP_REMOVED lines=38> */
.L_x_408:
        /* <DEDUP_REMOVED lines=17> */
.L_x_409:
[----:B------:R-:W-:Y:S05]  /*4250*/  BSYNC.RECONVERGENT B1 ;  /* 0x0000000000017941 */ /* 0x000fea0003800200 */
.L_x_407:
        /* <DEDUP_REMOVED lines=39> */
.L_x_411:
        /* <DEDUP_REMOVED lines=16> */
.L_x_412:
[----:B------:R-:W-:Y:S05]  /*45d0*/  BSYNC.RECONVERGENT B1 ;  /* 0x0000000000017941 */ /* 0x000fea0003800200 */
.L_x_410:
        /* <DEDUP_REMOVED lines=38> */
.L_x_414:
        /* <DEDUP_REMOVED lines=17> */
.L_x_415:
[----:B------:R-:W-:Y:S05]  /*4950*/  BSYNC.RECONVERGENT B1 ;  /* 0x0000000000017941 */ /* 0x000fea0003800200 */
.L_x_413:
        /* <DEDUP_REMOVED lines=36> */
.L_x_417:
        /* <DEDUP_REMOVED lines=17> */
.L_x_418:
[----:B------:R-:W-:Y:S05]  /*4cb0*/  BSYNC.RECONVERGENT B1 ;  /* 0x0000000000017941 */ /* 0x000fea0003800200 */
.L_x_416:
        /* <DEDUP_REMOVED lines=15> */
.L_x_394:
        /* <DEDUP_REMOVED lines=36> */
.L_x_422:
        /* <DEDUP_REMOVED lines=16> */
.L_x_423:
[----:B------:R-:W-:Y:S05]  /*50f0*/  BSYNC.RECONVERGENT B1 ;  /* 0x0000000000017941 */ /* 0x000fea0003800200 */
.L_x_421:
        /* <DEDUP_REMOVED lines=39> */
.L_x_425:
        /* <DEDUP_REMOVED lines=16> */
.L_x_426:
[----:B------:R-:W-:Y:S05]  /*5470*/  BSYNC.RECONVERGENT B1 ;  /* 0x0000000000017941 */ /* 0x000fea0003800200 */
.L_x_424:
        /* <DEDUP_REMOVED lines=40> */
.L_x_428:
[----:B------:R-:W-:Y:S01]  /*5700*/  MOV R12, R24 ;  /* 0x00000018000c7202 */ /* 0x000fe20000000f00 */
[----:B------:R-:W-:Y:S01]  /*5710*/  IMAD.MOV.U32 R10, RZ, RZ, R26 ;  /* 0x000000ffff0a7224 */ /* 0x000fe200078e001a */
[----:B------:R-:W-:Y:S02]  /*5720*/  MOV R11, R25 ;  /* 0x00000019000b7202 */ /* 0x000fe40000000f00 */
[----:B------:R-:W-:Y:S02]  /*5730*/  MOV R9, R27 ;  /* 0x0000001b00097202 */ /* 0x000fe40000000f00 */
        /* <DEDUP_REMOVED lines=12> */
.L_x_429:
[----:B------:R-:W-:Y:S05]  /*5800*/  BSYNC.RECONVERGENT B1 ;  /* 0x0000000000017941 */ /* 0x000fea0003800200 */
.L_x_427:
        /* <DEDUP_REMOVED lines=39> */
.L_x_431:
        /* <DEDUP_REMOVED lines=16> */
.L_x_432:
[----:B------:R-:W-:Y:S05]  /*5b80*/  BSYNC.RECONVERGENT B1 ;  /* 0x0000000000017941 */ /* 0x000fea0003800200 */
.L_x_430:
        /* <DEDUP_REMOVED lines=11> */
.L_x_420:
        /* <DEDUP_REMOVED lines=34> */
.L_x_435:
[----:B------:R-:W-:Y:S01]  /*5e60*/  MOV R12, R6 ;  /* 0x00000006000c7202 */ /* 0x000fe20000000f00 */
[----:B------:R-:W-:Y:S01]  /*5e70*/  IMAD.MOV.U32 R11, RZ, RZ, R13 ;  /* 0x000000ffff0b7224 */ /* 0x000fe200078e000d */
[----:B------:R-:W-:Y:S02]  /*5e80*/  MOV R10, R16 ;  /* 0x00000010000a7202 */ /* 0x000fe40000000f00 */
[----:B------:R-:W-:Y:S02]  /*5e90*/  MOV R9, R17 ;  /* 0x0000001100097202 */ /* 0x000fe40000000f00 */
[----:B------:R-:W-:-:S07]  /*5ea0*/  MOV R8, 0x5ec0 ;  /* 0x00005ec000087802 */ /* 0x000fce0000000f00 */
[----:B------:R-:W-:Y:S05]  /*5eb0*/  CALL.REL.NOINC `($__internal_8_$__cuda_sm20_div_s64) ;  /* 0x0000000c00847944 */ /* 0x000fea0003c00000 */
        /* <DEDUP_REMOVED lines=10> */
.L_x_436:
[----:B------:R-:W-:Y:S05]  /*5f60*/  BSYNC.RECONVERGENT B1 ;  /* 0x0000000000017941 */ /* 0x000fea0003800200 */
.L_x_434:
        /* <DEDUP_REMOVED lines=38> */
.L_x_438:
        /* <DEDUP_REMOVED lines=16> */
.L_x_439:
[----:B------:R-:W-:Y:S05]  /*62d0*/  BSYNC.RECONVERGENT B1 ;  /* 0x0000000000017941 */ /* 0x000fea0003800200 */
.L_x_437:
        /* <DEDUP_REMOVED lines=11> */
.L_x_433:
        /* <DEDUP_REMOVED lines=30> */
.L_x_441:
[----:B------:R-:W-:Y:S01]  /*6570*/  MOV R19, R21 ;  /* 0x0000001500137202 */ /* 0x000fe20000000f00 */
[----:B------:R-:W-:Y:S01]  /*6580*/  IMAD.MOV.U32 R23, RZ, RZ, R6 ;  /* 0x000000ffff177224 */ /* 0x000fe200078e0006 */
[----:B------:R-:W-:Y:S02]  /*6590*/  MOV R21, R13 ;  /* 0x0000000d00157202 */ /* 0x000fe40000000f00 */
[----:B------:R-:W-:-:S07]  /*65a0*/  MOV R22, 0x65c0 ;  /* 0x000065c000167802 */ /* 0x000fce0000000f00 */
[----:B------:R-:W-:Y:S05]  /*65b0*/  CALL.REL.NOINC `($__internal_9_$__cuda_sm20_rem_s64) ;  /* 0x0000000c00147944 */ /* 0x000fea0003c00000 */
[----:B------:R-:W-:Y:S01]  /*65c0*/  MOV R6, R8 ;  /* 0x0000000800067202 */ /* 0x000fe20000000f00 */
[----:B------:R-:W-:-:S07]  /*65d0*/  IMAD.MOV.U32 R7, RZ, RZ, R9 ;  /* 0x000000ffff077224 */ /* 0x000fce00078e0009 */
.L_x_442:
[----:B------:R-:W-:Y:S05]  /*65e0*/  BSYNC.RECONVERGENT B1 ;  /* 0x0000000000017941 */ /* 0x000fea0003800200 */
.L_x_440:
        /* <DEDUP_REMOVED lines=9> */
.L_x_393:
[----:B------:R-:W2:Y:S04]  /*6680*/  LDG.E.U16 R5, desc[UR10][R4.64] ;  /* 0x0000000a04057981 */ /* 0x000ea8000c1e1500 */
[----:B--2---:R1:W-:Y:S02]  /*6690*/  STS.U16 [R2], R5 ;  /* 0x0000000502007388 */ /* 0x0043e40000000400 */
.L_x_392:
[----:B------:R-:W-:Y:S05]  /*66a0*/  BSYNC.RECONVERGENT B0 ;  /* 0x0000000000007941 */ /* 0x000fea0003800200 */
.L_x_344:
[----:B------:R-:W-:Y:S01]  /*66b0*/  BAR.SYNC.DEFER_BLOCKING 0x0 ;  /* 0x0000000000007b1d */ /* 0x000fe20000010000 */
[----:B------:R-:W-:-:S09]  /*66c0*/  UISETP.GE.U32.AND UP0, UPT, UR5, 0x42, UPT ;  /* 0x000000420500788c */ /* 0x000fd2000bf06070 */
[----:B------:R-:W-:Y:S05]  /*66d0*/  BRA.U !UP0, `(.L_x_443) ;  /* 0x00000001084c7547 */ /* 0x000fea000b800000 */
.L_x_446:
        /* <DEDUP_REMOVED lines=8> */
[----:B0-----:R-:W-:-:S04]  /*6760*/  HMNMX2 R4, R4.H0_H0, R7.H0_H0, PT ;  /* 0x2000000704047240 */ /* 0x001fc80003800800 */
[----:B------:R-:W-:Y:S02]  /*6770*/  HSETP2.NEU.AND P0, PT, R4.H0_H0, R7.H0_H0, PT ;  /* 0x2000000704007234 */ /* 0x000fe40003f0d800 */
[----:B------:R-:W-:-:S11]  /*6780*/  MOV R4, UR5 ;  /* 0x0000000500047c02 */ /* 0x000fd60008000f00 */
[----:B------:R-:W-:Y:S01]  /*6790*/  @!P0 IMAD R4, R4, 0x8, R3 ;  /* 0x0000000804048824 */ /* 0x000fe200078e0203 */
[----:B------:R-:W-:Y:S05]  /*67a0*/  @!P0 STS.U16 [R2], R7 ;  /* 0x0000000702008388 */ /* 0x000fea0000000400 */
[----:B-1----:R-:W0:Y:S04]  /*67b0*/  @!P0 LDS.64 R4, [R4] ;  /* 0x0000000004048984 */ /* 0x002e280000000a00 */
[----:B0-----:R2:W-:Y:S02]  /*67c0*/  @!P0 STS.64 [R3], R4 ;  /* 0x0000000403008388 */ /* 0x0015e40000000a00 */
.L_x_445:
[----:B------:R-:W-:Y:S05]  /*67d0*/  BSYNC.RECONVERGENT B0 ;  /* 0x0000000000007941 */ /* 0x000fea0003800200 */
.L_x_444:
[----:B------:R-:W-:Y:S01]  /*67e0*/  BAR.SYNC.DEFER_BLOCKING 0x0 ;  /* 0x0000000000007b1d */ /* 0x000fe20000010000 */
[----:B------:R-:W-:-:S09]  /*67f0*/  UISETP.GT.U32.AND UP0, UPT, UR4, 0x83, UPT ;  /* 0x000000830400788c */ /* 0x000fd2000bf04070 */
[----:B------:R-:W-:Y:S05]  /*6800*/  BRA.U UP0, `(.L_x_446) ;  /* 0xfffffffd00b47547 */ /* 0x000fea000b83ffff */
.L_x_443:
[----:B------:R-:W-:-:S13]  /*6810*/  ISETP.GT.U32.AND P0, PT, R0, 0x1f, PT ;  /* 0x0000001f0000780c */ /* 0x000fda0003f04070 */
[----:B------:R-:W-:Y:S05]  /*6820*/  @P0 EXIT ;  /* 0x000000000000094d */ /* 0x000fea0003800000 */
[----:B------:R-:W3:Y:S04]  /*6830*/  LDS.U16 R6, [R2] ;  /* 0x0000000002067984 */ /* 0x000ee80000000400 */
[----:B-12---:R-:W1:Y:S01]  /*6840*/  LDS.U16 R5, [R2+0x40] ;  /* 0x0000400002057984 */ /* 0x006e620000000400 */
[----:B---3--:R-:W-:Y:S02]  /*6850*/  PRMT R8, R6, 0x7610, R8 ;  /* 0x0000761006087816 */ /* 0x008fe40000000008 */
        /* <DEDUP_REMOVED lines=71> */
        .weak           $__internal_8_$__cuda_sm20_div_s64
        .type           $__internal_8_$__cuda_sm20_div_s64,@function
        .size           $__internal_8_$__cuda_sm20_div_s64,($__internal_9_$__cuda_sm20_rem_s64 - $__internal_8_$__cuda_sm20_div_s64)
$__internal_8_$__cuda_sm20_div_s64:
        /* <DEDUP_REMOVED lines=83> */
[----:B------:R-:W-:Y:S06]  /*7200*/  RET.REL.NODEC R10 `(contiguous_reduce3_f16) ;  /* 0xffffff8c0a7c7950 */ /* 0x000fec0003c3ffff */
        .weak           $__internal_9_$__cuda_sm20_rem_s64
        .type           $__internal_9_$__cuda_sm20_rem_s64,@function
        .size           $__internal_9_$__cuda_sm20_rem_s64,(.L_x_3688 - $__internal_9_$__cuda_sm20_rem_s64)
$__internal_9_$__cuda_sm20_rem_s64:
        /* <DEDUP_REMOVED lines=76> */
[----:B------:R-:W-:Y:S06]  /*76d0*/  RET.REL.NODEC R22 `(contiguous_reduce3_f16) ;  /* 0xffffff8816487950 */ /* 0x000fec0003c3ffff */
.L_x_447:
        /* <DEDUP_REMOVED lines=10> */
.L_x_3688:


//--------------------- .text.uncontiguous_reduce_f16 --------------------------
	.section	.text.uncontiguous_reduce_f16,"ax",@progbits
	.align	128
        .global         uncontiguous_reduce_f16
        .type           uncontiguous_reduce_f16,@function
        .size           uncontiguous_reduce_f16,(.L_x_3690 - uncontiguous_reduce_f16)
        .other          uncontiguous_reduce_f16,@"STO_CUDA_ENTRY STV_DEFAULT"
uncontiguous_reduce_f16:
.text.uncontiguous_reduce_f16:
[----:B------:R-:W-:Y:S01]  /*0000*/  LDC R1, c[0x0][0x37c] ;  /* 0x0000df00ff017b82 */ /* 0x000fe20000000800 */
[----:B------:R-:W0:Y:S07]  /*0010*/  S2R R6, SR_CTAID.X ;  /* 0x0000000000067919 */ /* 0x000e2e0000002500 */
[----:B------:R-:W1:Y:S01]  /*0020*/  S2UR UR6, SR_CgaCtaId ;  /* 0x00000000000679c3 */ /* 0x000e620000008800 */
[----:B------:R-:W2:Y:S01]  /*0030*/  LDCU UR5, c[0x0][0x360] ;  /* 0x00006c00ff0577ac */ /* 0x000ea20008000800 */
[----:B------:R-:W3:Y:S01]  /*0040*/  I2F.F16.U32 R7, 0x7c00 ;  /* 0x00007c0000077906 */ /* 0x000ee20000200800 */
        /* <DEDUP_REMOVED lines=43> */
.L_x_476:
        /* <DEDUP_REMOVED lines=33> */
.L_x_453:
[----:B------:R-:W-:Y:S01]  /*0510*/  MOV R28, R3 ;  /* 0x00000003001c7202 */ /* 0x000fe20000000f00 */
[----:B------:R-:W-:Y:S01]  /*0520*/  IMAD.MOV.U32 R10, RZ, RZ, R0 ;  /* 0x000000ffff0a7224 */ /* 0x000fe200078e0000 */
[----:B------:R-:W-:Y:S01]  /*0530*/  MOV R11, R20 ;  /* 0x00000014000b7202 */ /* 0x000fe20000000f00 */
[----:B------:R-:W-:Y:S01]  /*0540*/  IMAD.MOV.U32 R12, RZ, RZ, R21 ;  /* 0x000000ffff0c7224 */ /* 0x000fe200078e0015 */
[----:B------:R-:W-:-:S07]  /*0550*/  MOV R7, 0x570 ;  /* 0x0000057000077802 */ /* 0x000fce0000000f00 */
[----:B------:R-:W-:Y:S05]  /*0560*/  CALL.REL.NOINC `($__internal_10_$__cuda_sm20_div_s64) ;  /* 0x0000006800387944 */ /* 0x000fea0003c00000 */
        /* <DEDUP_REMOVED lines=11> */
.L_x_454:
[----:B------:R-:W-:Y:S05]  /*0620*/  BSYNC.RECONVERGENT B1 ;  /* 0x0000000000017941 */ /* 0x000fea0003800200 */
.L_x_452:
        /* <DEDUP_REMOVED lines=34> */
.L_x_456:
        /* <DEDUP_REMOVED lines=15> */
.L_x_457:
[----:B------:R-:W-:Y:S05]  /*0940*/  BSYNC.RECONVERGENT B1 ;  /* 0x0000000000017941 */ /* 0x000fea0003800200 */
.L_x_455:
        /* <DEDUP_REMOVED lines=37> */
.L_x_459:
[----:B------:R-:W-:Y:S01]  /*0ba0*/  IMAD.MOV.U32 R28, RZ, RZ, R32 ;  /* 0x000000ffff1c7224 */ /* 0x000fe200078e0020 */
[----:B------:R-:W-:Y:S01]  /*0bb0*/  MOV R10, R33 ;  /* 0x00000021000a7202 */ /* 0x000fe20000000f00 */
[----:B------:R-:W-:Y:S01]  /*0bc0*/  IMAD.MOV.U32 R11, RZ, RZ, R16 ;  /* 0x000000ffff0b7224 */ /* 0x000fe200078e0010 */
[----:B------:R-:W-:Y:S02]  /*0bd0*/  MOV R12, R17 ;  /* 0x00000011000c7202 */ /* 0x000fe40000000f00 */
[----:B------:R-:W-:-:S07]  /*0be0*/  MOV R7, 0xc00 ;  /* 0x00000c0000077802 */ /* 0x000fce0000000f00 */
[----:B------:R-:W-:Y:S05]  /*0bf0*/  CALL.REL.NOINC `($__internal_10_$__cuda_sm20_div_s64) ;  /* 0x0000006000947944 */ /* 0x000fea0003c00000 */
        /* <DEDUP_REMOVED lines=10> */
.L_x_460:
[----:B------:R-:W-:Y:S05]  /*0ca0*/  BSYNC.RECONVERGENT B1 ;  /* 0x0000000000017941 */ /* 0x000fea0003800200 */
.L_x_458:
        /* <DEDUP_REMOVED lines=35> */
.L_x_462:
[----:B------:R-:W-:Y:S01]  /*0ee0*/  IMAD.MOV.U32 R28, RZ, RZ, R36 ;  /* 0x000000ffff1c7224 */ /* 0x000fe200078e0024 */
[----:B------:R-:W-:Y:S01]  /*0ef0*/  MOV R10, R37 ;  /* 0x00000025000a7202 */ /* 0x000fe20000000f00 */
[----:B------:R-:W-:Y:S01]  /*0f00*/  IMAD.MOV.U32 R11, RZ, RZ, R16 ;  /* 0x000000ffff0b7224 */ /* 0x000fe200078e0010 */
[----:B------:R-:W-:Y:S02]  /*0f10*/  MOV R12, R17 ;  /* 0x00000011000c7202 */ /* 0x000fe40000000f00 */
[----:B------:R-:W-:-:S07]  /*0f20*/  MOV R7, 0xf40 ;  /* 0x00000f4000077802 */ /* 0x000fce0000000f00 */
[----:B------:R-:W-:Y:S05]  /*0f30*/  CALL.REL.NOINC `($__internal_10_$__cuda_sm20_div_s64) ;  /* 0x0000005c00c47944 */ /* 0x000fea0003c00000 */
        /* <DEDUP_REMOVED lines=11> */
.L_x_463:
[----:B------:R-:W-:Y:S05]  /*0ff0*/  BSYNC.RECONVERGENT B1 ;  /* 0x0000000000017941 */ /* 0x000fea0003800200 */
.L_x_461:
        /* <DEDUP_REMOVED lines=36> */
.L_x_465:
        /* <DEDUP_REMOVED lines=16> */
.L_x_466:
[----:B------:R-:W-:Y:S05]  /*1340*/  BSYNC.RECONVERGENT B1 ;  /* 0x0000000000017941 */ /* 0x000fea0003800200 */
.L_x_464:
        /* <DEDUP_REMOVED lines=37> */
.L_x_468:
        /* <DEDUP_REMOVED lines=17> */
.L_x_469:
[----:B------:R-:W-:Y:S05]  /*16b0*/  BSYNC.RECONVERGENT B1 ;  /* 0x0000000000017941 */ /* 0x000fea0003800200 */
.L_x_467:
        /* <DEDUP_REMOVED lines=36> */
.L_x_471:
        /* <DEDUP_REMOVED lines=17> */
.L_x_472:
[----:B------:R-:W-:Y:S05]  /*1a10*/  BSYNC.RECONVERGENT B1 ;  /* 0x0000000000017941 */ /* 0x000fea0003800200 */
.L_x_470:
        /* <DEDUP_REMOVED lines=37> */
.L_x_474:
[----:B------:R-:W-:Y:S01]  /*1c70*/  MOV R28, R16 ;  /* 0x00000010001c7202 */ /* 0x000fe20000000f00 */
[----:B------:R-:W-:Y:S01]  /*1c80*/  IMAD.MOV.U32 R10, RZ, RZ, R17 ;  /* 0x000000ffff0a7224 */ /* 0x000fe200078e0011 */
[----:B------:R-:W-:Y:S01]  /*1c90*/  MOV R11, R18 ;  /* 0x00000012000b7202 */ /* 0x000fe20000000f00 */
[----:B------:R-:W-:Y:S01]  /*1ca0*/  IMAD.MOV.U32 R12, RZ, RZ, R19 ;  /* 0x000000ffff0c7224 */ /* 0x000fe200078e0013 */
[----:B------:R-:W-:-:S07]  /*1cb0*/  MOV R7, 0x1cd0 ;  /* 0x00001cd000077802 */ /* 0x000fce0000000f00 */
[----:B------:R-:W-:Y:S05]  /*1cc0*/  CALL.REL.NOINC `($__internal_10_$__cuda_sm20_div_s64) ;  /* 0x0000005000607944 */ /* 0x000fea0003c00000 */
        /* <DEDUP_REMOVED lines=11> */
.L_x_475:
[----:B------:R-:W-:Y:S05]  /*1d80*/  BSYNC.RECONVERGENT B1 ;  /* 0x0000000000017941 */ /* 0x000fea0003800200 */
.L_x_473:
        /* <DEDUP_REMOVED lines=9> */
.L_x_451:
        /* <DEDUP_REMOVED lines=35> */
.L_x_479:
        /* <DEDUP_REMOVED lines=16> */
.L_x_480:
[----:B------:R-:W-:Y:S05]  /*2150*/  BSYNC.RECONVERGENT B1 ;  /* 0x0000000000017941 */ /* 0x000fea0003800200 */
.L_x_478:
        /* <DEDUP_REMOVED lines=35> */
.L_x_482:
[----:B------:R-:W-:Y:S01]  /*2390*/  MOV R28, R16 ;  /* 0x00000010001c7202 */ /* 0x000fe20000000f00 */
[----:B------:R-:W-:Y:S01]  /*23a0*/  IMAD.MOV.U32 R10, RZ, RZ, R17 ;  /* 0x000000ffff0a7224 */ /* 0x000fe200078e0011 */
[----:B------:R-:W-:Y:S01]  /*23b0*/  MOV R11, R20 ;  /* 0x00000014000b7202 */ /* 0x000fe20000000f00 */
[----:B------:R-:W-:Y:S01]  /*23c0*/  IMAD.MOV.U32 R12, RZ, RZ, R21 ;  /* 0x000000ffff0c7224 */ /* 0x000fe200078e0015 */
[----:B------:R-:W-:-:S07]  /*23d0*/  MOV R7, 0x23f0 ;  /* 0x000023f000077802 */ /* 0x000fce0000000f00 */
[----:B------:R-:W-:Y:S05]  /*23e0*/  CALL.REL.NOINC `($__internal_10_$__cuda_sm20_div_s64) ;  /* 0x0000004800987944 */ /* 0x000fea0003c00000 */
        /* <DEDUP_REMOVED lines=9> */
.L_x_483:
[----:B------:R-:W-:Y:S05]  /*2480*/  BSYNC.RECONVERGENT B1 ;  /* 0x0000000000017941 */ /* 0x000fea0003800200 */
.L_x_481:
        /* <DEDUP_REMOVED lines=37> */
.L_x_485:
        /* <DEDUP_REMOVED lines=16> */
.L_x_486:
[----:B------:R-:W-:Y:S05]  /*27e0*/  BSYNC.RECONVERGENT B1 ;  /* 0x0000000000017941 */ /* 0x000fea0003800200 */
.L_x_484:
        /* <DEDUP_REMOVED lines=36> */
.L_x_488:
        /* <DEDUP_REMOVED lines=16> */
.L_x_489:
[----:B------:R-:W-:Y:S05]  /*2b30*/  BSYNC.RECONVERGENT B1 ;  /* 0x0000000000017941 */ /* 0x000fea0003800200 */
.L_x_487:
[----:B------:R-:W-:Y:S01]  /*2b40*/  MOV R34, R18 ;  /* 0x0000001200227202 */ /* 0x000fe20000000f00 */
[----:B------:R-:W-:Y:S02]  /*2b50*/  IMAD R9, R9, R32, RZ ;  /* 0x0000002009097224 */ /* 0x000fe400078e02ff */
[----:B------:R-:W-:Y:S02]  /*2b60*/  VIADD R8, R8, 0xfffffffe ;  /* 0xfffffffe08087836 */ /* 0x000fe40000000000 */
[----:B------:R-:W-:-:S04]  /*2b70*/  IMAD.WIDE.U32 R34, R32, R10, R34 ;  /* 0x0000000a20227225 */ /* 0x000fc800078e0022 */
[----:B------:R-:W-:Y:S02]  /*2b80*/  IMAD R9, R33, R10, R9 ;  /* 0x0000000a21097224 */ /* 0x000fe400078e0209 */
[----:B------:R-:W-:-:S03]  /*2b90*/  IMAD.MOV.U32 R13, RZ, RZ, R34 ;  /* 0x000000ffff0d7224 */ /* 0x000fc600078e0022 */
[----:B------:R-:W-:-:S07]  /*2ba0*/  IADD3 R18, PT, PT, R35, R9, RZ ;  /* 0x0000000923127210 */ /* 0x000fce0007ffe0ff */
.L_x_477:
        /* <DEDUP_REMOVED lines=31> */
.L_x_491:
[----:B------:R-:W-:Y:S01]  /*2da0*/  MOV R19, R0 ;  /* 0x0000000000137202 */ /* 0x000fe20000000f00 */
[----:B------:R-:W-:Y:S01]  /*2db0*/  IMAD.MOV.U32 R7, RZ, RZ, R26 ;  /* 0x000000ffff077224 */ /* 0x000fe200078e001a */
[----:B------:R-:W-:Y:S02]  /*2dc0*/  MOV R12, R27 ;  /* 0x0000001b000c7202 */ /* 0x000fe40000000f00 */
[----:B------:R-:W-:-:S07]  /*2dd0*/  MOV R0, 0x2df0 ;  /* 0x00002df000007802 */ /* 0x000fce0000000f00 */
[----:B------:R-:W-:Y:S05]  /*2de0*/  CALL.REL.NOINC `($__internal_11_$__cuda_sm20_rem_s64) ;  /* 0x0000004400687944 */ /* 0x000fea0003c00000 */
[----:B------:R-:W-:Y:S01]  /*2df0*/  IMAD.MOV.U32 R10, RZ, RZ, R3 ;  /* 0x000000ffff0a7224 */ /* 0x000fe200078e0003 */
[----:B------:R-:W-:-:S07]  /*2e00*/  MOV R11, R12 ;  /* 0x0000000c000b7202 */ /* 0x000fce0000000f00 */
.L_x_492:
[----:B------:R-:W-:Y:S05]  /*2e10*/  BSYNC.RECONVERGENT B1 ;  /* 0x0000000000017941 */ /* 0x000fea0003800200 */
.L_x_490:
        /* <DEDUP_REMOVED lines=30> */
.L_x_494:
[----:B------:R-:W-:Y:S01]  /*3000*/  IMAD.MOV.U32 R7, RZ, RZ, R26 ;  /* 0x000000ffff077224 */ /* 0x000fe200078e001a */
[----:B------:R-:W-:Y:S01]  /*3010*/  MOV R12, R27 ;  /* 0x0000001b000c7202 */ /* 0x000fe20000000f00 */
[----:B------:R-:W-:Y:S01]  /*3020*/  IMAD.MOV.U32 R3, RZ, RZ, R16 ;  /* 0x000000ffff037224 */ /* 0x000fe200078e0010 */
[----:B------:R-:W-:Y:S02]  /*3030*/  MOV R19, R17 ;  /* 0x0000001100137202 */ /* 0x000fe40000000f00 */
[----:B------:R-:W-:-:S07]  /*3040*/  MOV R0, 0x3060 ;  /* 0x0000306000007802 */ /* 0x000fce0000000f00 */
[----:B------:R-:W-:Y:S05]  /*3050*/  CALL.REL.NOINC `($__internal_11_$__cuda_sm20_rem_s64) ;  /* 0x0000004000cc7944 */ /* 0x000fea0003c00000 */
[----:B------:R-:W-:Y:S01]  /*3060*/  IMAD.MOV.U32 R10, RZ, RZ, R3 ;  /* 0x000000ffff0a7224 */ /* 0x000fe200078e0003 */
[----:B------:R-:W-:-:S07]  /*3070*/  MOV R11, R12 ;  /* 0x0000000c000b7202 */ /* 0x000fce0000000f00 */
.L_x_495:
[----:B------:R-:W-:Y:S05]  /*3080*/  BSYNC.RECONVERGENT B1 ;  /* 0x0000000000017941 */ /* 0x000fea0003800200 */
.L_x_493:
[----:B------:R-:W-:Y:S01]  /*3090*/  IMAD.MOV.U32 R12, RZ, RZ, R13 ;  /* 0x000000ffff0c7224 */ /* 0x000fe200078e000d */
[----:B------:R-:W-:Y:S01]  /*30a0*/  MOV R13, R18 ;  /* 0x00000012000d7202 */ /* 0x000fe20000000f00 */
[----:B------:R-:W-:Y:S02]  /*30b0*/  IMAD R3, R11, R8, RZ ;  /* 0x000000080b037224 */ /* 0x000fe400078e02ff */
[----:B------:R-:W-:-:S04]  /*30c0*/  IMAD.WIDE.U32 R12, R8, R10, R12 ;  /* 0x0000000a080c7225 */ /* 0x000fc800078e000c */
[----:B------:R-:W-:-:S04]  /*30d0*/  IMAD R3, R9, R10, R3 ;  /* 0x0000000a09037224 */ /* 0x000fc800078e0203 */
[----:B------:R-:W-:Y:S01]  /*30e0*/  IMAD.IADD R18, R13, 0x1, R3 ;  /* 0x000000010d127824 */ /* 0x000fe200078e0203 */
[----:B------:R-:W-:-:S07]  /*30f0*/  MOV R13, R12 ;  /* 0x0000000c000d7202 */ /* 0x000fce0000000f00 */
.L_x_450:
[----:B------:R-:W0:Y:S02]  /*3100*/  LDCU.64 UR12, c[0x0][0x390] ;  /* 0x00007200ff0c77ac */ /* 0x000e240008000a00 */
[C---:B0-----:R-:W-:Y:S02]  /*3110*/  LEA R8, P0, R24.reuse, UR12, 0x1 ;  /* 0x0000000c18087c11 */ /* 0x041fe4000f8008ff */
[C---:B------:R-:W-:Y:S02]  /*3120*/  LEA R10, P1, R13.reuse, UR12, 0x1 ;  /* 0x0000000c0d0a7c11 */ /* 0x040fe4000f8208ff */
[----:B------:R-:W-:Y:S02]  /*3130*/  LEA.HI.X R9, R24, UR13, R25, 0x1, P0 ;  /* 0x0000000d18097c11 */ /* 0x000fe400080f0c19 */
[----:B------:R-:W-:-:S04]  /*3140*/  LEA.HI.X R11, R13, UR13, R18, 0x1, P1 ;  /* 0x0000000d0d0b7c11 */ /* 0x000fc800088f0c12 */
[----:B------:R-:W2:Y:S04]  /*3150*/  LDG.E.U16 R9, desc[UR8][R8.64] ;  /* 0x0000000808097981 */ /* 0x000ea8000c1e1500 */
[----:B------:R-:W2:Y:S02]  /*3160*/  LDG.E.U16 R11, desc[UR8][R10.64] ;  /* 0x000000080a0b7981 */ /* 0x000ea4000c1e1500 */
[----:B--2---:R-:W-:-:S04]  /*3170*/  HMNMX2 R0, R9.H0_H0, R11.H0_H0, PT ;  /* 0x2000000b09007240 */ /* 0x004fc80003800800 */
[----:B------:R-:W-:-:S13]  /*3180*/  HSETP2.NEU.AND P0, PT, R0.H0_H0, R11.H0_H0, PT ;  /* 0x2000000b00007234 */ /* 0x000fda0003f0d800 */
[----:B------:R1:W-:Y:S04]  /*3190*/  @!P0 STS.U16 [R4], R11 ;  /* 0x0000000b04008388 */ /* 0x0003e80000000400 */
[----:B------:R1:W-:Y:S04]  /*31a0*/  @!P0 STS.64 [R2], R14 ;  /* 0x0000000e02008388 */ /* 0x0003e80000000a00 */
[----:B------:R1:W-:Y:S01]  /*31b0*/  @P0 STS.U16 [R4], R9 ;  /* 0x0000000904000388 */ /* 0x0003e20000000400 */
[----:B------:R-:W-:Y:S05]  /*31c0*/  BRA `(.L_x_496) ;  /* 0x0000003400d47947 */ /* 0x000fea0003800000 */
.L_x_449:
        /* <DEDUP_REMOVED lines=20> */
.L_x_523:
        /* <DEDUP_REMOVED lines=33> */
.L_x_500:
[----:B------:R-:W-:Y:S01]  /*3520*/  IMAD.MOV.U32 R28, RZ, RZ, R3 ;  /* 0x000000ffff1c7224 */ /* 0x000fe200078e0003 */
[----:B------:R-:W-:Y:S01]  /*3530*/  MOV R10, R0 ;  /* 0x00000000000a7202 */ /* 0x000fe20000000f00 */
[----:B------:R-:W-:Y:S01]  /*3540*/  IMAD.MOV.U32 R11, RZ, RZ, R24 ;  /* 0x000000ffff0b7224 */ /* 0x000fe200078e0018 */
[----:B------:R-:W-:Y:S02]  /*3550*/  MOV R12, R25 ;  /* 0x00000019000c7202 */ /* 0x000fe40000000f00 */
[----:B------:R-:W-:-:S07]  /*3560*/  MOV R7, 0x3580 ;  /* 0x0000358000077802 */ /* 0x000fce0000000f00 */
[----:B-1----:R-:W-:Y:S05]  /*3570*/  CALL.REL.NOINC `($__internal_10_$__cuda_sm20_div_s64) ;  /* 0x0000003800347944 */ /* 0x002fea0003c00000 */
        /* <DEDUP_REMOVED lines=11> */
.L_x_501:
[----:B------:R-:W-:Y:S05]  /*3630*/  BSYNC.RECONVERGENT B1 ;  /* 0x0000000000017941 */ /* 0x000fea0003800200 */
.L_x_499:
        /* <DEDUP_REMOVED lines=38> */
.L_x_503:
        /* <DEDUP_REMOVED lines=17> */
.L_x_504:
[----:B------:R-:W-:Y:S05]  /*39b0*/  BSYNC.RECONVERGENT B1 ;  /* 0x0000000000017941 */ /* 0x000fea0003800200 */
.L_x_502:
        /* <DEDUP_REMOVED lines=38> */
.L_x_506:
        /* <DEDUP_REMOVED lines=17> */
.L_x_507:
[----:B------:R-:W-:Y:S05]  /*3d30*/  BSYNC.RECONVERGENT B1 ;  /* 0x0000000000017941 */ /* 0x000fea0003800200 */
.L_x_505:
        /* <DEDUP_REMOVED lines=39> */
.L_x_509:
        /* <DEDUP_REMOVED lines=17> */
.L_x_510:
[----:B------:R-:W-:Y:S05]  /*40c0*/  BSYNC.RECONVERGENT B1 ;  /* 0x0000000000017941 */ /* 0x000fea0003800200 */
.L_x_508:
        /* <DEDUP_REMOVED lines=38> */
.L_x_512:
        /* <DEDUP_REMOVED lines=17> */
.L_x_513:
[----:B------:R-:W-:Y:S05]  /*4440*/  BSYNC.RECONVERGENT B1 ;  /* 0x0000000000017941 */ /* 0x000fea0003800200 */
.L_x_511:
        /* <DEDUP_REMOVED lines=38> */
.L_x_515:
        /* <DEDUP_REMOVED lines=17> */
.L_x_516:
[----:B------:R-:W-:Y:S05]  /*47c0*/  BSYNC.RECONVERGENT B1 ;  /* 0x0000000000017941 */ /* 0x000fea0003800200 */
.L_x_514:
        /* <DEDUP_REMOVED lines=38> */
.L_x_518:
        /* <DEDUP_REMOVED lines=17> */
.L_x_519:
[----:B------:R-:W-:Y:S05]  /*4b40*/  BSYNC.RECONVERGENT B1 ;  /* 0x0000000000017941 */ /* 0x000fea0003800200 */
.L_x_517:
        /* <DEDUP_REMOVED lines=36> */
.L_x_521:
        /* <DEDUP_REMOVED lines=17> */
.L_x_522:
[----:B------:R-:W-:Y:S05]  /*4ea0*/  BSYNC.RECONVERGENT B1 ;  /* 0x0000000000017941 */ /* 0x000fea0003800200 */
.L_x_520:
        /* <DEDUP_REMOVED lines=12> */
.L_x_498:
        /* <DEDUP_REMOVED lines=36> */
.L_x_526:
        /* <DEDUP_REMOVED lines=17> */
.L_x_527:
[----:B------:R-:W-:Y:S05]  /*52c0*/  BSYNC.RECONVERGENT B1 ;  /* 0x0000000000017941 */ /* 0x000fea0003800200 */
.L_x_525:
        /* <DEDUP_REMOVED lines=41> */
.L_x_529:
        /* <DEDUP_REMOVED lines=17> */
.L_x_530:
[----:B------:R-:W-:Y:S05]  /*5670*/  BSYNC.RECONVERGENT B1 ;  /* 0x0000000000017941 */ /* 0x000fea0003800200 */
.L_x_528:
        /* <DEDUP_REMOVED lines=40> */
.L_x_532:
[----:B------:R-:W-:Y:S01]  /*5900*/  MOV R28, R20 ;  /* 0x00000014001c7202 */ /* 0x000fe20000000f00 */
[----:B------:R-:W-:Y:S01]  /*5910*/  IMAD.MOV.U32 R10, RZ, RZ, R21 ;  /* 0x000000ffff0a7224 */ /* 0x000fe200078e0015 */
[----:B------:R-:W-:Y:S02]  /*5920*/  MOV R11, R24 ;  /* 0x00000018000b7202 */ /* 0x000fe40000000f00 */
[----:B------:R-:W-:Y:S02]  /*5930*/  MOV R12, R25 ;  /* 0x00000019000c7202 */ /* 0x000fe40000000f00 */
[----:B------:R-:W-:-:S07]  /*5940*/  MOV R7, 0x5960 ;  /* 0x0000596000077802 */ /* 0x000fce0000000f00 */
[----:B------:R-:W-:Y:S05]  /*5950*/  CALL.REL.NOINC `($__internal_10_$__cuda_sm20_div_s64) ;  /* 0x00000014003c7944 */ /* 0x000fea0003c00000 */
        /* <DEDUP_REMOVED lines=11> */
.L_x_533:
[----:B------:R-:W-:Y:S05]  /*5a10*/  BSYNC.RECONVERGENT B1 ;  /* 0x0000000000017941 */ /* 0x000fea0003800200 */
.L_x_531:
        /* <DEDUP_REMOVED lines=39> */
.L_x_535:
[----:B------:R-:W-:Y:S01]  /*5c90*/  MOV R28, R20 ;  /* 0x00000014001c7202 */ /* 0x000fe20000000f00 */
[----:B------:R-:W-:Y:S01]  /*5ca0*/  IMAD.MOV.U32 R10, RZ, RZ, R21 ;  /* 0x000000ffff0a7224 */ /* 0x000fe200078e0015 */
[----:B------:R-:W-:Y:S02]  /*5cb0*/  MOV R11, R24 ;  /* 0x00000018000b7202 */ /* 0x000fe40000000f00 */
        /* <DEDUP_REMOVED lines=14> */
.L_x_536:
[----:B------:R-:W-:Y:S05]  /*5da0*/  BSYNC.RECONVERGENT B1 ;  /* 0x0000000000017941 */ /* 0x000fea0003800200 */
.L_x_534:
        /* <DEDUP_REMOVED lines=10> */
.L_x_524:
        /* <DEDUP_REMOVED lines=34> */
.L_x_539:
        /* <DEDUP_REMOVED lines=17> */
.L_x_540:
[----:B------:R-:W-:Y:S05]  /*6180*/  BSYNC.RECONVERGENT B1 ;  /* 0x0000000000017941 */ /* 0x000fea0003800200 */
.L_x_538:
        /* <DEDUP_REMOVED lines=40> */
.L_x_542:
[----:B------:R-:W-:Y:S01]  /*6410*/  MOV R28, R18 ;  /* 0x00000012001c7202 */ /* 0x000fe20000000f00 */
[----:B------:R-:W-:Y:S01]  /*6420*/  IMAD.MOV.U32 R11, RZ, RZ, R16 ;  /* 0x000000ffff0b7224 */ /* 0x000fe200078e0010 */
[----:B------:R-:W-:Y:S02]  /*6430*/  MOV R10, R19 ;  /* 0x00000013000a7202 */ /* 0x000fe40000000f00 */
[----:B------:R-:W-:Y:S02]  /*6440*/  MOV R12, R17 ;  /* 0x00000011000c7202 */ /* 0x000fe40000000f00 */
[----:B------:R-:W-:-:S07]  /*6450*/  MOV R7, 0x6470 ;  /* 0x0000647000077802 */ /* 0x000fce0000000f00 */
[----:B------:R-:W-:Y:S05]  /*6460*/  CALL.REL.NOINC `($__internal_10_$__cuda_sm20_div_s64) ;  /* 0x0000000800787944 */ /* 0x000fea0003c00000 */
        /* <DEDUP_REMOVED lines=11> */
.L_x_543:
[----:B------:R-:W-:Y:S05]  /*6520*/  BSYNC.RECONVERGENT B1 ;  /* 0x0000000000017941 */ /* 0x000fea0003800200 */
.L_x_541:
        /* <DEDUP_REMOVED lines=10> */
.L_x_537:
        /* <DEDUP_REMOVED lines=31> */
.L_x_545:
[----:B------:R-:W-:Y:S01]  /*67c0*/  MOV R19, R0 ;  /* 0x0000000000137202 */ /* 0x000fe20000000f00 */
[----:B------:R-:W-:Y:S01]  /*67d0*/  IMAD.MOV.U32 R7, RZ, RZ, R10 ;  /* 0x000000ffff077224 */ /* 0x000fe200078e000a */
[----:B------:R-:W-:Y:S02]  /*67e0*/  MOV R12, R11 ;  /* 0x0000000b000c7202 */ /* 0x000fe40000000f00 */
[----:B------:R-:W-:-:S07]  /*67f0*/  MOV R0, 0x6810 ;  /* 0x0000681000007802 */ /* 0x000fce0000000f00 */
[----:B------:R-:W-:Y:S05]  /*6800*/  CALL.REL.NOINC `($__internal_11_$__cuda_sm20_rem_s64) ;  /* 0x0000000800e07944 */ /* 0x000fea0003c00000 */
[----:B------:R-:W-:Y:S01]  /*6810*/  IMAD.MOV.U32 R10, RZ, RZ, R3 ;  /* 0x000000ffff0a7224 */ /* 0x000fe200078e0003 */
[----:B------:R-:W-:-:S07]  /*6820*/  MOV R11, R12 ;  /* 0x0000000c000b7202 */ /* 0x000fce0000000f00 */
.L_x_546:
[----:B------:R-:W-:Y:S05]  /*6830*/  BSYNC.RECONVERGENT B1 ;  /* 0x0000000000017941 */ /* 0x000fea0003800200 */
.L_x_544:
        /* <DEDUP_REMOVED lines=9> */
.L_x_497:
[----:B------:R-:W0:Y:S02]  /*68d0*/  LDCU.64 UR12, c[0x0][0x390] ;  /* 0x00007200ff0c77ac */ /* 0x000e240008000a00 */
[----:B0-----:R-:W-:-:S04]  /*68e0*/  LEA R8, P0, R13, UR12, 0x1 ;  /* 0x0000000c0d087c11 */ /* 0x001fc8000f8008ff */
[----:B------:R-:W-:-:S06]  /*68f0*/  LEA.HI.X R9, R13, UR13, R9, 0x1, P0 ;  /* 0x0000000d0d097c11 */ /* 0x000fcc00080f0c09 */
[----:B------:R-:W2:Y:S04]  /*6900*/  LDG.E.U16 R9, desc[UR8][R8.64] ;  /* 0x0000000808097981 */ /* 0x000ea8000c1e1500 */
[----:B--2---:R0:W-:Y:S02]  /*6910*/  STS.U16 [R4], R9 ;  /* 0x0000000904007388 */ /* 0x0041e40000000400 */
.L_x_496:
[----:B------:R-:W-:Y:S05]  /*6920*/  BSYNC.RECONVERGENT B0 ;  /* 0x0000000000007941 */ /* 0x000fea0003800200 */
.L_x_448:
[----:B------:R-:W-:Y:S01]  /*6930*/  BAR.SYNC.DEFER_BLOCKING 0x0 ;  /* 0x0000000000007b1d */ /* 0x000fe20000010000 */
[----:B------:R-:W-:Y:S01]  /*6940*/  UISETP.GE.U32.AND UP0, UPT, UR5, 0x42, UPT ;  /* 0x000000420500788c */ /* 0x000fe2000bf06070 */
[----:B------:R-:W-:-:S08]  /*6950*/  ISETP.GT.U32.AND P1, PT, R5, 0x1f, PT ;  /* 0x0000001f0500780c */ /* 0x000fd00003f24070 */
[----:B------:R-:W-:Y:S05]  /*6960*/  BRA.U !UP0, `(.L_x_547) ;  /* 0x00000001083c7547 */ /* 0x000fea000b800000 */
.L_x_548:
[----:B------:R-:W-:Y:S01]  /*6970*/  ULOP3.LUT UR4, UR5, 0x7fe, URZ, 0xc0, !UPT ;  /* 0x000007fe05047892 */ /* 0x000fe2000f8ec0ff */
[----:B------:R-:W-:Y:S01]  /*6980*/  LDS.U16 R0, [R4] ;  /* 0x0000000004007984 */ /* 0x000fe20000000400 */
[----:B------:R-:W-:-:S07]  /*6990*/  UISETP.GT.U32.AND UP0, UPT, UR5, 0x83, UPT ;  /* 0x000000830500788c */ /* 0x000fce000bf04070 */
[----:B--2---:R-:W2:Y:S01]  /*69a0*/  LDS.U16 R3, [R4+UR4] ;  /* 0x0000000404037984 */ /* 0x004ea20008000400 */
[----:B------:R-:W-:-:S06]  /*69b0*/  USHF.R.U32.HI UR4, URZ, 0x1, UR5 ;  /* 0x00000001ff047899 */ /* 0x000fcc0008011605 */
[----:B------:R-:W-:Y:S01]  /*69c0*/  MOV R7, UR4 ;  /* 0x0000000400077c02 */ /* 0x000fe20008000f00 */
[----:B------:R-:W-:Y:S01]  /*69d0*/  UMOV UR5, UR4 ;  /* 0x0000000400057c82 */ /* 0x000fe20008000000 */
[----:B--2---:R-:W-:-:S04]  /*69e0*/  HMNMX2 R0, R0.H0_H0, R3.H0_H0, PT ;  /* 0x2000000300007240 */ /* 0x004fc80003800800 */
[----:B------:R-:W-:-:S13]  /*69f0*/  HSETP2.NEU.AND P0, PT, R0.H0_H0, R3.H0_H0, PT ;  /* 0x2000000300007234 */ /* 0x000fda0003f0d800 */
[----:B------:R-:W-:Y:S01]  /*6a00*/  @!P0 IMAD R8, R7, 0x8, R2 ;  /* 0x0000000807088824 */ /* 0x000fe200078e0202 */
[----:B------:R-:W-:Y:S05]  /*6a10*/  @!P0 STS.U16 [R4], R3 ;  /* 0x0000000304008388 */ /* 0x000fea0000000400 */
[----:B01----:R-:W0:Y:S04]  /*6a20*/  @!P0 LDS.64 R8, [R8] ;  /* 0x0000000008088984 */ /* 0x003e280000000a00 */
[----:B0-----:R2:W-:Y:S01]  /*6a30*/  @!P0 STS.64 [R2], R8 ;  /* 0x0000000802008388 */ /* 0x0015e20000000a00 */
[----:B------:R-:W-:Y:S06]  /*6a40*/  BAR.SYNC.DEFER_BLOCKING 0x0 ;  /* 0x0000000000007b1d */ /* 0x000fec0000010000 */
[----:B------:R-:W-:Y:S05]  /*6a50*/  BRA.U UP0, `(.L_x_548) ;  /* 0xfffffffd00c47547 */ /* 0x000fea000b83ffff */
.L_x_547:
[----:B------:R-:W-:Y:S05]  /*6a60*/  @P1 EXIT ;  /* 0x000000000000194d */ /* 0x000fea0003800000 */
[----:B------:R-:W-:Y:S04]  /*6a70*/  LDS.U16 R0, [R4] ;  /* 0x0000000004007984 */ /* 0x000fe80000000400 */
[----:B------:R-:W3:Y:S02]  /*6a80*/  LDS.U16 R3, [R4+0x40] ;  /* 0x0000400004037984 */ /* 0x000ee40000000400 */
[----:B---3--:R-:W-:-:S04]  /*6a90*/  HMNMX2 R7, R0.H0_H0, R3.H0_H0, PT ;  /* 0x2000000300077240 */ /* 0x008fc80003800800 */
[----:B------:R-:W-:-:S13]  /*6aa0*/  HSETP2.NEU.AND P0, PT, R7.H0_H0, R3.H0_H0, PT ;  /* 0x2000000307007234 */ /* 0x000fda0003f0d800 */
[----:B012---:R-:W0:Y:S04]  /*6ab0*/  @!P0 LDS.64 R8, [R2+0x100] ;  /* 0x0001000002088984 */ /* 0x007e280000000a00 */
        /* <DEDUP_REMOVED lines=57> */
        .weak           $__internal_10_$__cuda_sm20_div_s64
        .type           $__internal_10_$__cuda_sm20_div_s64,@function
        .size           $__internal_10_$__cuda_sm20_div_s64,($__internal_11_$__cuda_sm20_rem_s64 - $__internal_10_$__cuda_sm20_div_s64)
$__internal_10_$__cuda_sm20_div_s64:
        /* <DEDUP_REMOVED lines=83> */
[----:B------:R-:W-:Y:S05]  /*7380*/  RET.REL.NODEC R10 `(uncontiguous_reduce_f16) ;  /* 0xffffff8c0a1c7950 */ /* 0x000fea0003c3ffff */
        .weak           $__internal_11_$__cuda_sm20_rem_s64
        .type           $__internal_11_$__cuda_sm20_rem_s64,@function
        .size           $__internal_11_$__cuda_sm20_rem_s64,(.L_x_3690 - $__internal_11_$__cuda_sm20_rem_s64)
$__internal_11_$__cuda_sm20_rem_s64:
        /* <DEDUP_REMOVED lines=77> */
[----:B------:R-:W-:Y:S06]  /*7860*/  RET.REL.NODEC R10 `(uncontiguous_reduce_f16) ;  /* 0xffffff840ae47950 */ /* 0x000fec0003c3ffff */
.L_x_549:
        /* <DEDUP_REMOVED lines=9> */
.L_x_3690:


//--------------------- .text.contiguous_reduce2_f16 --------------------------
	.section	.text.contiguous_reduce2_f16,"ax",@progbits
	.align	128
        .global         contiguous_reduce2_f16
        .type           contiguous_reduce2_f16,@function
        .size           contiguous_reduce2_f16,(.L_x_3769 - contiguous_reduce2_f16)
        .other          contiguous_reduce2_f16,@"STO_CUDA_ENTRY STV_DEFAULT"
contiguous_reduce2_f16:
.text.contiguous_reduce2_f16:
        /* <DEDUP_REMOVED lines=31> */
[----:B--2---:R-:W-:-:S04]  /*01f0*/  HMNMX2 R8, R7.H0_H0, R13.H0_H0, PT ;  /* 0x2000000d07087240 */ /* 0x004fc80003800800 */
[----:B------:R-:W-:-:S13]  /*0200*/  HSETP2.NEU.AND P0, PT, R8.H0_H0, R13.H0_H0, PT ;  /* 0x2000000d08007234 */ /* 0x000fda0003f0d800 */
        /* <DEDUP_REMOVED lines=12> */
.L_x_551:
        /* <DEDUP_REMOVED lines=12> */
.L_x_552:
[----:B------:R-:W-:Y:S05]  /*0390*/  BSYNC.RECONVERGENT B0 ;  /* 0x0000000000007941 */ /* 0x000fea0003800200 */
.L_x_550:
[----:B------:R-:W-:Y:S01]  /*03a0*/  BAR.SYNC.DEFER_BLOCKING 0x0 ;  /* 0x0000000000007b1d */ /* 0x000fe20000010000 */
[----:B------:R-:W-:-:S09]  /*03b0*/  UISETP.GE.U32.AND UP0, UPT, UR5, 0x42, UPT ;  /* 0x000000420500788c */ /* 0x000fd2000bf06070 */
[----:B------:R-:W-:Y:S05]  /*03c0*/  BRA.U !UP0, `(.L_x_553) ;  /* 0x00000001084c7547 */ /* 0x000fea000b800000 */
.L_x_556:
        /* <DEDUP_REMOVED lines=9> */
[----:B0-----:R-:W-:-:S04]  /*0460*/  HMNMX2 R5, R5.H0_H0, R8.H0_H0, PT ;  /* 0x2000000805057240 */ /* 0x001fc80003800800 */
[----:B------:R-:W-:-:S13]  /*0470*/  HSETP2.NEU.AND P0, PT, R5.H0_H0, R8.H0_H0, PT ;  /* 0x2000000805007234 */ /* 0x000fda0003f0d800 */
[----:B------:R-:W-:Y:S01]  /*0480*/  @!P0 IMAD R6, R6, 0x8, R3 ;  /* 0x0000000806068824 */ /* 0x000fe200078e0203 */
[----:B------:R-:W-:Y:S05]  /*0490*/  @!P0 STS.U16 [R4], R8 ;  /* 0x0000000804008388 */ /* 0x000fea0000000400 */
[----:B------:R-:W0:Y:S04]  /*04a0*/  @!P0 LDS.64 R6, [R6] ;  /* 0x0000000006068984 */ /* 0x000e280000000a00 */
[----:B0-----:R2:W-:Y:S02]  /*04b0*/  @!P0 STS.64 [R3], R6 ;  /* 0x0000000603008388 */ /* 0x0015e40000000a00 */
.L_x_555:
[----:B------:R-:W-:Y:S05]  /*04c0*/  BSYNC.RECONVERGENT B0 ;  /* 0x0000000000007941 */ /* 0x000fea0003800200 */
.L_x_554:
[----:B------:R-:W-:Y:S01]  /*04d0*/  BAR.SYNC.DEFER_BLOCKING 0x0 ;  /* 0x0000000000007b1d */ /* 0x000fe20000010000 */
[----:B------:R-:W-:-:S09]  /*04e0*/  UISETP.GT.U32.AND UP0, UPT, UR4, 0x83, UPT ;  /* 0x000000830400788c */ /* 0x000fd2000bf04070 */
[----:B------:R-:W-:Y:S05]  /*04f0*/  BRA.U UP0, `(.L_x_556) ;  /* 0xfffffffd00b47547 */ /* 0x000fea000b83ffff */
.L_x_553:
[----:B------:R-:W-:-:S13]  /*0500*/  ISETP.GT.U32.AND P0, PT, R2, 0x1f, PT ;  /* 0x0000001f0200780c */ /* 0x000fda0003f04070 */
[----:B------:R-:W-:Y:S05]  /*0510*/  @P0 EXIT ;  /* 0x000000000000094d */ /* 0x000fea0003800000 */
[----:B------:R-:W-:Y:S04]  /*0520*/  LDS.U16 R5, [R4] ;  /* 0x0000000004057984 */ /* 0x000fe80000000400 */
[----:B0-2---:R-:W1:Y:S02]  /*0530*/  LDS.U16 R6, [R4+0x40] ;  /* 0x0000400004067984 */ /* 0x005e640000000400 */
        /* <DEDUP_REMOVED lines=60> */
.L_x_557:
        /* <DEDUP_REMOVED lines=16> */
.L_x_3769:


//--------------------- .text.contiguous_reduce_f16 --------------------------
	.section	.text.contiguous_reduce_f16,"ax",@progbits
	.align	128
        .global         contiguous_reduce_f16
        .type           contiguous_reduce_f16,@function
        .size           contiguous_reduce_f16,(.L_x_3770 - contiguous_reduce_f16)
        .other          contiguous_reduce_f16,@"STO_CUDA_ENTRY STV_DEFAULT"
contiguous_reduce_f16:
.text.contiguous_reduce_f16:
        /* <DEDUP_REMOVED lines=31> */
[----:B--2---:R-:W-:-:S04]  /*01f0*/  HMNMX2 R5, R10.H0_H0, R13.H0_H0, PT ;  /* 0x2000000d0a057240 */ /* 0x004fc80003800800 */
[----:B------:R-:W-:-:S13]  /*0200*/  HSETP2.NEU.AND P0, PT, R5.H0_H0, R13.H0_H0, PT ;  /* 0x2000000d05007234 */ /* 0x000fda0003f0d800 */
[----:B------:R1:W-:Y:S04]  /*0210*/  @!P0 STS.U16 [R3], R13 ;  /* 0x0000000d03008388 */ /* 0x0003e80000000400 */
[----:B------:R1:W-:Y:S04]  /*0220*/  @!P0 STS.64 [R4], R8 ;  /* 0x0000000804008388 */ /* 0x0003e80000000a00 */
[----:B------:R1:W-:Y:S01]  /*0230*/  @P0 STS.U16 [R3], R10 ;  /* 0x0000000a03000388 */ /* 0x0003e20000000400 */
[----:B------:R-:W-:Y:S05]  /*0240*/  BRA `(.L_x_560) ;  /* 0x0000000000207947 */ /* 0x000fea0003800000 */
.L_x_559:
        /* <DEDUP_REMOVED lines=8> */
.L_x_560:
[----:B------:R-:W-:Y:S05]  /*02d0*/  BSYNC.RECONVERGENT B0 ;  /* 0x0000000000007941 */ /* 0x000fea0003800200 */
.L_x_558:
[----:B------:R-:W-:Y:S01]  /*02e0*/  BAR.SYNC.DEFER_BLOCKING 0x0 ;  /* 0x0000000000007b1d */ /* 0x000fe20000010000 */
[----:B------:R-:W-:-:S09]  /*02f0*/  UISETP.GE.U32.AND UP0, UPT, UR5, 0x42, UPT ;  /* 0x000000420500788c */ /* 0x000fd2000bf06070 */
[----:B------:R-:W-:Y:S05]  /*0300*/  BRA.U !UP0, `(.L_x_561) ;  /* 0x00000001084c7547 */ /* 0x000fea000b800000 */
.L_x_564:
        /* <DEDUP_REMOVED lines=8> */
[----:B0-----:R-:W-:-:S04]  /*0390*/  HMNMX2 R5, R5.H0_H0, R8.H0_H0, PT ;  /* 0x2000000805057240 */ /* 0x001fc80003800800 */
[----:B------:R-:W-:Y:S01]  /*03a0*/  HSETP2.NEU.AND P0, PT, R5.H0_H0, R8.H0_H0, PT ;  /* 0x2000000805007234 */ /* 0x000fe20003f0d800 */
[----:B------:R-:W-:-:S12]  /*03b0*/  IMAD.U32 R5, RZ, RZ, UR5 ;  /* 0x00000005ff057e24 */ /* 0x000fd8000f8e00ff */
[----:B------:R-:W-:Y:S01]  /*03c0*/  @!P0 IMAD R6, R5, 0x8, R4 ;  /* 0x0000000805068824 */ /* 0x000fe200078e0204 */
[----:B------:R-:W-:Y:S05]  /*03d0*/  @!P0 STS.U16 [R3], R8 ;  /* 0x0000000803008388 */ /* 0x000fea0000000400 */
[----:B------:R-:W0:Y:S04]  /*03e0*/  @!P0 LDS.64 R6, [R6] ;  /* 0x0000000006068984 */ /* 0x000e280000000a00 */
[----:B0-----:R2:W-:Y:S02]  /*03f0*/  @!P0 STS.64 [R4], R6 ;  /* 0x0000000604008388 */ /* 0x0015e40000000a00 */
.L_x_563:
[----:B------:R-:W-:Y:S05]  /*0400*/  BSYNC.RECONVERGENT B0 ;  /* 0x0000000000007941 */ /* 0x000fea0003800200 */
.L_x_562:
[----:B------:R-:W-:Y:S01]  /*0410*/  BAR.SYNC.DEFER_BLOCKING 0x0 ;  /* 0x0000000000007b1d */ /* 0x000fe20000010000 */
[----:B------:R-:W-:-:S09]  /*0420*/  UISETP.GT.U32.AND UP0, UPT, UR4, 0x83, UPT ;  /* 0x000000830400788c */ /* 0x000fd2000bf04070 */
[----:B------:R-:W-:Y:S05]  /*0430*/  BRA.U UP0, `(.L_x_564) ;  /* 0xfffffffd00b47547 */ /* 0x000fea000b83ffff */
.L_x_561:
[----:B------:R-:W-:-:S13]  /*0440*/  ISETP.GT.U32.AND P0, PT, R2, 0x1f, PT ;  /* 0x0000001f0200780c */ /* 0x000fda0003f04070 */
[----:B------:R-:W-:Y:S05]  /*0450*/  @P0 EXIT ;  /* 0x000000000000094d */ /* 0x000fea0003800000 */
[----:B------:R-:W-:Y:S04]  /*0460*/  LDS.U16 R5, [R3] ;  /* 0x0000000003057984 */ /* 0x000fe80000000400 */
[----:B--2---:R-:W2:Y:S02]  /*0470*/  LDS.U16 R6, [R3+0x40] ;  /* 0x0000400003067984 */ /* 0x004ea40000000400 */
[----:B--2---:R-:W-:-:S04]  /*0480*/  HMNMX2 R7, R5.H0_H0, R6.H0_H0, PT ;  /* 0x2000000605077240 */ /* 0x004fc80003800800 */
[----:B------:R-:W-:-:S13]  /*0490*/  HSETP2.NEU.AND P1, PT, R7.H0_H0, R6.H0_H0, PT ;  /* 0x2000000607007234 */ /* 0x000fda0003f2d800 */
[----:B------:R-:W2:Y:S04]  /*04a0*/  @!P1 LDS.64 R6, [R4+0x100] ;  /* 0x0001000004069984 */ /* 0x000ea80000000a00 */
[----:B--2---:R-:W-:Y:S04]  /*04b0*/  @!P1 STS.64 [R4], R6 ;  /* 0x0000000604009388 */ /* 0x004fe80000000a00 */
[----:B-1----:R-:W1:Y:S04]  /*04c0*/  @!P1 LDS.U16 R10, [R3+0x40] ;  /* 0x00004000030a9984 */ /* 0x002e680000000400 */
[----:B0-----:R-:W0:Y:S01]  /*04d0*/  LDS.U16 R8, [R3+0x20] ;  /* 0x0000200003087984 */ /* 0x001e220000000400 */
[----:B-1----:R-:W-:-:S03]  /*04e0*/  @!P1 PRMT R5, R10, 0x7610, R5 ;  /* 0x000076100a059816 */ /* 0x002fc60000000005 */
[----:B------:R-:W-:Y:S02]  /*04f0*/  @!P1 STS.U16 [R3], R10 ;  /* 0x0000000a03009388 */ /* 0x000fe40000000400 */
[----:B0-----:R-:W-:-:S04]  /*0500*/  HMNMX2 R7, R5.H0_H0, R8.H0_H0, PT ;  /* 0x2000000805077240 */ /* 0x001fc80003800800 */
        /* <DEDUP_REMOVED lines=51> */
.L_x_565:
        /* <DEDUP_REMOVED lines=12> */
.L_x_3770:


//--------------------- .text.contiguous_reduce44_f64 --------------------------
	.section	.text.contiguous_reduce44_f64,"ax",@progbits
	.align	128
        .global         contiguous_reduce44_f64
        .type           contiguous_reduce44_f64,@function
        .size           contiguous_reduce44_f64,(.L_x_3771 - contiguous_reduce44_f64)
        .other          contiguous_reduce44_f64,@"STO_CUDA_ENTRY STV_DEFAULT"
contiguous_reduce44_f64:
.text.contiguous_reduce44_f64:
[----:B------:R-:W-:Y:S01]  /*0000*/  LDC R1, c[0x0][0x37c] ;  /* 0x0000df00ff017b82 */ /* 0x000fe20000000800 */
[----:B------:R-:W0:Y:S01]  /*0010*/  S2R R11, SR_TID.Y ;  /* 0x00000000000b7919 */ /* 0x000e220000002200 */
[----:B------:R-:W1:Y:S06]  /*0020*/  LDCU UR13, c[0x0][0x360] ;  /* 0x00006c00ff0d77ac */ /* 0x000e6c0008000800 */
[----:B------:R-:W2:Y:S01]  /*0030*/  S2UR UR5, SR_CgaCtaId ;  /* 0x00000000000579c3 */ /* 0x000ea20000008800 */
[----:B------:R-:W-:Y:S01]  /*0040*/  IMAD.MOV.U32 R2, RZ, RZ, 0x0 ;  /* 0x00000000ff027424 */ /* 0x000fe200078e00ff */
[----:B------:R-:W0:Y:S01]  /*0050*/  S2R R0, SR_CTAID.Y ;  /* 0x0000000000007919 */ /* 0x000e220000002600 */
[----:B------:R-:W0:Y:S01]  /*0060*/  LDCU UR16, c[0x0][0x364] ;  /* 0x00006c80ff1077ac */ /* 0x000e220008000800 */
[----:B------:R-:W-:Y:S01]  /*0070*/  IMAD.MOV.U32 R3, RZ, RZ, 0x7ff00000 ;  /* 0x7ff00000ff037424 */ /* 0x000fe200078e00ff */
[----:B------:R-:W1:Y:S01]  /*0080*/  S2R R8, SR_TID.X ;  /* 0x0000000000087919 */ /* 0x000e620000002100 */
[----:B------:R-:W3:Y:S01]  /*0090*/  LDCU.64 UR6, c[0x0][0x3b0] ;  /* 0x00007600ff0677ac */ /* 0x000ee20008000a00 */
[----:B------:R-:W4:Y:S01]  /*00a0*/  S2R R15, SR_CTAID.X ;  /* 0x00000000000f7919 */ /* 0x000f220000002500 */
[----:B------:R-:W5:Y:S01]  /*00b0*/  LDCU.64 UR8, c[0x0][0x3a8] ;  /* 0x00007500ff0877ac */ /* 0x000f620008000a00 */
[----:B------:R-:W-:-:S02]  /*00c0*/  UMOV UR4, 0x400 ;  /* 0x0000040000047882 */ /* 0x000fc40000000000 */
[----:B--2---:R-:W-:Y:S01]  /*00d0*/  ULEA UR5, UR5, UR4, 0x18 ;  /* 0x0000000405057291 */ /* 0x004fe2000f8ec0ff */
[----:B0-----:R-:W-:Y:S02]  /*00e0*/  IMAD R7, R0, UR16, R11 ;  /* 0x0000001000077c24 */ /* 0x001fe4000f8e020b */
[----:B-1----:R-:W-:-:S03]  /*00f0*/  IMAD R6, R11, UR13, R8 ;  /* 0x0000000d0b067c24 */ /* 0x002fc6000f8e0208 */
[----:B---3--:R-:W-:Y:S01]  /*0100*/  ISETP.GE.U32.AND P0, PT, R7, UR6, PT ;  /* 0x0000000607007c0c */ /* 0x008fe2000bf06070 */
[----:B----4-:R-:W-:-:S03]  /*0110*/  IMAD R14, R15, UR13, R8 ;  /* 0x0000000d0f0e7c24 */ /* 0x010fc6000f8e0208 */
[----:B------:R-:W-:Y:S02]  /*0120*/  ISETP.GE.U32.AND.EX P0, PT, RZ, UR7, PT, P0 ;  /* 0x00000007ff007c0c */ /* 0x000fe4000bf06100 */
[----:B------:R-:W-:Y:S02]  /*0130*/  LEA R9, R6, UR5, 0x3 ;  /* 0x0000000506097c11 */ /* 0x000fe4000f8e18ff */
[----:B-----5:R-:W-:-:S03]  /*0140*/  ISETP.GE.U32.AND P1, PT, R14, UR8, PT ;  /* 0x000000080e007c0c */ /* 0x020fc6000bf26070 */
[----:B------:R0:W-:Y:S01]  /*0150*/  STS.64 [R9], R2 ;  /* 0x0000000209007388 */ /* 0x0001e20000000a00 */
[----:B------:R-:W-:-:S13]  /*0160*/  ISETP.GE.U32.OR.EX P0, PT, RZ, UR9, P0, P1 ;  /* 0x00000009ff007c0c */ /* 0x000fda0008706510 */
[----:B0-----:R-:W-:Y:S05]  /*0170*/  @P0 EXIT ;  /* 0x000000000000094d */ /* 0x001fea0003800000 */
[----:B------:R-:W0:Y:S01]  /*0180*/  LDC.64 R2, c[0x0][0x390] ;  /* 0x0000e400ff027b82 */ /* 0x000e220000000a00 */
[----:B------:R-:W1:Y:S01]  /*0190*/  LDCU.64 UR14, c[0x0][0x358] ;  /* 0x00006b00ff0e77ac */ /* 0x000e620008000a00 */
[----:B------:R-:W-:-:S06]  /*01a0*/  IMAD R7, R7, UR8, R14 ;  /* 0x0000000807077c24 */ /* 0x000fcc000f8e020e */
[----:B------:R-:W2:Y:S01]  /*01b0*/  LDC.64 R4, c[0x0][0x398] ;  /* 0x0000e600ff047b82 */ /* 0x000ea20000000a00 */
[----:B0-----:R-:W-:-:S06]  /*01c0*/  IMAD.WIDE.U32 R2, R7, 0x8, R2 ;  /* 0x0000000807027825 */ /* 0x001fcc00078e0002 */
[----:B-1----:R-:W3:Y:S01]  /*01d0*/  LDG.E.64 R2, desc[UR14][R2.64] ;  /* 0x0000000e02027981 */ /* 0x002ee2000c1e1b00 */
[----:B--2---:R-:W-:-:S06]  /*01e0*/  IMAD.WIDE.U32 R4, R7, 0x8, R4 ;  /* 0x0000000807047825 */ /* 0x004fcc00078e0004 */
[----:B------:R-:W2:Y:S01]  /*01f0*/  LDG.E.64 R4, desc[UR14][R4.64] ;  /* 0x0000000e04047981 */ /* 0x000ea2000c1e1b00 */
[----:B------:R-:W-:-:S04]  /*0200*/  UIMAD UR4, UR13, UR16, URZ ;  /* 0x000000100d0472a4 */ /* 0x000fc8000f8e02ff */
[----:B------:R-:W-:-:S06]  /*0210*/  ULEA UR9, UR4, UR5, 0x3 ;  /* 0x0000000504097291 */ /* 0x000fcc000f8e18ff */
[----:B------:R-:W-:Y:S02]  /*0220*/  LEA R7, R6, UR9, 0x3 ;  /* 0x0000000906077c11 */ /* 0x000fe4000f8e18ff */
[----:B------:R-:W-:Y:S01]  /*0230*/  ISETP.NE.AND P0, PT, R11, RZ, PT ;  /* 0x000000ff0b00720c */ /* 0x000fe20003f05270 */
[----:B---3--:R0:W-:Y:S04]  /*0240*/  STS.64 [R9], R2 ;  /* 0x0000000209007388 */ /* 0x0081e80000000a00 */
[----:B--2---:R0:W-:Y:S01]  /*0250*/  STS.64 [R7], R4 ;  /* 0x0000000407007388 */ /* 0x0041e20000000a00 */
[----:B------:R-:W-:Y:S07]  /*0260*/  BAR.SYNC.DEFER_BLOCKING 0x0 ;  /* 0x0000000000007b1d */ /* 0x000fee0000010000 */
[----:B------:R-:W-:Y:S05]  /*0270*/  @P0 EXIT ;  /* 0x000000000000094d */ /* 0x000fea0003800000 */
[----:B------:R-:W-:Y:S01]  /*0280*/  UISETP.GT.U32.AND UP0, UPT, UR16, 0x1, UPT ;  /* 0x000000011000788c */ /* 0x000fe2000bf04070 */
[----:B0-----:R-:W-:-:S05]  /*0290*/  IMAD.SHL.U32 R2, R8, 0x8, RZ ;  /* 0x0000000808027824 */ /* 0x001fca00078e00ff */
[----:B------:R-:W-:-:S13]  /*02a0*/  PLOP3.LUT P0, PT, PT, PT, UP0, 0x80, 0x8 ;  /* 0x000000000008781c */ /* 0x000fda0003f0f008 */
[----:B------:R0:W1:Y:S01]  /*02b0*/  @!P0 LDS.64 R12, [R2+UR5] ;  /* 0x00000005020c8984 */ /* 0x0000620008000a00 */
[----:B------:R-:W-:Y:S05]  /*02c0*/  BRA.U !UP0, `(.L_x_566) ;  /* 0x0000002108647547 */ /* 0x000fea000b800000 */
[----:B-1----:R1:W2:Y:S01]  /*02d0*/  LDS.64 R12, [R2+UR5] ;  /* 0x00000005020c7984 */ /* 0x0022a20008000a00 */
[----:B------:R-:W-:Y:S01]  /*02e0*/  UIADD3 UR7, UPT, UPT, UR16, -0x2, URZ ;  /* 0xfffffffe10077890 */ /* 0x000fe2000fffe0ff */
[----:B------:R-:W-:Y:S01]  /*02f0*/  IADD3 R3, PT, PT, R2, UR5, RZ ;  /* 0x0000000502037c10 */ /* 0x000fe2000fffe0ff */
[----:B------:R-:W-:Y:S02]  /*0300*/  UIADD3 UR4, UPT, UPT, UR16, -0x1, URZ ;  /* 0xffffffff10047890 */ /* 0x000fe4000fffe0ff */
[----:B------:R-:W-:Y:S02]  /*0310*/  UISETP.GE.U32.AND UP0, UPT, UR7, 0x3, UPT ;  /* 0x000000030700788c */ /* 0x000fe4000bf06070 */
[----:B------:R-:W-:Y:S01]  /*0320*/  ULOP3.LUT UR6, UR4, 0x3, URZ, 0xc0, !UPT ;  /* 0x0000000304067892 */ /* 0x000fe2000f8ec0ff */
[----:B------:R-:W-:-:S06]  /*0330*/  UMOV UR7, 0x1 ;  /* 0x0000000100077882 */ /* 0x000fcc0000000000 */
[----:B------:R-:W-:Y:S05]  /*0340*/  BRA.U !UP0, `(.L_x_567) ;  /* 0x0000001d08c87547 */ /* 0x000fea000b800000 */
[----:B------:R-:W3:Y:S01]  /*0350*/  LDC R11, c[0x0][0x360] ;  /* 0x0000d800ff0b7b82 */ /* 0x000ee20000000800 */
[----:B------:R-:W-:Y:S02]  /*0360*/  ULOP3.LUT UR4, UR4, 0xfffffffc, URZ, 0xc0, !UPT ;  /* 0xfffffffc04047892 */ /* 0x000fe4000f8ec0ff */
[----:B------:R-:W-:Y:S02]  /*0370*/  USHF.L.U32 UR7, UR16, 0x3, URZ ;  /* 0x0000000310077899 */ /* 0x000fe400080006ff */
[----:B------:R-:W-:Y:S02]  /*0380*/  UIADD3 UR8, UPT, UPT, -UR4, URZ, URZ ;  /* 0x000000ff04087290 */ /* 0x000fe4000fffe1ff */
[----:B------:R-:W-:Y:S02]  /*0390*/  UIADD3 UR10, UPT, UPT, UR7, 0x8, URZ ;  /* 0x00000008070a7890 */ /* 0x000fe4000fffe0ff */
[----:B------:R-:W-:Y:S02]  /*03a0*/  UISETP.GE.AND UP0, UPT, UR8, URZ, UPT ;  /* 0x000000ff0800728c */ /* 0x000fe4000bf06270 */
[----:B------:R-:W-:-:S02]  /*03b0*/  UIADD3 UR11, UPT, UPT, UR7, 0x10, URZ ;  /* 0x00000010070b7890 */ /* 0x000fc4000fffe0ff */
[----:B------:R-:W-:Y:S02]  /*03c0*/  UIADD3 UR12, UPT, UPT, UR7, 0x18, URZ ;  /* 0x00000018070c7890 */ /* 0x000fe4000fffe0ff */
[----:B------:R-:W-:Y:S01]  /*03d0*/  UIADD3 UR7, UPT, UPT, UR7, 0x20, URZ ;  /* 0x0000002007077890 */ /* 0x000fe2000fffe0ff */
[----:B------:R-:W-:Y:S01]  /*03e0*/  UMOV UR4, URZ ;  /* 0x000000ff00047c82 */ /* 0x000fe20008000000 */
[C-C-:B---3--:R-:W-:Y:S02]  /*03f0*/  IMAD R4, R11.reuse, 0x8, R2.reuse ;  /* 0x000000080b047824 */ /* 0x148fe400078e0202 */
[C-C-:B------:R-:W-:Y:S02]  /*0400*/  IMAD R5, R11.reuse, 0x10, R2.reuse ;  /* 0x000000100b057824 */ /* 0x140fe400078e0202 */
[C-C-:B------:R-:W-:Y:S02]  /*0410*/  IMAD R6, R11.reuse, 0x18, R2.reuse ;  /* 0x000000180b067824 */ /* 0x140fe400078e0202 */
[----:B------:R-:W-:-:S02]  /*0420*/  IMAD R7, R11, 0x20, R2 ;  /* 0x000000200b077824 */ /* 0x000fc400078e0202 */
[C-C-:B------:R-:W-:Y:S02]  /*0430*/  IMAD R8, R11.reuse, UR10, R2.reuse ;  /* 0x0000000a0b087c24 */ /* 0x140fe4000f8e0202 */
        /* <DEDUP_REMOVED lines=9> */
.L_x_570:
[----:B---3--:R-:W3:Y:S01]  /*04d0*/  LDS.64 R18, [R4+UR5] ;  /* 0x0000000504127984 */ /* 0x008ee20008000a00 */
[----:B--2---:R-:W-:Y:S01]  /*04e0*/  MOV R16, R13 ;  /* 0x0000000d00107202 */ /* 0x004fe20000000f00 */
[----:B------:R-:W-:Y:S02]  /*04f0*/  UIADD3 UR8, UPT, UPT, UR8, 0x10, URZ ;  /* 0x0000001008087890 */ /* 0x000fe4000fffe0ff */
[----:B------:R-:W-:Y:S02]  /*0500*/  UIADD3 UR4, UPT, UPT, UR4, 0x10, URZ ;  /* 0x0000001004047890 */ /* 0x000fe4000fffe0ff */
[----:B------:R-:W-:Y:S01]  /*0510*/  UISETP.GE.AND UP1, UPT, UR8, -0xc, UPT ;  /* 0xfffffff40800788c */ /* 0x000fe2000bf26270 */
[----:B---3--:R-:W-:Y:S01]  /*0520*/  DSETP.MIN.AND P0, P1, R12, R18, PT ;  /* 0x000000120c00722a */ /* 0x008fe20003900000 */
[----:B------:R-:W-:Y:S02]  /*0530*/  IMAD.MOV.U32 R21, RZ, RZ, R19 ;  /* 0x000000ffff157224 */ /* 0x000fe400078e0013 */
[----:B------:R-:W-:-:S03]  /*0540*/  IMAD.MOV.U32 R17, RZ, RZ, R18 ;  /* 0x000000ffff117224 */ /* 0x000fc600078e0012 */
[----:B------:R-:W-:Y:S01]  /*0550*/  FSEL R23, R16, R21, P0 ;  /* 0x0000001510177208 */ /* 0x000fe20000000000 */
[----:B------:R-:W-:-:S05]  /*0560*/  IMAD.MOV.U32 R16, RZ, RZ, R12 ;  /* 0x000000ffff107224 */ /* 0x000fca00078e000c */
[----:B------:R-:W-:Y:S02]  /*0570*/  SEL R16, R16, R17, P0 ;  /* 0x0000001110107207 */ /* 0x000fe40000000000 */
[----:B------:R-:W-:-:S04]  /*0580*/  @P1 LOP3.LUT R23, R21, 0x80000, RZ, 0xfc, !PT ;  /* 0x0008000015171812 */ /* 0x000fc800078efcff */
[----:B------:R-:W-:-:S06]  /*0590*/  MOV R17, R23 ;  /* 0x0000001700117202 */ /* 0x000fcc0000000f00 */
[----:B------:R-:W-:-:S14]  /*05a0*/  DSETP.NEU.AND P0, PT, R16, R18, PT ;  /* 0x000000121000722a */ /* 0x000fdc0003f0d000 */
[----:B------:R-:W-:Y:S01]  /*05b0*/  @!P0 STS.64 [R3], R18 ;  /* 0x0000001203008388 */ /* 0x000fe20000000a00 */
[----:B------:R-:W-:Y:S02]  /*05c0*/  @!P0 IMAD.MOV.U32 R12, RZ, RZ, R18 ;  /* 0x000000ffff0c8224 */ /* 0x000fe400078e0012 */
[----:B------:R-:W-:Y:S01]  /*05d0*/  @!P0 IMAD.MOV.U32 R13, RZ, RZ, R19 ;  /* 0x000000ffff0d8224 */ /* 0x000fe200078e0013 */
[----:B------:R-:W2:Y:S03]  /*05e0*/  @!P0 LDS.64 R20, [R8+UR5] ;  /* 0x0000000508148984 */ /* 0x000ea60008000a00 */
[----:B------:R-:W-:Y:S01]  /*05f0*/  IMAD.MOV.U32 R22, RZ, RZ, R13 ;  /* 0x000000ffff167224 */ /* 0x000fe200078e000d */
[----:B--2---:R-:W-:Y:S04]  /*0600*/  @!P0 STS.64 [R2+UR9], R20 ;  /* 0x0000001402008988 */ /* 0x004fe80008000a09 */
[----:B------:R-:W2:Y:S02]  /*0610*/  LDS.64 R16, [R5+UR5] ;  /* 0x0000000505107984 */ /* 0x000ea40008000a00 */
[----:B--2---:R-:W-:Y:S01]  /*0620*/  DSETP.MIN.AND P0, P1, R12, R16, PT ;  /* 0x000000100c00722a */ /* 0x004fe20003900000 */
[----:B------:R-:W-:Y:S01]  /*0630*/  MOV R25, R17 ;  /* 0x0000001100197202 */ /* 0x000fe20000000f00 */
[----:B------:R-:W-:-:S04]  /*0640*/  IMAD.MOV.U32 R23, RZ, RZ, R16 ;  /* 0x000000ffff177224 */ /* 0x000fc800078e0010 */
[----:B------:R-:W-:Y:S01]  /*0650*/  FSEL R27, R22, R25, P0 ;  /* 0x00000019161b7208 */ /* 0x000fe20000000000 */
[----:B------:R-:W-:-:S05]  /*0660*/  IMAD.MOV.U32 R22, RZ, RZ, R12 ;  /* 0x000000ffff167224 */ /* 0x000fca00078e000c */
[----:B------:R-:W-:Y:S02]  /*0670*/  SEL R18, R22, R23, P0 ;  /* 0x0000001716127207 */ /* 0x000fe40000000000 */
[----:B------:R-:W-:-:S05]  /*0680*/  @P1 LOP3.LUT R27, R25, 0x80000, RZ, 0xfc, !PT ;  /* 0x00080000191b1812 */ /* 0x000fca00078efcff */
[----:B------:R-:W-:-:S06]  /*0690*/  IMAD.MOV.U32 R19, RZ, RZ, R27 ;  /* 0x000000ffff137224 */ /* 0x000fcc00078e001b */
[----:B------:R-:W-:-:S14]  /*06a0*/  DSETP.NEU.AND P0, PT, R18, R16, PT ;  /* 0x000000101200722a */ /* 0x000fdc0003f0d000 */
[----:B------:R-:W-:Y:S01]  /*06b0*/  @!P0 STS.64 [R3], R16 ;  /* 0x0000001003008388 */ /* 0x000fe20000000a00 */
[----:B------:R-:W-:Y:S01]  /*06c0*/  @!P0 MOV R12, R16 ;  /* 0x00000010000c8202 */ /* 0x000fe20000000f00 */
[----:B------:R-:W-:Y:S02]  /*06d0*/  @!P0 IMAD.MOV.U32 R13, RZ, RZ, R17 ;  /* 0x000000ffff0d8224 */ /* 0x000fe400078e0011 */
[----:B------:R-:W2:Y:S02]  /*06e0*/  @!P0 LDS.64 R20, [R9+UR5] ;  /* 0x0000000509148984 */ /* 0x000ea40008000a00 */
[----:B------:R-:W-:Y:S02]  /*06f0*/  IMAD.MOV.U32 R22, RZ, RZ, R13 ;  /* 0x000000ffff167224 */ /* 0x000fe400078e000d */
[----:B--2---:R-:W-:Y:S04]  /*0700*/  @!P0 STS.64 [R2+UR9], R20 ;  /* 0x0000001402008988 */ /* 0x004fe80008000a09 */
[----:B------:R-:W2:Y:S02]  /*0710*/  LDS.64 R18, [R6+UR5] ;  /* 0x0000000506127984 */ /* 0x000ea40008000a00 */
[----:B--2---:R-:W-:Y:S01]  /*0720*/  DSETP.MIN.AND P0, P1, R12, R18, PT ;  /* 0x000000120c00722a */ /* 0x004fe20003900000 */
[----:B------:R-:W-:-:S02]  /*0730*/  IMAD.MOV.U32 R25, RZ, RZ, R19 ;  /* 0x000000ffff197224 */ /* 0x000fc400078e0013 */
[----:B------:R-:W-:-:S03]  /*0740*/  IMAD.MOV.U32 R23, RZ, RZ, R18 ;  /* 0x000000ffff177224 */ /* 0x000fc600078e0012 */
[----:B------:R-:W-:Y:S02]  /*0750*/  FSEL R27, R22, R25, P0 ;  /* 0x00000019161b7208 */ /* 0x000fe40000000000 */
[----:B------:R-:W-:-:S04]  /*0760*/  MOV R22, R12 ;  /* 0x0000000c00167202 */ /* 0x000fc80000000f00 */
[----:B------:R-:W-:Y:S02]  /*0770*/  SEL R16, R22, R23, P0 ;  /* 0x0000001716107207 */ /* 0x000fe40000000000 */
[----:B------:R-:W-:-:S05]  /*0780*/  @P1 LOP3.LUT R27, R25, 0x80000, RZ, 0xfc, !PT ;  /* 0x00080000191b1812 */ /* 0x000fca00078efcff */
[----:B------:R-:W-:-:S06]  /*0790*/  IMAD.MOV.U32 R17, RZ, RZ, R27 ;  /* 0x000000ffff117224 */ /* 0x000fcc00078e001b */
[----:B------:R-:W-:-:S14]  /*07a0*/  DSETP.NEU.AND P0, PT, R16, R18, PT ;  /* 0x000000121000722a */ /* 0x000fdc0003f0d000 */
[----:B------:R-:W-:Y:S01]  /*07b0*/  @!P0 STS.64 [R3], R18 ;  /* 0x0000001203008388 */ /* 0x000fe20000000a00 */
[----:B------:R-:W-:Y:S01]  /*07c0*/  @!P0 IMAD.MOV.U32 R12, RZ, RZ, R18 ;  /* 0x000000ffff0c8224 */ /* 0x000fe200078e0012 */
[----:B------:R-:W-:Y:S02]  /*07d0*/  @!P0 MOV R13, R19 ;  /* 0x00000013000d8202 */ /* 0x000fe40000000f00 */
[----:B------:R-:W2:Y:S03]  /*07e0*/  @!P0 LDS.64 R20, [R10+UR5] ;  /* 0x000000050a148984 */ /* 0x000ea60008000a00 */
[----:B------:R-:W-:Y:S01]  /*07f0*/  IMAD.MOV.U32 R22, RZ, RZ, R13 ;  /* 0x000000ffff167224 */ /* 0x000fe200078e000d */
[----:B--2---:R-:W-:Y:S04]  /*0800*/  @!P0 STS.64 [R2+UR9], R20 ;  /* 0x0000001402008988 */ /* 0x004fe80008000a09 */
[----:B------:R-:W2:Y:S02]  /*0810*/  LDS.64 R16, [R7+UR5] ;  /* 0x0000000507107984 */ /* 0x000ea40008000a00 */
[----:B--2---:R-:W-:Y:S01]  /*0820*/  DSETP.MIN.AND P0, P1, R12, R16, PT ;  /* 0x000000100c00722a */ /* 0x004fe20003900000 */
[----:B------:R-:W-:Y:S01]  /*0830*/  IMAD.MOV.U32 R25, RZ, RZ, R17 ;  /* 0x000000ffff197224 */ /* 0x000fe200078e0011 */
[----:B------:R-:W-:-:S04]  /*0840*/  MOV R23, R16 ;  /* 0x0000001000177202 */ /* 0x000fc80000000f00 */
[----:B------:R-:W-:Y:S01]  /*0850*/  FSEL R27, R22, R25, P0 ;  /* 0x00000019161b7208 */ /* 0x000fe20000000000 */
[----:B------:R-:W-:-:S05]  /*0860*/  IMAD.MOV.U32 R22, RZ, RZ, R12 ;  /* 0x000000ffff167224 */ /* 0x000fca00078e000c */
[----:B------:R-:W-:Y:S02]  /*0870*/  SEL R18, R22, R23, P0 ;  /* 0x0000001716127207 */ /* 0x000fe40000000000 */
[----:B------:R-:W-:-:S05]  /*0880*/  @P1 LOP3.LUT R27, R25, 0x80000, RZ, 0xfc, !PT ;  /* 0x00080000191b1812 */ /* 0x000fca00078efcff */
[----:B------:R-:W-:-:S06]  /*0890*/  IMAD.MOV.U32 R19, RZ, RZ, R27 ;  /* 0x000000ffff137224 */ /* 0x000fcc00078e001b */
[----:B------:R-:W-:-:S14]  /*08a0*/  DSETP.NEU.AND P0, PT, R18, R16, PT ;  /* 0x000000101200722a */ /* 0x000fdc0003f0d000 */
[----:B------:R-:W-:Y:S01]  /*08b0*/  @!P0 STS.64 [R3], R16 ;  /* 0x0000001003008388 */ /* 0x000fe20000000a00 */
[----:B------:R-:W-:Y:S02]  /*08c0*/  @!P0 IMAD.MOV.U32 R12, RZ, RZ, R16 ;  /* 0x000000ffff0c8224 */ /* 0x000fe400078e0010 */
[----:B------:R-:W-:Y:S01]  /*08d0*/  @!P0 IMAD.MOV.U32 R13, RZ, RZ, R17 ;  /* 0x000000ffff0d8224 */ /* 0x000fe200078e0011 */
[----:B------:R-:W2:Y:S01]  /*08e0*/  @!P0 LDS.64 R20, [R11+UR5] ;  /* 0x000000050b148984 */ /* 0x000ea20008000a00 */
[----:B------:R-:W-:-:S03]  /*08f0*/  ULEA UR5, UR13, UR5, 0x5 ;  /* 0x000000050d057291 */ /* 0x000fc6000f8e28ff */
[----:B------:R-:W-:Y:S01]  /*0900*/  MOV R22, R13 ;  /* 0x0000000d00167202 */ /* 0x000fe20000000f00 */
[----:B--2---:R-:W-:Y:S05]  /*0910*/  @!P0 STS.64 [R2+UR9], R20 ;  /* 0x0000001402008988 */ /* 0x004fea0008000a09 */
[----:B------:R-:W2:Y:S02]  /*0920*/  LDS.64 R18, [R4+UR5] ;  /* 0x0000000504127984 */ /* 0x000ea40008000a00 */
[----:B--2---:R-:W-:Y:S01]  /*0930*/  DSETP.MIN.AND P0, P1, R12, R18, PT ;  /* 0x000000120c00722a */ /* 0x004fe20003900000 */
        /* <DEDUP_REMOVED lines=76> */
[----:B------:R-:W2:Y:S04]  /*0e00*/  @!P0 LDS.64 R20, [R8+UR5] ;  /* 0x0000000508148984 */ /* 0x000ea80008000a00 */
[----:B------:R-:W-:Y:S01]  /*0e10*/  MOV R22, R13 ;  /* 0x0000000d00167202 */ /* 0x000fe20000000f00 */
        /* <DEDUP_REMOVED lines=111> */
[----:B------:R-:W2:Y:S01]  /*1510*/  @!P0 LDS.64 R18, [R11+UR5] ;  /* 0x000000050b128984 */ /* 0x000ea20008000a00 */
[----:B------:R-:W-:-:S03]  /*1520*/  ULEA UR5, UR13, UR5, 0x5 ;  /* 0x000000050d057291 */ /* 0x000fc6000f8e28ff */
[----:B--2---:R3:W-:Y:S01]  /*1530*/  @!P0 STS.64 [R2+UR9], R18 ;  /* 0x0000001202008988 */ /* 0x0047e20008000a09 */
[----:B------:R-:W-:Y:S08]  /*1540*/  BRA.U !UP1, `(.L_x_570) ;  /* 0xffffffed09e07547 */ /* 0x000ff0000b83ffff */
.L_x_569:
[----:B------:R-:W-:-:S04]  /*1550*/  UIADD3 UR7, UPT, UPT, -UR8, URZ, URZ ;  /* 0x000000ff08077290 */ /* 0x000fc8000fffe1ff */
[----:B------:R-:W-:-:S09]  /*1560*/  UISETP.GT.AND UP1, UPT, UR7, 0x4, UPT ;  /* 0x000000040700788c */ /* 0x000fd2000bf24270 */
[----:B------:R-:W-:Y:S05]  /*1570*/  BRA.U !UP1, `(.L_x_571) ;  /* 0x00000009091c7547 */ /* 0x000fea000b800000 */
[----:B------:R-:W4:Y:S01]  /*1580*/  LDS.64 R16, [R4+UR5] ;  /* 0x0000000504107984 */ /* 0x000f220008000a00 */
[----:B--23--:R-:W-:Y:S01]  /*1590*/  IMAD.MOV.U32 R18, RZ, RZ, R13 ;  /* 0x000000ffff127224 */ /* 0x00cfe200078e000d */
[----:B------:R-:W-:Y:S02]  /*15a0*/  UIADD3 UR8, UPT, UPT, UR8, 0x4, URZ ;  /* 0x0000000408087890 */ /* 0x000fe4000fffe0ff */
[----:B------:R-:W-:Y:S02]  /*15b0*/  UIADD3 UR4, UPT, UPT, UR4, 0x4, URZ ;  /* 0x0000000404047890 */ /* 0x000fe4000fffe0ff */
[----:B------:R-:W-:Y:S02]  /*15c0*/  UIADD3 UR8, UPT, UPT, UR8, 0x4, URZ ;  /* 0x0000000408087890 */ /* 0x000fe4000fffe0ff */
[----:B------:R-:W-:Y:S02]  /*15d0*/  UIADD3 UR4, UPT, UPT, UR4, 0x4, URZ ;  /* 0x0000000404047890 */ /* 0x000fe4000fffe0ff */
[----:B------:R-:W-:Y:S01]  /*15e0*/  UPLOP3.LUT UP0, UPT, UPT, UPT, UPT, 0x40, 0x4 ;  /* 0x000000000004789c */ /* 0x000fe20003f0e870 */
[----:B----4-:R-:W-:Y:S01]  /*15f0*/  DSETP.MIN.AND P0, P1, R12, R16, PT ;  /* 0x000000100c00722a */ /* 0x010fe20003900000 */
        /* <DEDUP_REMOVED lines=59> */
[----:B------:R-:W2:Y:S01]  /*19b0*/  @!P0 LDS.64 R20, [R11+UR5] ;  /* 0x000000050b148984 */ /* 0x000ea20008000a00 */
[----:B------:R-:W-:Y:S01]  /*19c0*/  ULEA UR5, UR13, UR5, 0x5 ;  /* 0x000000050d057291 */ /* 0x000fe2000f8e28ff */
[----:B------:R-:W-:Y:S02]  /*19d0*/  IMAD.MOV.U32 R22, RZ, RZ, R13 ;  /* 0x000000ffff167224 */ /* 0x000fe400078e000d */
[----:B--2---:R-:W-:Y:S06]  /*19e0*/  @!P0 STS.64 [R2+UR9], R20 ;  /* 0x0000001402008988 */ /* 0x004fec0008000a09 */
        /* <DEDUP_REMOVED lines=63> */
[----:B--2---:R4:W-:Y:S09]  /*1de0*/  @!P0 STS.64 [R2+UR9], R16 ;  /* 0x0000001002008988 */ /* 0x0049f20008000a09 */
.L_x_571:
[----:B------:R-:W-:-:S09]  /*1df0*/  UISETP.NE.OR UP0, UPT, UR8, URZ, UP0 ;  /* 0x000000ff0800728c */ /* 0x000fd20008705670 */
[----:B------:R-:W-:Y:S05]  /*1e00*/  BRA.U !UP0, `(.L_x_572) ;  /* 0x0000000508147547 */ /* 0x000fea000b800000 */
.L_x_568:
[----:B--23--:R-:W3:Y:S01]  /*1e10*/  LDS.64 R18, [R4+UR5] ;  /* 0x0000000504127984 */ /* 0x00cee20008000a00 */
[----:B--2-4-:R-:W-:Y:S01]  /*1e20*/  MOV R16, R13 ;  /* 0x0000000d00107202 */ /* 0x014fe20000000f00 */
[----:B------:R-:W-:Y:S02]  /*1e30*/  UIADD3 UR8, UPT, UPT, UR8, 0x4, URZ ;  /* 0x0000000408087890 */ /* 0x000fe4000fffe0ff */
[----:B------:R-:W-:Y:S02]  /*1e40*/  UIADD3 UR4, UPT, UPT, UR4, 0x4, URZ ;  /* 0x0000000404047890 */ /* 0x000fe4000fffe0ff */
[----:B------:R-:W-:Y:S01]  /*1e50*/  UISETP.NE.AND UP0, UPT, UR8, URZ, UPT ;  /* 0x000000ff0800728c */ /* 0x000fe2000bf05270 */
[----:B---3--:R-:W-:Y:S01]  /*1e60*/  DSETP.MIN.AND P0, P1, R12, R18, PT ;  /* 0x000000120c00722a */ /* 0x008fe20003900000 */
        /* <DEDUP_REMOVED lines=62> */
[----:B------:R-:W-:Y:S08]  /*2250*/  BRA.U UP0, `(.L_x_568) ;  /* 0xfffffff900ec7547 */ /* 0x000ff0000b83ffff */
.L_x_572:
[----:B------:R-:W-:-:S12]  /*2260*/  UIADD3 UR7, UPT, UPT, UR4, 0x1, URZ ;  /* 0x0000000104077890 */ /* 0x000fd8000fffe0ff */
.L_x_567:
[----:B------:R-:W-:-:S09]  /*2270*/  UISETP.NE.AND UP0, UPT, UR6, URZ, UPT ;  /* 0x000000ff0600728c */ /* 0x000fd2000bf05270 */
[----:B------:R-:W-:Y:S05]  /*2280*/  BRA.U !UP0, `(.L_x_566) ;  /* 0x0000000108747547 */ /* 0x000fea000b800000 */
[----:B------:R-:W-:Y:S01]  /*2290*/  UIADD3 UR4, UPT, UPT, UR16, UR7, URZ ;  /* 0x0000000710047290 */ /* 0x000fe2000fffe0ff */
[----:B------:R-:W-:Y:S01]  /*22a0*/  IMAD.MOV.U32 R8, RZ, RZ, R3 ;  /* 0x000000ffff087224 */ /* 0x000fe200078e0003 */
[----:B------:R-:W-:Y:S02]  /*22b0*/  UIMAD UR7, UR13, UR7, URZ ;  /* 0x000000070d0772a4 */ /* 0x000fe4000f8e02ff */
[----:B------:R-:W-:Y:S02]  /*22c0*/  USHF.L.U32 UR4, UR4, 0x3, URZ ;  /* 0x0000000304047899 */ /* 0x000fe400080006ff */
[----:B------:R-:W-:Y:S02]  /*22d0*/  UIADD3 UR6, UPT, UPT, -UR6, URZ, URZ ;  /* 0x000000ff06067290 */ /* 0x000fe4000fffe1ff */
[----:B------:R-:W-:-:S12]  /*22e0*/  UIMAD UR4, UR4, UR13, URZ ;  /* 0x0000000d040472a4 */ /* 0x000fd8000f8e02ff */
.L_x_573:
[----:B------:R-:W-:Y:S01]  /*22f0*/  IMAD.U32 R5, RZ, RZ, UR7 ;  /* 0x00000007ff057e24 */ /* 0x000fe2000f8e00ff */
[----:B------:R-:W-:Y:S01]  /*2300*/  UIADD3 UR6, UPT, UPT, UR6, 0x1, URZ ;  /* 0x0000000106067890 */ /* 0x000fe2000fffe0ff */
[----:B--2---:R-:W-:-:S03]  /*2310*/  IMAD.MOV.U32 R6, RZ, RZ, R13 ;  /* 0x000000ffff067224 */ /* 0x004fc600078e000d */
[----:B------:R-:W-:Y:S01]  /*2320*/  LEA R4, R5, R8, 0x3 ;  /* 0x0000000805047211 */ /* 0x000fe200078e18ff */
[----:B------:R-:W-:-:S05]  /*2330*/  UISETP.NE.AND UP0, UPT, UR6, URZ, UPT ;  /* 0x000000ff0600728c */ /* 0x000fca000bf05270 */
[----:B------:R-:W2:Y:S02]  /*2340*/  LDS.64 R4, [R4] ;  /* 0x0000000004047984 */ /* 0x000ea40000000a00 */
[----:B--2---:R-:W-:Y:S01]  /*2350*/  DSETP.MIN.AND P0, P1, R12, R4, PT ;  /* 0x000000040c00722a */ /* 0x004fe20003900000 */
[----:B------:R-:W-:Y:S02]  /*2360*/  IMAD.MOV.U32 R9, RZ, RZ, R5 ;  /* 0x000000ffff097224 */ /* 0x000fe400078e0005 */
[----:B------:R-:W-:-:S03]  /*2370*/  IMAD.MOV.U32 R7, RZ, RZ, R4 ;  /* 0x000000ffff077224 */ /* 0x000fc600078e0004 */
[----:B------:R-:W-:Y:S02]  /*2380*/  FSEL R11, R6, R9, P0 ;  /* 0x00000009060b7208 */ /* 0x000fe40000000000 */
[----:B------:R-:W-:-:S04]  /*2390*/  MOV R6, R12 ;  /* 0x0000000c00067202 */ /* 0x000fc80000000f00 */
[----:B------:R-:W-:Y:S02]  /*23a0*/  SEL R6, R6, R7, P0 ;  /* 0x0000000706067207 */ /* 0x000fe40000000000 */
[----:B------:R-:W-:Y:S02]  /*23b0*/  @P1 LOP3.LUT R11, R9, 0x80000, RZ, 0xfc, !PT ;  /* 0x00080000090b1812 */ /* 0x000fe400078efcff */
[----:B------:R-:W2:Y:S03]  /*23c0*/  LDC R9, c[0x0][0x360] ;  /* 0x0000d800ff097b82 */ /* 0x000ea60000000800 */
[----:B------:R-:W-:-:S06]  /*23d0*/  IMAD.MOV.U32 R7, RZ, RZ, R11 ;  /* 0x000000ffff077224 */ /* 0x000fcc00078e000b */
[----:B------:R-:W-:-:S14]  /*23e0*/  DSETP.NEU.AND P0, PT, R6, R4, PT ;  /* 0x000000040600722a */ /* 0x000fdc0003f0d000 */
[----:B------:R-:W-:Y:S01]  /*23f0*/  @!P0 STS.64 [R3], R4 ;  /* 0x0000000403008388 */ /* 0x000fe20000000a00 */
[----:B------:R-:W-:Y:S01]  /*2400*/  @!P0 MOV R12, R4 ;  /* 0x00000004000c8202 */ /* 0x000fe20000000f00 */
[----:B------:R-:W-:Y:S02]  /*2410*/  @!P0 IMAD.MOV.U32 R13, RZ, RZ, R5 ;  /* 0x000000ffff0d8224 */ /* 0x000fe400078e0005 */
[----:B------:R2:W5:Y:S02]  /*2420*/  @!P0 LDS.64 R6, [R8+UR4] ;  /* 0x0000000408068984 */ /* 0x0005640008000a00 */
[----:B--2---:R-:W-:Y:S02]  /*2430*/  IMAD R8, R9, 0x8, R8 ;  /* 0x0000000809087824 */ /* 0x004fe400078e0208 */
[----:B-----5:R2:W-:Y:S01]  /*2440*/  @!P0 STS.64 [R2+UR9], R6 ;  /* 0x0000000602008988 */ /* 0x0205e20008000a09 */
[----:B------:R-:W-:Y:S05]  /*2450*/  BRA.U UP0, `(.L_x_573) ;  /* 0xfffffffd00a47547 */ /* 0x000fea000b83ffff */
.L_x_566:
[----:B01234-:R-:W0:Y:S01]  /*2460*/  LDS.64 R2, [R2+UR9] ;  /* 0x0000000902027984 */ /* 0x01fe220008000a00 */
[----:B------:R-:W1:Y:S01]  /*2470*/  LDCU.64 UR6, c[0x0][0x3a8] ;  /* 0x00007500ff0677ac */ /* 0x000e620008000a00 */
[----:B------:R-:W-:Y:S01]  /*2480*/  MOV R15, RZ ;  /* 0x000000ff000f7202 */ /* 0x000fe20000000f00 */
[----:B------:R-:W2:Y:S02]  /*2490*/  LDCU.128 UR20, c[0x0][0x380] ;  /* 0x00007000ff1477ac */ /* 0x000ea40008000c00 */
[----:B-1----:R-:W-:-:S04]  /*24a0*/  IMAD.WIDE.U32 R14, R0, UR6, R14 ;  /* 0x00000006000e7c25 */ /* 0x002fc8000f8e000e */
[----:B------:R-:W-:Y:S02]  /*24b0*/  IMAD R5, R0, UR7, R15 ;  /* 0x0000000700057c24 */ /* 0x000fe4000f8e020f */
[----:B------:R-:W-:-:S03]  /*24c0*/  IMAD.SHL.U32 R6, R14, 0x8, RZ ;  /* 0x000000080e067824 */ /* 0x000fc600078e00ff */
[----:B------:R-:W-:Y:S02]  /*24d0*/  SHF.L.U64.HI R14, R14, 0x3, R5 ;  /* 0x000000030e0e7819 */ /* 0x000fe40000010205 */
[C---:B--2---:R-:W-:Y:S02]  /*24e0*/  IADD3 R4, P0, PT, R6.reuse, UR22, RZ ;  /* 0x0000001606047c10 */ /* 0x044fe4000ff1e0ff */
[----:B------:R-:W-:Y:S02]  /*24f0*/  IADD3 R6, P1, PT, R6, UR20, RZ ;  /* 0x0000001406067c10 */ /* 0x000fe4000ff3e0ff */
[C---:B------:R-:W-:Y:S02]  /*2500*/  IADD3.X R5, PT, PT, R14.reuse, UR23, RZ, P0, !PT ;  /* 0x000000170e057c10 */ /* 0x040fe400087fe4ff */
[----:B------:R-:W-:-:S03]  /*2510*/  IADD3.X R7, PT, PT, R14, UR21, RZ, P1, !PT ;  /* 0x000000150e077c10 */ /* 0x000fc60008ffe4ff */
[----:B0-----:R-:W-:Y:S04]  /*2520*/  STG.E.64 desc[UR14][R4.64], R2 ;  /* 0x0000000204007986 */ /* 0x001fe8000c101b0e */
[----:B------:R-:W-:Y:S01]  /*2530*/  STG.E.64 desc[UR14][R6.64], R12 ;  /* 0x0000000c06007986 */ /* 0x000fe2000c101b0e */
[----:B------:R-:W-:Y:S05]  /*2540*/  EXIT ;  /* 0x000000000000794d */ /* 0x000fea0003800000 */
.L_x_574:
        /* <DEDUP_REMOVED lines=11> */
.L_x_3771:


//--------------------- .text.contiguous_reduce4_f64 --------------------------
	.section	.text.contiguous_reduce4_f64,"ax",@progbits
	.align	128
        .global         contiguous_reduce4_f64
        .type           contiguous_reduce4_f64,@function
        .size           contiguous_reduce4_f64,(.L_x_3692 - contiguous_reduce4_f64)
        .other          contiguous_reduce4_f64,@"STO_CUDA_ENTRY STV_DEFAULT"
contiguous_reduce4_f64:
.text.contiguous_reduce4_f64:
[----:B------:R-:W-:Y:S01]  /*0000*/  LDC R1, c[0x0][0x37c] ;  /* 0x0000df00ff017b82 */ /* 0x000fe20000000800 */
[----:B------:R-:W0:Y:S01]  /*0010*/  S2R R7, SR_TID.Y ;  /* 0x0000000000077919 */ /* 0x000e220000002200 */
[----:B------:R-:W1:Y:S06]  /*0020*/  LDCU UR15, c[0x0][0x360] ;  /* 0x00006c00ff0f77ac */ /* 0x000e6c0008000800 */
[----:B------:R-:W2:Y:S01]  /*0030*/  S2UR UR6, SR_CgaCtaId ;  /* 0x00000000000679c3 */ /* 0x000ea20000008800 */
[----:B------:R-:W-:Y:S01]  /*0040*/  IMAD.MOV.U32 R17, RZ, RZ, RZ ;  /* 0x000000ffff117224 */ /* 0x000fe200078e00ff */
[----:B------:R-:W0:Y:S01]  /*0050*/  S2R R6, SR_CTAID.Y ;  /* 0x0000000000067919 */ /* 0x000e220000002600 */
[----:B------:R-:W1:Y:S01]  /*0060*/  LDCU UR16, c[0x0][0x364] ;  /* 0x00006c80ff1077ac */ /* 0x000e620008000800 */
[----:B------:R-:W-:Y:S01]  /*0070*/  IMAD.MOV.U32 R8, RZ, RZ, 0x0 ;  /* 0x00000000ff087424 */ /* 0x000fe200078e00ff */
[----:B------:R-:W-:Y:S01]  /*0080*/  MOV R9, 0x7ff00000 ;  /* 0x7ff0000000097802 */ /* 0x000fe20000000f00 */
[----:B------:R-:W3:Y:S01]  /*0090*/  S2R R5, SR_TID.X ;  /* 0x0000000000057919 */ /* 0x000ee20000002100 */
[----:B------:R-:W4:Y:S01]  /*00a0*/  LDCU.128 UR8, c[0x0][0x3b0] ;  /* 0x00007600ff0877ac */ /* 0x000f220008000c00 */
[----:B------:R-:W5:Y:S01]  /*00b0*/  S2R R16, SR_CTAID.X ;  /* 0x0000000000107919 */ /* 0x000f620000002500 */
[----:B------:R-:W-:-:S02]  /*00c0*/  UMOV UR4, 0x400 ;  /* 0x0000040000047882 */ /* 0x000fc40000000000 */
[----:B--2---:R-:W-:Y:S02]  /*00d0*/  ULEA UR6, UR6, UR4, 0x18 ;  /* 0x0000000406067291 */ /* 0x004fe4000f8ec0ff */
[----:B-1----:R-:W-:-:S04]  /*00e0*/  UIMAD UR4, UR15, UR16, URZ ;  /* 0x000000100f0472a4 */ /* 0x002fc8000f8e02ff */
[----:B------:R-:W-:Y:S01]  /*00f0*/  ULEA UR5, UR4, UR6, 0x3 ;  /* 0x0000000604057291 */ /* 0x000fe2000f8e18ff */
[----:B0-----:R-:W-:Y:S02]  /*0100*/  IMAD R11, R6, UR16, R7 ;  /* 0x00000010060b7c24 */ /* 0x001fe4000f8e0207 */
[----:B---3--:R-:W-:-:S03]  /*0110*/  IMAD R0, R7, UR15, R5 ;  /* 0x0000000f07007c24 */ /* 0x008fc6000f8e0205 */
[----:B----4-:R-:W-:Y:S01]  /*0120*/  ISETP.GE.U32.AND P0, PT, R11, UR10, PT ;  /* 0x0000000a0b007c0c */ /* 0x010fe2000bf06070 */
[----:B-----5:R-:W-:-:S03]  /*0130*/  IMAD R16, R16, UR15, R5 ;  /* 0x0000000f10107c24 */ /* 0x020fc6000f8e0205 */
[----:B------:R-:W-:Y:S02]  /*0140*/  ISETP.GE.U32.AND.EX P0, PT, RZ, UR11, PT, P0 ;  /* 0x0000000bff007c0c */ /* 0x000fe4000bf06100 */
[----:B------:R-:W-:Y:S01]  /*0150*/  LEA R4, R0, UR6, 0x3 ;  /* 0x0000000600047c11 */ /* 0x000fe2000f8e18ff */
[C---:B------:R-:W-:Y:S01]  /*0160*/  IMAD.WIDE.U32 R2, R11.reuse, UR8, R16 ;  /* 0x000000080b027c25 */ /* 0x040fe2000f8e0010 */
[----:B------:R-:W-:Y:S02]  /*0170*/  ISETP.GE.U32.AND P1, PT, R16, UR8, PT ;  /* 0x0000000810007c0c */ /* 0x000fe4000bf26070 */
[----:B------:R-:W-:Y:S01]  /*0180*/  LEA R13, R0, UR5, 0x3 ;  /* 0x00000005000d7c11 */ /* 0x000fe2000f8e18ff */
[----:B------:R-:W-:Y:S01]  /*0190*/  IMAD R3, R11, UR9, R3 ;  /* 0x000000090b037c24 */ /* 0x000fe2000f8e0203 */
[----:B------:R-:W-:Y:S01]  /*01a0*/  ISETP.GE.U32.OR.EX P0, PT, RZ, UR9, P0, P1 ;  /* 0x00000009ff007c0c */ /* 0x000fe20008706510 */
[----:B------:R0:W-:Y:S04]  /*01b0*/  STS.64 [R4], R8 ;  /* 0x0000000804007388 */ /* 0x0001e80000000a00 */
        /* <DEDUP_REMOVED lines=20> */
[----:B------:R-:W-:-:S08]  /*0300*/  IMAD.U32 R2, RZ, RZ, UR7 ;  /* 0x00000007ff027e24 */ /* 0x000fd0000f8e00ff */
.L_x_593:
[----:B------:R-:W-:-:S05]  /*0310*/  IADD3 R15, PT, PT, R2, 0x3, RZ ;  /* 0x00000003020f7810 */ /* 0x000fca0007ffe0ff */
[----:B0-----:R-:W-:-:S06]  /*0320*/  IMAD.WIDE.U32 R32, R15, 0x8, R18 ;  /* 0x000000080f207825 */ /* 0x001fcc00078e0012 */
[----:B------:R-:W2:Y:S02]  /*0330*/  LDG.E.64 R32, desc[UR10][R32.64] ;  /* 0x0000000a20207981 */ /* 0x000ea4000c1e1b00 */
[----:B--2---:R-:W-:-:S13]  /*0340*/  ISETP.NE.U32.AND P0, PT, R33, RZ, PT ;  /* 0x000000ff2100720c */ /* 0x004fda0003f05070 */
[----:B------:R-:W-:Y:S05]  /*0350*/  @P0 BRA `(.L_x_577) ;  /* 0x0000000000580947 */ /* 0x000fea0003800000 */
[----:B------:R-:W0:Y:S01]  /*0360*/  I2F.U32.RP R0, R32 ;  /* 0x0000002000007306 */ /* 0x000e220000209000 */
[----:B------:R-:W-:Y:S01]  /*0370*/  IMAD.MOV R3, RZ, RZ, -R32 ;  /* 0x000000ffff037224 */ /* 0x000fe200078e0a20 */
[----:B------:R-:W-:-:S06]  /*0380*/  ISETP.NE.U32.AND P2, PT, R32, RZ, PT ;  /* 0x000000ff2000720c */ /* 0x000fcc0003f45070 */
[----:B0-----:R-:W0:Y:S02]  /*0390*/  MUFU.RCP R0, R0 ;  /* 0x0000000000007308 */ /* 0x001e240000001000 */
[----:B0-----:R-:W-:-:S06]  /*03a0*/  VIADD R8, R0, 0xffffffe ;  /* 0x0ffffffe00087836 */ /* 0x001fcc0000000000 */
        /* <DEDUP_REMOVED lines=8> */
[----:B------:R-:W-:Y:S01]  /*0430*/  @P0 IMAD.IADD R3, R3, 0x1, -R32 ;  /* 0x0000000103030824 */ /* 0x000fe200078e0a20 */
[----:B------:R-:W-:-:S04]  /*0440*/  @P0 IADD3 R14, PT, PT, R14, 0x1, RZ ;  /* 0x000000010e0e0810 */ /* 0x000fc80007ffe0ff */
[----:B------:R-:W-:Y:S02]  /*0450*/  ISETP.GE.U32.AND P1, PT, R3, R32, PT ;  /* 0x000000200300720c */ /* 0x000fe40003f26070 */
[----:B------:R-:W-:-:S11]  /*0460*/  MOV R3, RZ ;  /* 0x000000ff00037202 */ /* 0x000fd60000000f00 */
[----:B------:R-:W-:Y:S01]  /*0470*/  @P1 VIADD R14, R14, 0x1 ;  /* 0x000000010e0e1836 */ /* 0x000fe20000000000 */
[----:B------:R-:W-:-:S05]  /*0480*/  @!P2 LOP3.LUT R14, RZ, R32, RZ, 0x33, !PT ;  /* 0x00000020ff0ea212 */ /* 0x000fca00078e33ff */
[----:B------:R-:W-:-:S04]  /*0490*/  IMAD.MOV R33, RZ, RZ, -R14 ;  /* 0x000000ffff217224 */ /* 0x000fc800078e0a0e */
[----:B------:R-:W-:Y:S01]  /*04a0*/  IMAD R33, R32, R33, R30 ;  /* 0x0000002120217224 */ /* 0x000fe200078e021e */
[----:B------:R-:W-:Y:S06]  /*04b0*/  BRA `(.L_x_578) ;  /* 0x0000000000387947 */ /* 0x000fec0003800000 */
.L_x_577:
[----:B------:R-:W-:Y:S01]  /*04c0*/  IMAD.MOV.U32 R14, RZ, RZ, R30 ;  /* 0x000000ffff0e7224 */ /* 0x000fe200078e001e */
[----:B------:R-:W-:Y:S01]  /*04d0*/  MOV R3, R33 ;  /* 0x0000002100037202 */ /* 0x000fe20000000f00 */
[----:B------:R-:W-:Y:S01]  /*04e0*/  IMAD.MOV.U32 R0, RZ, RZ, R32 ;  /* 0x000000ffff007224 */ /* 0x000fe200078e0020 */
[----:B------:R-:W-:-:S07]  /*04f0*/  MOV R8, 0x510 ;  /* 0x0000051000087802 */ /* 0x000fce0000000f00 */
[----:B-1----:R-:W-:Y:S05]  /*0500*/  CALL.REL.NOINC `($__internal_12_$__cuda_sm20_div_s64) ;  /* 0x0000004c00e07944 */ /* 0x002fea0003c00000 */
[-C--:B------:R-:W-:Y:S01]  /*0510*/  IADD3 R11, P0, PT, RZ, -R12.reuse, RZ ;  /* 0x8000000cff0b7210 */ /* 0x080fe20007f1e0ff */
[----:B------:R-:W-:Y:S01]  /*0520*/  IMAD.MOV.U32 R31, RZ, RZ, RZ ;  /* 0x000000ffff1f7224 */ /* 0x000fe200078e00ff */
[----:B------:R-:W-:-:S03]  /*0530*/  MOV R14, R12 ;  /* 0x0000000c000e7202 */ /* 0x000fc60000000f00 */
[----:B------:R-:W-:Y:S02]  /*0540*/  IMAD.X R3, RZ, RZ, ~R0, P0 ;  /* 0x000000ffff037224 */ /* 0x000fe400000e0e00 */
[----:B------:R-:W-:-:S04]  /*0550*/  IMAD.WIDE.U32 R8, R32, R11, R30 ;  /* 0x0000000b20087225 */ /* 0x000fc800078e001e */
[----:B------:R-:W-:-:S04]  /*0560*/  IMAD R3, R3, R32, RZ ;  /* 0x0000002003037224 */ /* 0x000fc800078e02ff */
[----:B------:R-:W-:Y:S02]  /*0570*/  IMAD R3, R33, R11, R3 ;  /* 0x0000000b21037224 */ /* 0x000fe400078e0203 */
[----:B------:R-:W-:Y:S02]  /*0580*/  IMAD.MOV.U32 R33, RZ, RZ, R8 ;  /* 0x000000ffff217224 */ /* 0x000fe400078e0008 */
[----:B------:R-:W-:-:S07]  /*0590*/  IMAD.IADD R3, R9, 0x1, R3 ;  /* 0x0000000109037824 */ /* 0x000fce00078e0203 */
.L_x_578:
[----:B------:R-:W-:Y:S01]  /*05a0*/  IADD3 R13, PT, PT, R2, 0x2, RZ ;  /* 0x00000002020d7810 */ /* 0x000fe20007ffe0ff */
        /* <DEDUP_REMOVED lines=27> */
[----:B------:R-:W-:Y:S01]  /*0760*/  @P1 VIADD R26, R26, 0x1 ;  /* 0x000000011a1a1836 */ /* 0x000fe20000000000 */
[----:B------:R-:W-:-:S04]  /*0770*/  @!P2 LOP3.LUT R26, RZ, R30, RZ, 0x33, !PT ;  /* 0x0000001eff1aa212 */ /* 0x000fc800078e33ff */
[----:B------:R-:W-:-:S05]  /*0780*/  IADD3 R3, PT, PT, -R26, RZ, RZ ;  /* 0x000000ff1a037210 */ /* 0x000fca0007ffe1ff */
[----:B------:R-:W-:Y:S01]  /*0790*/  IMAD R3, R30, R3, R14 ;  /* 0x000000031e037224 */ /* 0x000fe200078e020e */
[----:B------:R-:W-:Y:S06]  /*07a0*/  BRA `(.L_x_580) ;  /* 0x0000000000387947 */ /* 0x000fec0003800000 */
.L_x_579:
[----:B------:R-:W-:Y:S01]  /*07b0*/  IMAD.MOV.U32 R0, RZ, RZ, R30 ;  /* 0x000000ffff007224 */ /* 0x000fe200078e001e */
[----:B------:R-:W-:Y:S02]  /*07c0*/  MOV R3, R31 ;  /* 0x0000001f00037202 */ /* 0x000fe40000000f00 */
[----:B------:R-:W-:-:S07]  /*07d0*/  MOV R8, 0x7f0 ;  /* 0x000007f000087802 */ /* 0x000fce0000000f00 */
[----:B------:R-:W-:Y:S05]  /*07e0*/  CALL.REL.NOINC `($__internal_12_$__cuda_sm20_div_s64) ;  /* 0x0000004c00287944 */ /* 0x000fea0003c00000 */
[----:B------:R-:W-:Y:S01]  /*07f0*/  IADD3 R11, P0, PT, RZ, -R12, RZ ;  /* 0x8000000cff0b7210 */ /* 0x000fe20007f1e0ff */
[----:B------:R-:W-:Y:S02]  /*0800*/  HFMA2 R9, -RZ, RZ, 0, 0 ;  /* 0x00000000ff097431 */ /* 0x000fe400000001ff */
[----:B------:R-:W-:Y:S02]  /*0810*/  IMAD.MOV.U32 R8, RZ, RZ, R14 ;  /* 0x000000ffff087224 */ /* 0x000fe400078e000e */
[----:B------:R-:W-:Y:S02]  /*0820*/  IMAD.MOV.U32 R26, RZ, RZ, R12 ;  /* 0x000000ffff1a7224 */ /* 0x000fe400078e000c */
[----:B------:R-:W-:-:S04]  /*0830*/  IMAD.X R3, RZ, RZ, ~R0, P0 ;  /* 0x000000ffff037224 */ /* 0x000fc800000e0e00 */
[----:B------:R-:W-:Y:S02]  /*0840*/  IMAD R3, R3, R30, RZ ;  /* 0x0000001e03037224 */ /* 0x000fe400078e02ff */
[----:B------:R-:W-:-:S04]  /*0850*/  IMAD.WIDE.U32 R8, R30, R11, R8 ;  /* 0x0000000b1e087225 */ /* 0x000fc800078e0008 */
[----:B------:R-:W-:Y:S02]  /*0860*/  IMAD R11, R31, R11, R3 ;  /* 0x0000000b1f0b7224 */ /* 0x000fe400078e0203 */
[----:B------:R-:W-:-:S03]  /*0870*/  IMAD.MOV.U32 R3, RZ, RZ, R8 ;  /* 0x000000ffff037224 */ /* 0x000fc600078e0008 */
[----:B------:R-:W-:-:S07]  /*0880*/  IADD3 R11, PT, PT, R9, R11, RZ ;  /* 0x0000000b090b7210 */ /* 0x000fce0007ffe0ff */
.L_x_580:
[----:B------:R-:W-:Y:S02]  /*0890*/  VIADD R25, R2, 0x1 ;  /* 0x0000000102197836 */ /* 0x000fe40000000000 */
        /* <DEDUP_REMOVED lines=12> */
[----:B------:R-:W-:Y:S01]  /*0960*/  IMAD.MOV R3, RZ, RZ, -R30 ;  /* 0x000000ffff037224 */ /* 0x000fe200078e0a1e */
[----:B------:R-:W-:Y:S01]  /*0970*/  ISETP.NE.U32.AND P2, PT, R30, RZ, PT ;  /* 0x000000ff1e00720c */ /* 0x000fe20003f45070 */
[----:B------:R-:W-:-:S05]  /*0980*/  HFMA2 R11, -RZ, RZ, 0, 0 ;  /* 0x00000000ff0b7431 */ /* 0x000fca00000001ff */
[----:B0-----:R-:W0:Y:S02]  /*0990*/  MUFU.RCP R0, R0 ;  /* 0x0000000000007308 */ /* 0x001e240000001000 */
[----:B0-----:R-:W-:-:S06]  /*09a0*/  VIADD R8, R0, 0xffffffe ;  /* 0x0ffffffe00087836 */ /* 0x001fcc0000000000 */
        /* <DEDUP_REMOVED lines=8> */
[----:B------:R-:W-:Y:S01]  /*0a30*/  @P0 IMAD.IADD R3, R3, 0x1, -R30 ;  /* 0x0000000103030824 */ /* 0x000fe200078e0a1e */
[----:B------:R-:W-:-:S04]  /*0a40*/  @P0 IADD3 R14, PT, PT, R14, 0x1, RZ ;  /* 0x000000010e0e0810 */ /* 0x000fc80007ffe0ff */
[----:B------:R-:W-:-:S13]  /*0a50*/  ISETP.GE.U32.AND P1, PT, R3, R30, PT ;  /* 0x0000001e0300720c */ /* 0x000fda0003f26070 */
[----:B------:R-:W-:Y:S01]  /*0a60*/  @P1 VIADD R14, R14, 0x1 ;  /* 0x000000010e0e1836 */ /* 0x000fe20000000000 */
[----:B------:R-:W-:-:S05]  /*0a70*/  @!P2 LOP3.LUT R14, RZ, R30, RZ, 0x33, !PT ;  /* 0x0000001eff0ea212 */ /* 0x000fca00078e33ff */
[----:B------:R-:W-:-:S04]  /*0a80*/  IMAD.MOV R3, RZ, RZ, -R14 ;  /* 0x000000ffff037224 */ /* 0x000fc800078e0a0e */
[----:B------:R-:W-:Y:S01]  /*0a90*/  IMAD R3, R30, R3, R26 ;  /* 0x000000031e037224 */ /* 0x000fe200078e021a */
[----:B------:R-:W-:Y:S06]  /*0aa0*/  BRA `(.L_x_582) ;  /* 0x0000000000387947 */ /* 0x000fec0003800000 */
.L_x_581:
[----:B------:R-:W-:Y:S01]  /*0ab0*/  IMAD.MOV.U32 R14, RZ, RZ, R26 ;  /* 0x000000ffff0e7224 */ /* 0x000fe200078e001a */
[----:B------:R-:W-:Y:S01]  /*0ac0*/  MOV R3, R31 ;  /* 0x0000001f00037202 */ /* 0x000fe20000000f00 */
[----:B------:R-:W-:Y:S01]  /*0ad0*/  IMAD.MOV.U32 R0, RZ, RZ, R30 ;  /* 0x000000ffff007224 */ /* 0x000fe200078e001e */
[----:B------:R-:W-:-:S07]  /*0ae0*/  MOV R8, 0xb00 ;  /* 0x00000b0000087802 */ /* 0x000fce0000000f00 */
[----:B------:R-:W-:Y:S05]  /*0af0*/  CALL.REL.NOINC `($__internal_12_$__cuda_sm20_div_s64) ;  /* 0x0000004800647944 */ /* 0x000fea0003c00000 */
        /* <DEDUP_REMOVED lines=9> */
.L_x_582:
[----:B------:R-:W-:-:S04]  /*0b90*/  IMAD.WIDE.U32 R30, R2, 0x8, R18 ;  /* 0x00000008021e7825 */ /* 0x000fc800078e0012 */
[----:B------:R-:W-:Y:S02]  /*0ba0*/  IMAD.WIDE.U32 R8, R25, 0x8, R20 ;  /* 0x0000000819087825 */ /* 0x000fe400078e0014 */
[----:B------:R-:W2:Y:S04]  /*0bb0*/  LDG.E.64 R30, desc[UR10][R30.64] ;  /* 0x0000000a1e1e7981 */ /* 0x000ea8000c1e1b00 */
[----:B------:R-:W3:Y:S01]  /*0bc0*/  LDG.E.64 R8, desc[UR10][R8.64] ;  /* 0x0000000a08087981 */ /* 0x000ee2000c1e1b00 */
[----:B------:R-:W-:Y:S02]  /*0bd0*/  MOV R12, R32 ;  /* 0x00000020000c7202 */ /* 0x000fe40000000f00 */
[----:B--2---:R-:W-:Y:S01]  /*0be0*/  ISETP.NE.U32.AND P0, PT, R31, RZ, PT ;  /* 0x000000ff1f00720c */ /* 0x004fe20003f05070 */
[----:B---3--:R-:W-:-:S02]  /*0bf0*/  IMAD R0, R9, R3, RZ ;  /* 0x0000000309007224 */ /* 0x008fc400078e02ff */
[----:B------:R-:W-:-:S04]  /*0c00*/  IMAD.WIDE.U32 R32, R8, R3, R12 ;  /* 0x0000000308207225 */ /* 0x000fc800078e000c */
[----:B------:R-:W-:Y:S02]  /*0c10*/  IMAD R11, R8, R11, R0 ;  /* 0x0000000b080b7224 */ /* 0x000fe400078e0200 */
[----:B------:R-:W-:Y:S02]  /*0c20*/  VIADD R13, R2, 0xfffffffc ;  /* 0xfffffffc020d7836 */ /* 0x000fe40000000000 */
        /* <DEDUP_REMOVED lines=24> */
.L_x_583:
[----:B------:R-:W-:Y:S01]  /*0db0*/  IMAD.MOV.U32 R0, RZ, RZ, R30 ;  /* 0x000000ffff007224 */ /* 0x000fe200078e001e */
[----:B------:R-:W-:Y:S02]  /*0dc0*/  MOV R3, R31 ;  /* 0x0000001f00037202 */ /* 0x000fe40000000f00 */
[----:B------:R-:W-:-:S07]  /*0dd0*/  MOV R8, 0xdf0 ;  /* 0x00000df000087802 */ /* 0x000fce0000000f00 */
[----:B------:R-:W-:Y:S05]  /*0de0*/  CALL.REL.NOINC `($__internal_12_$__cuda_sm20_div_s64) ;  /* 0x0000004400a87944 */ /* 0x000fea0003c00000 */
        /* <DEDUP_REMOVED lines=10> */
.L_x_584:
        /* <DEDUP_REMOVED lines=34> */
.L_x_585:
[----:B------:R-:W-:Y:S01]  /*10b0*/  IMAD.MOV.U32 R14, RZ, RZ, R26 ;  /* 0x000000ffff0e7224 */ /* 0x000fe200078e001a */
[----:B------:R-:W-:Y:S01]  /*10c0*/  MOV R0, R30 ;  /* 0x0000001e00007202 */ /* 0x000fe20000000f00 */
[----:B------:R-:W-:Y:S01]  /*10d0*/  IMAD.MOV.U32 R3, RZ, RZ, R31 ;  /* 0x000000ffff037224 */ /* 0x000fe200078e001f */
[----:B------:R-:W-:-:S07]  /*10e0*/  MOV R8, 0x1100 ;  /* 0x0000110000087802 */ /* 0x000fce0000000f00 */
[----:B------:R-:W-:Y:S05]  /*10f0*/  CALL.REL.NOINC `($__internal_12_$__cuda_sm20_div_s64) ;  /* 0x0000004000e47944 */ /* 0x000fea0003c00000 */
        /* <DEDUP_REMOVED lines=10> */
.L_x_586:
        /* <DEDUP_REMOVED lines=34> */
.L_x_587:
        /* <DEDUP_REMOVED lines=14> */
.L_x_588:
        /* <DEDUP_REMOVED lines=34> */
.L_x_589:
[----:B------:R-:W-:Y:S01]  /*16c0*/  MOV R14, R26 ;  /* 0x0000001a000e7202 */ /* 0x000fe20000000f00 */
        /* <DEDUP_REMOVED lines=14> */
.L_x_590:
        /* <DEDUP_REMOVED lines=35> */
.L_x_591:
[----:B------:R-:W-:Y:S01]  /*19e0*/  MOV R0, R26 ;  /* 0x0000001a00007202 */ /* 0x000fe20000000f00 */
[----:B------:R-:W-:Y:S01]  /*19f0*/  IMAD.MOV.U32 R3, RZ, RZ, R27 ;  /* 0x000000ffff037224 */ /* 0x000fe200078e001b */
[----:B------:R-:W-:-:S07]  /*1a00*/  MOV R8, 0x1a20 ;  /* 0x00001a2000087802 */ /* 0x000fce0000000f00 */
[----:B------:R-:W-:Y:S05]  /*1a10*/  CALL.REL.NOINC `($__internal_12_$__cuda_sm20_div_s64) ;  /* 0x00000038009c7944 */ /* 0x000fea0003c00000 */
        /* <DEDUP_REMOVED lines=9> */
.L_x_592:
        /* <DEDUP_REMOVED lines=13> */
.L_x_576:
        /* <DEDUP_REMOVED lines=32> */
.L_x_595:
[----:B------:R-:W-:Y:S01]  /*1d80*/  IMAD.MOV.U32 R14, RZ, RZ, R30 ;  /* 0x000000ffff0e7224 */ /* 0x000fe200078e001e */
[----:B------:R-:W-:Y:S01]  /*1d90*/  MOV R0, R18 ;  /* 0x0000001200007202 */ /* 0x000fe20000000f00 */
[----:B------:R-:W-:Y:S01]  /*1da0*/  IMAD.MOV.U32 R3, RZ, RZ, R19 ;  /* 0x000000ffff037224 */ /* 0x000fe200078e0013 */
[----:B------:R-:W-:-:S07]  /*1db0*/  MOV R8, 0x1dd0 ;  /* 0x00001dd000087802 */ /* 0x000fce0000000f00 */
[----:B------:R-:W-:Y:S05]  /*1dc0*/  CALL.REL.NOINC `($__internal_12_$__cuda_sm20_div_s64) ;  /* 0x0000003400b07944 */ /* 0x000fea0003c00000 */
        /* <DEDUP_REMOVED lines=9> */
.L_x_596:
        /* <DEDUP_REMOVED lines=35> */
.L_x_597:
        /* <DEDUP_REMOVED lines=13> */
.L_x_598:
        /* <DEDUP_REMOVED lines=36> */
.L_x_599:
        /* <DEDUP_REMOVED lines=15> */
.L_x_600:
        /* <DEDUP_REMOVED lines=37> */
.L_x_601:
[----:B------:R-:W-:Y:S01]  /*26e0*/  IMAD.MOV.U32 R0, RZ, RZ, R18 ;  /* 0x000000ffff007224 */ /* 0x000fe200078e0012 */
[----:B------:R-:W-:Y:S02]  /*26f0*/  MOV R3, R19 ;  /* 0x0000001300037202 */ /* 0x000fe40000000f00 */
[----:B------:R-:W-:-:S07]  /*2700*/  MOV R8, 0x2720 ;  /* 0x0000272000087802 */ /* 0x000fce0000000f00 */
[----:B------:R-:W-:Y:S05]  /*2710*/  CALL.REL.NOINC `($__internal_12_$__cuda_sm20_div_s64) ;  /* 0x0000002c005c7944 */ /* 0x000fea0003c00000 */
        /* <DEDUP_REMOVED lines=8> */
.L_x_602:
        /* <DEDUP_REMOVED lines=10> */
.L_x_594:
        /* <DEDUP_REMOVED lines=32> */
.L_x_604:
[----:B------:R-:W-:Y:S01]  /*2a40*/  MOV R14, R30 ;  /* 0x0000001e000e7202 */ /* 0x000fe20000000f00 */
[----:B------:R-:W-:Y:S01]  /*2a50*/  IMAD.MOV.U32 R0, RZ, RZ, R18 ;  /* 0x000000ffff007224 */ /* 0x000fe200078e0012 */
[----:B------:R-:W-:Y:S02]  /*2a60*/  MOV R3, R19 ;  /* 0x0000001300037202 */ /* 0x000fe40000000f00 */
[----:B------:R-:W-:-:S07]  /*2a70*/  MOV R8, 0x2a90 ;  /* 0x00002a9000087802 */ /* 0x000fce0000000f00 */
[----:B------:R-:W-:Y:S05]  /*2a80*/  CALL.REL.NOINC `($__internal_12_$__cuda_sm20_div_s64) ;  /* 0x0000002800807944 */ /* 0x000fea0003c00000 */
        /* <DEDUP_REMOVED lines=9> */
.L_x_605:
        /* <DEDUP_REMOVED lines=36> */
.L_x_606:
[----:B------:R-:W-:Y:S01]  /*2d60*/  MOV R0, R18 ;  /* 0x0000001200007202 */ /* 0x000fe20000000f00 */
[----:B------:R-:W-:Y:S01]  /*2d70*/  IMAD.MOV.U32 R3, RZ, RZ, R19 ;  /* 0x000000ffff037224 */ /* 0x000fe200078e0013 */
[----:B------:R-:W-:-:S07]  /*2d80*/  MOV R8, 0x2da0 ;  /* 0x00002da000087802 */ /* 0x000fce0000000f00 */
[----:B------:R-:W-:Y:S05]  /*2d90*/  CALL.REL.NOINC `($__internal_12_$__cuda_sm20_div_s64) ;  /* 0x0000002400bc7944 */ /* 0x000fea0003c00000 */
        /* <DEDUP_REMOVED lines=8> */
.L_x_607:
        /* <DEDUP_REMOVED lines=10> */
.L_x_603:
        /* <DEDUP_REMOVED lines=29> */
.L_x_608:
[----:B------:R-:W-:-:S07]  /*3090*/  MOV R0, 0x30b0 ;  /* 0x000030b000007802 */ /* 0x000fce0000000f00 */
[----:B------:R-:W-:Y:S05]  /*30a0*/  CALL.REL.NOINC `($__internal_13_$__cuda_sm20_rem_s64) ;  /* 0x0000002800447944 */ /* 0x000fea0003c00000 */
[----:B------:R-:W-:Y:S01]  /*30b0*/  MOV R8, R3 ;  /* 0x0000000300087202 */ /* 0x000fe20000000f00 */
[----:B------:R-:W-:-:S07]  /*30c0*/  IMAD.MOV.U32 R9, RZ, RZ, R10 ;  /* 0x000000ffff097224 */ /* 0x000fce00078e000a */
.L_x_609:
[----:B------:R-:W0:Y:S02]  /*30d0*/  LDC.64 R10, c[0x0][0x3a0] ;  /* 0x0000e800ff0a7b82 */ /* 0x000e240000000a00 */
[----:B0-----:R-:W-:-:S06]  /*30e0*/  IMAD.WIDE.U32 R2, R2, 0x8, R10 ;  /* 0x0000000802027825 */ /* 0x001fcc00078e000a */
[----:B------:R-:W2:Y:S02]  /*30f0*/  LDG.E.64 R2, desc[UR10][R2.64] ;  /* 0x0000000a02027981 */ /* 0x000ea4000c1e1b00 */
[-C--:B--2---:R-:W-:Y:S02]  /*3100*/  IMAD R11, R3, R8.reuse, RZ ;  /* 0x00000008030b7224 */ /* 0x084fe400078e02ff */
[----:B------:R-:W-:-:S04]  /*3110*/  IMAD.WIDE.U32 R26, R2, R8, R26 ;  /* 0x00000008021a7225 */ /* 0x000fc800078e001a */
[----:B------:R-:W-:-:S05]  /*3120*/  IMAD R11, R2, R9, R11 ;  /* 0x00000009020b7224 */ /* 0x000fca00078e020b */
[----:B------:R-:W-:-:S07]  /*3130*/  IADD3 R27, PT, PT, R27, R11, RZ ;  /* 0x0000000b1b1b7210 */ /* 0x000fce0007ffe0ff */
.L_x_575:
[----:B------:R-:W0:Y:S02]  /*3140*/  LDCU.64 UR8, c[0x0][0x390] ;  /* 0x00007200ff0877ac */ /* 0x000e240008000a00 */
[----:B0-----:R-:W-:-:S04]  /*3150*/  LEA R2, P0, R26, UR8, 0x3 ;  /* 0x000000081a027c11 */ /* 0x001fc8000f8018ff */
[----:B------:R-:W-:-:S06]  /*3160*/  LEA.HI.X R3, R26, UR9, R27, 0x3, P0 ;  /* 0x000000091a037c11 */ /* 0x000fcc00080f1c1b */
[----:B------:R-:W2:Y:S01]  /*3170*/  LDG.E.64 R2, desc[UR10][R2.64] ;  /* 0x0000000a02027981 */ /* 0x000ea2000c1e1b00 */
[----:B------:R-:W-:-:S03]  /*3180*/  ISETP.NE.AND P0, PT, R7, RZ, PT ;  /* 0x000000ff0700720c */ /* 0x000fc60003f05270 */
[----:B--2---:R0:W-:Y:S01]  /*3190*/  STS.64 [R4], R2 ;  /* 0x0000000204007388 */ /* 0x0041e20000000a00 */
[----:B------:R-:W-:Y:S09]  /*31a0*/  BAR.SYNC.DEFER_BLOCKING 0x0 ;  /* 0x0000000000007b1d */ /* 0x000ff20000010000 */
[----:B------:R-:W-:Y:S05]  /*31b0*/  @P0 EXIT ;  /* 0x000000000000094d */ /* 0x000fea0003800000 */
[----:B------:R-:W-:Y:S01]  /*31c0*/  UISETP.GT.U32.AND UP0, UPT, UR16, 0x1, UPT ;  /* 0x000000011000788c */ /* 0x000fe2000bf04070 */
[----:B------:R-:W-:-:S05]  /*31d0*/  IMAD.SHL.U32 R5, R5, 0x8, RZ ;  /* 0x0000000805057824 */ /* 0x000fca00078e00ff */
[----:B------:R-:W-:-:S13]  /*31e0*/  PLOP3.LUT P0, PT, PT, PT, UP0, 0x80, 0x8 ;  /* 0x000000000008781c */ /* 0x000fda0003f0f008 */
[----:B0-----:R0:W1:Y:S01]  /*31f0*/  @!P0 LDS.64 R2, [R5+UR6] ;  /* 0x0000000605028984 */ /* 0x0010620008000a00 */
        /* <DEDUP_REMOVED lines=19> */
[C-C-:B---3--:R-:W-:Y:S01]  /*3330*/  IMAD R4, R14.reuse, 0x8, R5.reuse ;  /* 0x000000080e047824 */ /* 0x148fe200078e0205 */
[C---:B------:R-:W-:Y:S01]  /*3340*/  LEA R7, R14.reuse, R5, 0x4 ;  /* 0x000000050e077211 */ /* 0x040fe200078e20ff */
[C-C-:B------:R-:W-:Y:S02]  /*3350*/  IMAD R8, R14.reuse, 0x18, R5.reuse ;  /* 0x000000180e087824 */ /* 0x140fe400078e0205 */
[C-C-:B------:R-:W-:Y:S02]  /*3360*/  IMAD R9, R14.reuse, 0x20, R5.reuse ;  /* 0x000000200e097824 */ /* 0x140fe400078e0205 */
[----:B------:R-:W-:-:S02]  /*3370*/  IMAD R10, R14, UR12, R5 ;  /* 0x0000000c0e0a7c24 */ /* 0x000fc4000f8e0205 */
        /* <DEDUP_REMOVED lines=9> */
.L_x_614:
        /* <DEDUP_REMOVED lines=8> */
[----:B------:R-:W-:Y:S02]  /*3490*/  FSEL R23, R18, R21, P0 ;  /* 0x0000001512177208 */ /* 0x000fe40000000000 */
[----:B------:R-:W-:-:S04]  /*34a0*/  MOV R18, R2 ;  /* 0x0000000200127202 */ /* 0x000fc80000000f00 */
[----:B------:R-:W-:Y:S02]  /*34b0*/  SEL R18, R18, R19, P0 ;  /* 0x0000001312127207 */ /* 0x000fe40000000000 */
[----:B------:R-:W-:-:S04]  /*34c0*/  @P1 LOP3.LUT R23, R21, 0x80000, RZ, 0xfc, !PT ;  /* 0x0008000015171812 */ /* 0x000fc800078efcff */
[----:B------:R-:W-:-:S06]  /*34d0*/  MOV R19, R23 ;  /* 0x0000001700137202 */ /* 0x000fcc0000000f00 */
        /* <DEDUP_REMOVED lines=9> */
[----:B------:R-:W-:-:S02]  /*3570*/  MOV R25, R19 ;  /* 0x0000001300197202 */ /* 0x000fc40000000f00 */
[----:B------:R-:W-:-:S03]  /*3580*/  MOV R23, R18 ;  /* 0x0000001200177202 */ /* 0x000fc60000000f00 */
        /* <DEDUP_REMOVED lines=9> */
[----:B------:R-:W2:Y:S03]  /*3620*/  @!P0 LDS.64 R20, [R11+UR6] ;  /* 0x000000060b148984 */ /* 0x000ea60008000a00 */
[----:B------:R-:W-:Y:S01]  /*3630*/  MOV R22, R3 ;  /* 0x0000000300167202 */ /* 0x000fe20000000f00 */
        /* <DEDUP_REMOVED lines=31> */
[----:B------:R-:W-:Y:S02]  /*3830*/  ULEA UR6, UR15, UR6, 0x5 ;  /* 0x000000060f067291 */ /* 0x000fe4000f8e28ff */
[----:B------:R-:W-:Y:S01]  /*3840*/  MOV R22, R3 ;  /* 0x0000000300167202 */ /* 0x000fe20000000f00 */
[----:B--2---:R-:W-:Y:S06]  /*3850*/  @!P0 STS.64 [R5+UR5], R20 ;  /* 0x0000001405008988 */ /* 0x004fec0008000a05 */
        /* <DEDUP_REMOVED lines=192> */
[----:B------:R-:W-:-:S03]  /*4460*/  ULEA UR6, UR15, UR6, 0x5 ;  /* 0x000000060f067291 */ /* 0x000fc6000f8e28ff */
[----:B--2---:R3:W-:Y:S01]  /*4470*/  @!P0 STS.64 [R5+UR5], R14 ;  /* 0x0000000e05008988 */ /* 0x0047e20008000a05 */
[----:B------:R-:W-:Y:S08]  /*4480*/  BRA.U !UP1, `(.L_x_614) ;  /* 0xffffffed09e07547 */ /* 0x000ff0000b83ffff */
.L_x_613:
[----:B------:R-:W-:-:S04]  /*4490*/  UIADD3 UR8, UPT, UPT, -UR9, URZ, URZ ;  /* 0x000000ff09087290 */ /* 0x000fc8000fffe1ff */
[----:B------:R-:W-:-:S09]  /*44a0*/  UISETP.GT.AND UP1, UPT, UR8, 0x4, UPT ;  /* 0x000000040800788c */ /* 0x000fd2000bf24270 */
[----:B------:R-:W-:Y:S05]  /*44b0*/  BRA.U !UP1, `(.L_x_615) ;  /* 0x00000009091c7547 */ /* 0x000fea000b800000 */
[----:B---3--:R-:W3:Y:S01]  /*44c0*/  LDS.64 R14, [R4+UR6] ;  /* 0x00000006040e7984 */ /* 0x008ee20008000a00 */
[----:B--2---:R-:W-:Y:S01]  /*44d0*/  MOV R18, R3 ;  /* 0x0000000300127202 */ /* 0x004fe20000000f00 */
[----:B------:R-:W-:Y:S02]  /*44e0*/  UIADD3 UR9, UPT, UPT, UR9, 0x4, URZ ;  /* 0x0000000409097890 */ /* 0x000fe4000fffe0ff */
[----:B------:R-:W-:Y:S02]  /*44f0*/  UIADD3 UR4, UPT, UPT, UR4, 0x4, URZ ;  /* 0x0000000404047890 */ /* 0x000fe4000fffe0ff */
[----:B------:R-:W-:Y:S02]  /*4500*/  UIADD3 UR9, UPT, UPT, UR9, 0x4, URZ ;  /* 0x0000000409097890 */ /* 0x000fe4000fffe0ff */
[----:B------:R-:W-:Y:S02]  /*4510*/  UIADD3 UR4, UPT, UPT, UR4, 0x4, URZ ;  /* 0x0000000404047890 */ /* 0x000fe4000fffe0ff */
[----:B------:R-:W-:Y:S01]  /*4520*/  UPLOP3.LUT UP0, UPT, UPT, UPT, UPT, 0x40, 0x4 ;  /* 0x000000000004789c */ /* 0x000fe20003f0e870 */
[----:B---3--:R-:W-:Y:S01]  /*4530*/  DSETP.MIN.AND P0, P1, R2, R14, PT ;  /* 0x0000000e0200722a */ /* 0x008fe20003900000 */
        /* <DEDUP_REMOVED lines=126> */
[----:B--2---:R4:W-:Y:S09]  /*4d20*/  @!P0 STS.64 [R5+UR5], R14 ;  /* 0x0000000e05008988 */ /* 0x0049f20008000a05 */
.L_x_615:
[----:B------:R-:W-:-:S09]  /*4d30*/  UISETP.NE.OR UP0, UPT, UR9, URZ, UP0 ;  /* 0x000000ff0900728c */ /* 0x000fd20008705670 */
[----:B------:R-:W-:Y:S05]  /*4d40*/  BRA.U !UP0, `(.L_x_616) ;  /* 0x0000000508147547 */ /* 0x000fea000b800000 */
.L_x_612:
[----:B--234-:R-:W3:Y:S01]  /*4d50*/  LDS.64 R14, [R4+UR6] ;  /* 0x00000006040e7984 */ /* 0x01cee20008000a00 */
[----:B--2---:R-:W-:Y:S01]  /*4d60*/  MOV R18, R3 ;  /* 0x0000000300127202 */ /* 0x004fe20000000f00 */
[----:B------:R-:W-:Y:S02]  /*4d70*/  UIADD3 UR9, UPT, UPT, UR9, 0x4, URZ ;  /* 0x0000000409097890 */ /* 0x000fe4000fffe0ff */
[----:B------:R-:W-:Y:S02]  /*4d80*/  UIADD3 UR4, UPT, UPT, UR4, 0x4, URZ ;  /* 0x0000000404047890 */ /* 0x000fe4000fffe0ff */
[----:B------:R-:W-:Y:S01]  /*4d90*/  UISETP.NE.AND UP0, UPT, UR9, URZ, UPT ;  /* 0x000000ff0900728c */ /* 0x000fe2000bf05270 */
        /* <DEDUP_REMOVED lines=63> */
[----:B------:R-:W-:Y:S08]  /*5190*/  BRA.U UP0, `(.L_x_612) ;  /* 0xfffffff900ec7547 */ /* 0x000ff0000b83ffff */
.L_x_616:
[----:B------:R-:W-:-:S12]  /*51a0*/  UIADD3 UR8, UPT, UPT, UR4, 0x1, URZ ;  /* 0x0000000104087890 */ /* 0x000fd8000fffe0ff */
.L_x_611:
[----:B------:R-:W-:-:S09]  /*51b0*/  UISETP.NE.AND UP0, UPT, UR7, URZ, UPT ;  /* 0x000000ff0700728c */ /* 0x000fd2000bf05270 */
[----:B------:R-:W-:Y:S05]  /*51c0*/  BRA.U !UP0, `(.L_x_610) ;  /* 0x0000000108707547 */ /* 0x000fea000b800000 */
[----:B------:R-:W-:Y:S01]  /*51d0*/  UIADD3 UR4, UPT, UPT, UR16, UR8, URZ ;  /* 0x0000000810047290 */ /* 0x000fe2000fffe0ff */
[----:B------:R-:W-:Y:S01]  /*51e0*/  MOV R4, R0 ;  /* 0x0000000000047202 */ /* 0x000fe20000000f00 */
[----:B------:R-:W-:Y:S02]  /*51f0*/  UIMAD UR8, UR15, UR8, URZ ;  /* 0x000000080f0872a4 */ /* 0x000fe4000f8e02ff */
[----:B------:R-:W-:Y:S02]  /*5200*/  USHF.L.U32 UR4, UR4, 0x3, URZ ;  /* 0x0000000304047899 */ /* 0x000fe400080006ff */
[----:B------:R-:W-:Y:S02]  /*5210*/  UIADD3 UR7, UPT, UPT, -UR7, URZ, URZ ;  /* 0x000000ff07077290 */ /* 0x000fe4000fffe1ff */
[----:B------:R-:W-:-:S12]  /*5220*/  UIMAD UR4, UR4, UR15, URZ ;  /* 0x0000000f040472a4 */ /* 0x000fd8000f8e02ff */
.L_x_617:
[----:B------:R-:W-:Y:S01]  /*5230*/  IMAD.U32 R7, RZ, RZ, UR8 ;  /* 0x00000008ff077e24 */ /* 0x000fe2000f8e00ff */
[----:B------:R-:W-:-:S04]  /*5240*/  UIADD3 UR7, UPT, UPT, UR7, 0x1, URZ ;  /* 0x0000000107077890 */ /* 0x000fc8000fffe0ff */
[----:B------:R-:W-:Y:S01]  /*5250*/  LEA R10, R7, R4, 0x3 ;  /* 0x00000004070a7211 */ /* 0x000fe200078e18ff */
[----:B--2---:R-:W-:Y:S01]  /*5260*/  IMAD.MOV.U32 R7, RZ, RZ, R3 ;  /* 0x000000ffff077224 */ /* 0x004fe200078e0003 */
[----:B------:R-:W-:-:S04]  /*5270*/  UISETP.NE.AND UP0, UPT, UR7, URZ, UPT ;  /* 0x000000ff0700728c */ /* 0x000fc8000bf05270 */
[----:B------:R-:W2:Y:S02]  /*5280*/  LDS.64 R10, [R10] ;  /* 0x000000000a0a7984 */ /* 0x000ea40000000a00 */
[----:B--2---:R-:W-:Y:S01]  /*5290*/  DSETP.MIN.AND P0, P1, R2, R10, PT ;  /* 0x0000000a0200722a */ /* 0x004fe20003900000 */
[----:B------:R-:W-:Y:S02]  /*52a0*/  MOV R12, R11 ;  /* 0x0000000b000c7202 */ /* 0x000fe40000000f00 */
[----:B------:R-:W-:-:S03]  /*52b0*/  MOV R8, R10 ;  /* 0x0000000a00087202 */ /* 0x000fc60000000f00 */
[----:B------:R-:W-:Y:S01]  /*52c0*/  FSEL R9, R7, R12, P0 ;  /* 0x0000000c07097208 */ /* 0x000fe20000000000 */
[----:B------:R-:W-:-:S05]  /*52d0*/  IMAD.MOV.U32 R7, RZ, RZ, R2 ;  /* 0x000000ffff077224 */ /* 0x000fca00078e0002 */
[----:B------:R-:W-:Y:S02]  /*52e0*/  SEL R8, R7, R8, P0 ;  /* 0x0000000807087207 */ /* 0x000fe40000000000 */
[----:B------:R-:W-:Y:S01]  /*52f0*/  @P1 LOP3.LUT R9, R12, 0x80000, RZ, 0xfc, !PT ;  /* 0x000800000c091812 */ /* 0x000fe200078efcff */
[----:B------:R-:W2:Y:S05]  /*5300*/  LDC R7, c[0x0][0x360] ;  /* 0x0000d800ff077b82 */ /* 0x000eaa0000000800 */
[----:B------:R-:W-:-:S14]  /*5310*/  DSETP.NEU.AND P0, PT, R8, R10, PT ;  /* 0x0000000a0800722a */ /* 0x000fdc0003f0d000 */
[----:B------:R-:W-:Y:S01]  /*5320*/  @!P0 STS.64 [R0], R10 ;  /* 0x0000000a00008388 */ /* 0x000fe20000000a00 */
[----:B------:R-:W-:Y:S01]  /*5330*/  @!P0 IMAD.MOV.U32 R2, RZ, RZ, R10 ;  /* 0x000000ffff028224 */ /* 0x000fe200078e000a */
[----:B------:R-:W-:Y:S02]  /*5340*/  @!P0 MOV R3, R11 ;  /* 0x0000000b00038202 */ /* 0x000fe40000000f00 */
[----:B------:R2:W5:Y:S02]  /*5350*/  @!P0 LDS.64 R8, [R4+UR4] ;  /* 0x0000000404088984 */ /* 0x0005640008000a00 */
[----:B--2---:R-:W-:Y:S02]  /*5360*/  IMAD R4, R7, 0x8, R4 ;  /* 0x0000000807047824 */ /* 0x004fe400078e0204 */
[----:B-----5:R2:W-:Y:S01]  /*5370*/  @!P0 STS.64 [R5+UR5], R8 ;  /* 0x0000000805008988 */ /* 0x0205e20008000a05 */
[----:B------:R-:W-:Y:S05]  /*5380*/  BRA.U UP0, `(.L_x_617) ;  /* 0xfffffffd00a87547 */ /* 0x000fea000b83ffff */
.L_x_610:
[----:B01234-:R-:W0:Y:S01]  /*5390*/  LDS.64 R4, [R5+UR5] ;  /* 0x0000000505047984 */ /* 0x01fe220008000a00 */
[----:B------:R-:W1:Y:S01]  /*53a0*/  LDCU.64 UR8, c[0x0][0x3b0] ;  /* 0x00007600ff0877ac */ /* 0x000e620008000a00 */
[----:B------:R-:W-:Y:S01]  /*53b0*/  MOV R8, R16 ;  /* 0x0000001000087202 */ /* 0x000fe20000000f00 */
[----:B------:R-:W-:Y:S01]  /*53c0*/  IMAD.MOV.U32 R9, RZ, RZ, RZ ;  /* 0x000000ffff097224 */ /* 0x000fe200078e00ff */
[----:B------:R-:W2:Y:S03]  /*53d0*/  LDCU.128 UR20, c[0x0][0x380] ;  /* 0x00007000ff1477ac */ /* 0x000ea60008000c00 */
[----:B-1----:R-:W-:-:S04]  /*53e0*/  IMAD.WIDE.U32 R8, R6, UR8, R8 ;  /* 0x0000000806087c25 */ /* 0x002fc8000f8e0008 */
[----:B------:R-:W-:Y:S01]  /*53f0*/  IMAD R7, R6, UR9, R9 ;  /* 0x0000000906077c24 */ /* 0x000fe2000f8e0209 */
[----:B------:R-:W-:-:S04]  /*5400*/  SHF.L.U32 R9, R8, 0x3, RZ ;  /* 0x0000000308097819 */ /* 0x000fc800000006ff */
        /* <DEDUP_REMOVED lines=8> */
        .weak           $__internal_12_$__cuda_sm20_div_s64
        .type           $__internal_12_$__cuda_sm20_div_s64,@function
        .size           $__internal_12_$__cuda_sm20_div_s64,($__internal_13_$__cuda_sm20_rem_s64 - $__internal_12_$__cuda_sm20_div_s64)
$__internal_12_$__cuda_sm20_div_s64:
        /* <DEDUP_REMOVED lines=82> */
[----:B------:R-:W-:Y:S06]  /*59b0*/  RET.REL.NODEC R8 `(contiguous_reduce4_f64) ;  /* 0xffffffa408907950 */ /* 0x000fec0003c3ffff */
        .weak           $__internal_13_$__cuda_sm20_rem_s64
        .type           $__internal_13_$__cuda_sm20_rem_s64,@function
        .size           $__internal_13_$__cuda_sm20_rem_s64,(.L_x_3692 - $__internal_13_$__cuda_sm20_rem_s64)
$__internal_13_$__cuda_sm20_rem_s64:
        /* <DEDUP_REMOVED lines=66> */
[----:B------:R-:W-:Y:S06]  /*5de0*/  RET.REL.NODEC R8 `(contiguous_reduce4_f64) ;  /* 0xffffffa008847950 */ /* 0x000fec0003c3ffff */
.L_x_618:
        /* <DEDUP_REMOVED lines=9> */
.L_x_3692:


//--------------------- .text.contiguous_reduce33_f64 --------------------------
	.section	.text.contiguous_reduce33_f64,"ax",@progbits
	.align	128
        .global         contiguous_reduce33_f64
        .type           contiguous_reduce33_f64,@function
        .size           contiguous_reduce33_f64,(.L_x_3773 - contiguous_reduce33_f64)
        .other          contiguous_reduce33_f64,@"STO_CUDA_ENTRY STV_DEFAULT"
contiguous_reduce33_f64:
.text.contiguous_reduce33_f64:
[----:B------:R-:W-:Y:S01]  /*0000*/  LDC R1, c[0x0][0x37c] ;  /* 0x0000df00ff017b82 */ /* 0x000fe20000000800 */
[----:B------:R-:W0:Y:S07]  /*0010*/  S2R R2, SR_CTAID.X ;  /* 0x0000000000027919 */ /* 0x000e2e0000002500 */
[----:B------:R-:W1:Y:S01]  /*0020*/  S2UR UR5, SR_CgaCtaId ;  /* 0x00000000000579c3 */ /* 0x000e620000008800 */
[----:B------:R-:W2:Y:S01]  /*0030*/  LDCU UR7, c[0x0][0x360] ;  /* 0x00006c00ff0777ac */ /* 0x000ea20008000800 */
[----:B------:R-:W-:Y:S01]  /*0040*/  IMAD.MOV.U32 R10, RZ, RZ, 0x0 ;  /* 0x00000000ff0a7424 */ /* 0x000fe200078e00ff */
[----:B------:R-:W3:Y:S01]  /*0050*/  S2R R0, SR_TID.X ;  /* 0x0000000000007919 */ /* 0x000ee20000002100 */
[----:B------:R-:W-:Y:S01]  /*0060*/  IMAD.MOV.U32 R11, RZ, RZ, 0x7ff00000 ;  /* 0x7ff00000ff0b7424 */ /* 0x000fe200078e00ff */
[----:B------:R-:W-:Y:S01]  /*0070*/  UMOV UR4, 0x400 ;  /* 0x0000040000047882 */ /* 0x000fe20000000000 */
[----:B------:R-:W4:Y:S01]  /*0080*/  LDCU.64 UR10, c[0x0][0x3a0] ;  /* 0x00007400ff0a77ac */ /* 0x000f220008000a00 */
[----:B------:R-:W-:Y:S01]  /*0090*/  IMAD.MOV.U32 R14, RZ, RZ, -0x1 ;  /* 0xffffffffff0e7424 */ /* 0x000fe200078e00ff */
[----:B------:R-:W-:Y:S01]  /*00a0*/  BSSY.RECONVERGENT B0, `(.L_x_619) ;  /* 0x000004b000007945 */ /* 0x000fe20003800200 */
[----:B------:R-:W-:Y:S01]  /*00b0*/  IMAD.MOV.U32 R15, RZ, RZ, 0x7fffffff ;  /* 0x7fffffffff0f7424 */ /* 0x000fe200078e00ff */
[----:B------:R-:W0:Y:S01]  /*00c0*/  LDCU.64 UR8, c[0x0][0x358] ;  /* 0x00006b00ff0877ac */ /* 0x000e220008000a00 */
[----:B--2---:R-:W-:Y:S01]  /*00d0*/  IMAD.U32 R7, RZ, RZ, UR7 ;  /* 0x00000007ff077e24 */ /* 0x004fe2000f8e00ff */
[----:B-1----:R-:W-:-:S04]  /*00e0*/  ULEA UR4, UR5, UR4, 0x18 ;  /* 0x0000000405047291 */ /* 0x002fc8000f8ec0ff */
[----:B------:R-:W-:Y:S02]  /*00f0*/  ULEA UR6, UR7, UR4, 0x3 ;  /* 0x0000000407067291 */ /* 0x000fe4000f8e18ff */
[----:B0-----:R-:W-:-:S04]  /*0100*/  IMAD R13, R2, UR7, RZ ;  /* 0x00000007020d7c24 */ /* 0x001fc8000f8e02ff */
[----:B---3--:R-:W-:Y:S01]  /*0110*/  IMAD R12, R13, 0x2, R0 ;  /* 0x000000020d0c7824 */ /* 0x008fe200078e0200 */
[C---:B------:R-:W-:Y:S02]  /*0120*/  LEA R4, R0.reuse, UR4, 0x3 ;  /* 0x0000000400047c11 */ /* 0x040fe4000f8e18ff */
[----:B------:R-:W-:Y:S01]  /*0130*/  LEA R5, R0, UR6, 0x3 ;  /* 0x0000000600057c11 */ /* 0x000fe2000f8e18ff */
[----:B------:R-:W-:Y:S02]  /*0140*/  VIADD R8, R12, UR7 ;  /* 0x000000070c087c36 */ /* 0x000fe40008000000 */
[----:B------:R0:W-:Y:S03]  /*0150*/  STS.64 [R4], R10 ;  /* 0x0000000a04007388 */ /* 0x0001e60000000a00 */
[----:B----4-:R-:W-:Y:S01]  /*0160*/  ISETP.GE.U32.AND P0, PT, R8, UR10, PT ;  /* 0x0000000a08007c0c */ /* 0x010fe2000bf06070 */
        /* <DEDUP_REMOVED lines=8> */
[C---:B------:R-:W-:Y:S02]  /*01f0*/  IMAD R15, R11.reuse, UR11, RZ ;  /* 0x0000000b0b0f7c24 */ /* 0x040fe4000f8e02ff */
[----:B------:R-:W-:-:S04]  /*0200*/  IMAD.WIDE.U32 R8, R11, UR10, R8 ;  /* 0x0000000a0b087c25 */ /* 0x000fc8000f8e0008 */
[----:B------:R-:W-:Y:S02]  /*0210*/  IMAD.IADD R11, R13, 0x1, R15 ;  /* 0x000000010d0b7824 */ /* 0x000fe400078e020f */
[----:B------:R-:W-:Y:S02]  /*0220*/  IMAD.IADD R9, R15, 0x1, R9 ;  /* 0x000000010f097824 */ /* 0x000fe400078e0209 */
[C---:B------:R-:W-:Y:S01]  /*0230*/  IMAD.SHL.U32 R13, R12.reuse, 0x8, RZ ;  /* 0x000000080c0d7824 */ /* 0x040fe200078e00ff */
[----:B------:R-:W-:Y:S01]  /*0240*/  SHF.L.U64.HI R12, R12, 0x3, R11 ;  /* 0x000000030c0c7819 */ /* 0x000fe2000001020b */
[C---:B------:R-:W-:Y:S01]  /*0250*/  IMAD.SHL.U32 R6, R8.reuse, 0x8, RZ ;  /* 0x0000000808067824 */ /* 0x040fe200078e00ff */
[----:B------:R-:W-:Y:S02]  /*0260*/  SHF.L.U64.HI R18, R8, 0x3, R9 ;  /* 0x0000000308127819 */ /* 0x000fe40000010209 */
[----:B-1----:R-:W-:Y:S02]  /*0270*/  IADD3 R8, P0, PT, R13, UR4, RZ ;  /* 0x000000040d087c10 */ /* 0x002fe4000ff1e0ff */
[----:B------:R-:W-:-:S02]  /*0280*/  IADD3 R10, P1, PT, R6, UR4, RZ ;  /* 0x00000004060a7c10 */ /* 0x000fc4000ff3e0ff */
[----:B------:R-:W-:Y:S02]  /*0290*/  IADD3.X R9, PT, PT, R12, UR5, RZ, P0, !PT ;  /* 0x000000050c097c10 */ /* 0x000fe400087fe4ff */
[----:B------:R-:W-:Y:S01]  /*02a0*/  IADD3.X R11, PT, PT, R18, UR5, RZ, P1, !PT ;  /* 0x00000005120b7c10 */ /* 0x000fe20008ffe4ff */
[----:B------:R-:W0:Y:S03]  /*02b0*/  LDCU.64 UR4, c[0x0][0x398] ;  /* 0x00007300ff0477ac */ /* 0x000e260008000a00 */
[----:B------:R-:W2:Y:S04]  /*02c0*/  LDG.E.64 R8, desc[UR8][R8.64] ;  /* 0x0000000808087981 */ /* 0x000ea8000c1e1b00 */
[----:B------:R-:W3:Y:S01]  /*02d0*/  LDG.E.64 R10, desc[UR8][R10.64] ;  /* 0x000000080a0a7981 */ /* 0x000ee2000c1e1b00 */
[----:B--2---:R-:W-:Y:S01]  /*02e0*/  IMAD.MOV.U32 R14, RZ, RZ, R9 ;  /* 0x000000ffff0e7224 */ /* 0x004fe200078e0009 */
[----:B---3--:R-:W-:Y:S01]  /*02f0*/  DSETP.MIN.AND P0, P1, R8, R10, PT ;  /* 0x0000000a0800722a */ /* 0x008fe20003900000 */
[----:B------:R-:W-:-:S02]  /*0300*/  IMAD.MOV.U32 R17, RZ, RZ, R11 ;  /* 0x000000ffff117224 */ /* 0x000fc400078e000b */
[----:B------:R-:W-:-:S03]  /*0310*/  IMAD.MOV.U32 R15, RZ, RZ, R10 ;  /* 0x000000ffff0f7224 */ /* 0x000fc600078e000a */
[----:B------:R-:W-:Y:S01]  /*0320*/  FSEL R19, R14, R17, P0 ;  /* 0x000000110e137208 */ /* 0x000fe20000000000 */
[----:B------:R-:W-:-:S05]  /*0330*/  IMAD.MOV.U32 R14, RZ, RZ, R8 ;  /* 0x000000ffff0e7224 */ /* 0x000fca00078e0008 */
[----:B------:R-:W-:Y:S02]  /*0340*/  SEL R14, R14, R15, P0 ;  /* 0x0000000f0e0e7207 */ /* 0x000fe40000000000 */
[----:B------:R-:W-:-:S05]  /*0350*/  @P1 LOP3.LUT R19, R17, 0x80000, RZ, 0xfc, !PT ;  /* 0x0008000011131812 */ /* 0x000fca00078efcff */
[----:B------:R-:W-:-:S06]  /*0360*/  IMAD.MOV.U32 R15, RZ, RZ, R19 ;  /* 0x000000ffff0f7224 */ /* 0x000fcc00078e0013 */
[----:B------:R-:W-:-:S14]  /*0370*/  DSETP.NEU.AND P0, PT, R14, R10, PT ;  /* 0x0000000a0e00722a */ /* 0x000fdc0003f0d000 */
[----:B0-----:R-:W-:Y:S02]  /*0380*/  @!P0 IADD3 R16, P1, PT, R13, UR4, RZ ;  /* 0x000000040d108c10 */ /* 0x001fe4000ff3e0ff */
[----:B------:R-:W-:Y:S02]  /*0390*/  @P0 IADD3 R14, P2, PT, R6, UR4, RZ ;  /* 0x00000004060e0c10 */ /* 0x000fe4000ff5e0ff */
[----:B------:R-:W-:Y:S02]  /*03a0*/  @!P0 IADD3.X R17, PT, PT, R12, UR5, RZ, P1, !PT ;  /* 0x000000050c118c10 */ /* 0x000fe40008ffe4ff */
[----:B------:R-:W-:-:S03]  /*03b0*/  @P0 IADD3.X R15, PT, PT, R18, UR5, RZ, P2, !PT ;  /* 0x00000005120f0c10 */ /* 0x000fc600097fe4ff */
[----:B------:R-:W2:Y:S04]  /*03c0*/  @!P0 LDG.E.64 R12, desc[UR8][R16.64] ;  /* 0x00000008100c8981 */ /* 0x000ea8000c1e1b00 */
[----:B------:R-:W3:Y:S04]  /*03d0*/  @P0 LDG.E.64 R14, desc[UR8][R14.64] ;  /* 0x000000080e0e0981 */ /* 0x000ee8000c1e1b00 */
[----:B------:R1:W-:Y:S04]  /*03e0*/  @!P0 STS.64 [R4], R8 ;  /* 0x0000000804008388 */ /* 0x0003e80000000a00 */
[----:B--2---:R1:W-:Y:S04]  /*03f0*/  @!P0 STS.64 [R5], R12 ;  /* 0x0000000c05008388 */ /* 0x0043e80000000a00 */
[----:B------:R1:W-:Y:S04]  /*0400*/  @P0 STS.64 [R4], R10 ;  /* 0x0000000a04000388 */ /* 0x0003e80000000a00 */
[----:B---3--:R1:W-:Y:S01]  /*0410*/  @P0 STS.64 [R5], R14 ;  /* 0x0000000e05000388 */ /* 0x0083e20000000a00 */
[----:B------:R-:W-:Y:S05]  /*0420*/  BRA `(.L_x_621) ;  /* 0x0000000000487947 */ /* 0x000fea0003800000 */
.L_x_620:
[----:B------:R-:W-:-:S04]  /*0430*/  ISETP.GE.U32.AND P0, PT, R12, UR10, PT ;  /* 0x0000000a0c007c0c */ /* 0x000fc8000bf06070 */
[----:B------:R-:W-:-:S13]  /*0440*/  ISETP.GE.U32.AND.EX P0, PT, RZ, UR11, PT, P0 ;  /* 0x0000000bff007c0c */ /* 0x000fda000bf06100 */
[----:B------:R-:W-:Y:S05]  /*0450*/  @P0 BRA `(.L_x_621) ;  /* 0x00000000003c0947 */ /* 0x000fea0003800000 */
[----:B------:R-:W0:Y:S01]  /*0460*/  S2R R9, SR_CTAID.Y ;  /* 0x0000000000097919 */ /* 0x000e220000002600 */
[----:B------:R-:W1:Y:S01]  /*0470*/  LDCU.128 UR12, c[0x0][0x390] ;  /* 0x00007200ff0c77ac */ /* 0x000e620008000c00 */
[----:B------:R-:W-:Y:S02]  /*0480*/  IMAD.MOV.U32 R13, RZ, RZ, RZ ;  /* 0x000000ffff0d7224 */ /* 0x000fe400078e00ff */
[----:B0-----:R-:W-:-:S04]  /*0490*/  IMAD.WIDE.U32 R12, R9, UR10, R12 ;  /* 0x0000000a090c7c25 */ /* 0x001fc8000f8e000c */
[----:B------:R-:W-:Y:S02]  /*04a0*/  IMAD R9, R9, UR11, R13 ;  /* 0x0000000b09097c24 */ /* 0x000fe4000f8e020d */
[----:B------:R-:W-:-:S03]  /*04b0*/  IMAD.SHL.U32 R10, R12, 0x8, RZ ;  /* 0x000000080c0a7824 */ /* 0x000fc600078e00ff */
[----:B------:R-:W-:Y:S02]  /*04c0*/  SHF.L.U64.HI R12, R12, 0x3, R9 ;  /* 0x000000030c0c7819 */ /* 0x000fe40000010209 */
[C---:B-1----:R-:W-:Y:S02]  /*04d0*/  IADD3 R8, P0, PT, R10.reuse, UR12, RZ ;  /* 0x0000000c0a087c10 */ /* 0x042fe4000ff1e0ff */
[----:B------:R-:W-:Y:S02]  /*04e0*/  IADD3 R10, P1, PT, R10, UR14, RZ ;  /* 0x0000000e0a0a7c10 */ /* 0x000fe4000ff3e0ff */
[C---:B------:R-:W-:Y:S02]  /*04f0*/  IADD3.X R9, PT, PT, R12.reuse, UR13, RZ, P0, !PT ;  /* 0x0000000d0c097c10 */ /* 0x040fe400087fe4ff */
[----:B------:R-:W-:-:S04]  /*0500*/  IADD3.X R11, PT, PT, R12, UR15, RZ, P1, !PT ;  /* 0x0000000f0c0b7c10 */ /* 0x000fc80008ffe4ff */
[----:B------:R-:W2:Y:S04]  /*0510*/  LDG.E.64 R8, desc[UR8][R8.64] ;  /* 0x0000000808087981 */ /* 0x000ea8000c1e1b00 */
[----:B------:R-:W3:Y:S04]  /*0520*/  LDG.E.64 R10, desc[UR8][R10.64] ;  /* 0x000000080a0a7981 */ /* 0x000ee8000c1e1b00 */
[----:B--2---:R0:W-:Y:S04]  /*0530*/  STS.64 [R4], R8 ;  /* 0x0000000804007388 */ /* 0x0041e80000000a00 */
[----:B---3--:R0:W-:Y:S02]  /*0540*/  STS.64 [R5], R10 ;  /* 0x0000000a05007388 */ /* 0x0081e40000000a00 */
.L_x_621:
[----:B------:R-:W-:Y:S05]  /*0550*/  BSYNC.RECONVERGENT B0 ;  /* 0x0000000000007941 */ /* 0x000fea0003800200 */
.L_x_619:
[----:B------:R-:W-:Y:S01]  /*0560*/  BAR.SYNC.DEFER_BLOCKING 0x0 ;  /* 0x0000000000007b1d */ /* 0x000fe20000010000 */
[----:B------:R-:W-:-:S13]  /*0570*/  ISETP.GE.U32.AND P0, PT, R7, 0x42, PT ;  /* 0x000000420700780c */ /* 0x000fda0003f06070 */
[----:B------:R-:W-:Y:S05]  /*0580*/  @!P0 BRA `(.L_x_622) ;  /* 0x0000000000648947 */ /* 0x000fea0003800000 */
.L_x_625:
[--C-:B------:R-:W-:Y:S01]  /*0590*/  IMAD.MOV.U32 R6, RZ, RZ, R7.reuse ;  /* 0x000000ffff067224 */ /* 0x100fe200078e0007 */
[----:B------:R-:W-:Y:S01]  /*05a0*/  SHF.R.U32.HI R7, RZ, 0x1, R7 ;  /* 0x00000001ff077819 */ /* 0x000fe20000011607 */
[----:B------:R-:W-:Y:S03]  /*05b0*/  BSSY.RECONVERGENT B0, `(.L_x_623) ;  /* 0x0000013000007945 */ /* 0x000fe60003800200 */
[----:B------:R-:W-:-:S13]  /*05c0*/  ISETP.GE.U32.AND P0, PT, R0, R7, PT ;  /* 0x000000070000720c */ /* 0x000fda0003f06070 */
[----:B--2---:R-:W-:Y:S05]  /*05d0*/  @P0 BRA `(.L_x_624) ;  /* 0x0000000000400947 */ /* 0x004fea0003800000 */
[----:B01----:R-:W-:Y:S01]  /*05e0*/  IMAD R8, R7, 0x8, R4 ;  /* 0x0000000807087824 */ /* 0x003fe200078e0204 */
[----:B------:R-:W0:Y:S05]  /*05f0*/  LDS.64 R10, [R4] ;  /* 0x00000000040a7984 */ /* 0x000e2a0000000a00 */
[----:B------:R-:W1:Y:S01]  /*0600*/  LDS.64 R8, [R8] ;  /* 0x0000000008087984 */ /* 0x000e620000000a00 */
[----:B0-----:R-:W-:Y:S01]  /*0610*/  IMAD.MOV.U32 R12, RZ, RZ, R11 ;  /* 0x000000ffff0c7224 */ /* 0x001fe200078e000b */
[----:B-1----:R-:W-:Y:S01]  /*0620*/  DSETP.MIN.AND P0, P1, R10, R8, PT ;  /* 0x000000080a00722a */ /* 0x002fe20003900000 */
[----:B------:R-:W-:Y:S02]  /*0630*/  IMAD.MOV.U32 R13, RZ, RZ, R9 ;  /* 0x000000ffff0d7224 */ /* 0x000fe400078e0009 */
[----:B------:R-:W-:-:S03]  /*0640*/  IMAD.MOV.U32 R11, RZ, RZ, R8 ;  /* 0x000000ffff0b7224 */ /* 0x000fc600078e0008 */
[----:B------:R-:W-:Y:S02]  /*0650*/  FSEL R15, R12, R13, P0 ;  /* 0x0000000d0c0f7208 */ /* 0x000fe40000000000 */
[----:B------:R-:W-:-:S06]  /*0660*/  SEL R10, R10, R11, P0 ;  /* 0x0000000b0a0a7207 */ /* 0x000fcc0000000000 */
[----:B------:R-:W-:-:S05]  /*0670*/  @P1 LOP3.LUT R15, R13, 0x80000, RZ, 0xfc, !PT ;  /* 0x000800000d0f1812 */ /* 0x000fca00078efcff */
[----:B------:R-:W-:-:S06]  /*0680*/  IMAD.MOV.U32 R11, RZ, RZ, R15 ;  /* 0x000000ffff0b7224 */ /* 0x000fcc00078e000f */
[----:B------:R-:W-:-:S14]  /*0690*/  DSETP.NEU.AND P0, PT, R10, R8, PT ;  /* 0x000000080a00722a */ /* 0x000fdc0003f0d000 */
[----:B------:R-:W-:Y:S01]  /*06a0*/  @!P0 IMAD R10, R7, 0x8, R5 ;  /* 0x00000008070a8824 */ /* 0x000fe200078e0205 */
[----:B------:R-:W-:Y:S05]  /*06b0*/  @!P0 STS.64 [R4], R8 ;  /* 0x0000000804008388 */ /* 0x000fea0000000a00 */
[----:B------:R-:W0:Y:S04]  /*06c0*/  @!P0 LDS.64 R10, [R10] ;  /* 0x000000000a0a8984 */ /* 0x000e280000000a00 */
[----:B0-----:R2:W-:Y:S02]  /*06d0*/  @!P0 STS.64 [R5], R10 ;  /* 0x0000000a05008388 */ /* 0x0015e40000000a00 */
.L_x_624:
[----:B------:R-:W-:Y:S05]  /*06e0*/  BSYNC.RECONVERGENT B0 ;  /* 0x0000000000007941 */ /* 0x000fea0003800200 */
.L_x_623:
[----:B------:R-:W-:Y:S01]  /*06f0*/  BAR.SYNC.DEFER_BLOCKING 0x0 ;  /* 0x0000000000007b1d */ /* 0x000fe20000010000 */
[----:B------:R-:W-:-:S13]  /*0700*/  ISETP.GT.U32.AND P0, PT, R6, 0x83, PT ;  /* 0x000000830600780c */ /* 0x000fda0003f04070 */
[----:B------:R-:W-:Y:S05]  /*0710*/  @P0 BRA `(.L_x_625) ;  /* 0xfffffffc009c0947 */ /* 0x000fea000383ffff */
.L_x_622:
[----:B------:R-:W-:-:S13]  /*0720*/  ISETP.GT.U32.AND P0, PT, R0, 0x1f, PT ;  /* 0x0000001f0000780c */ /* 0x000fda0003f04070 */
[----:B------:R-:W-:Y:S05]  /*0730*/  @P0 EXIT ;  /* 0x000000000000094d */ /* 0x000fea0003800000 */
[----:B------:R-:W3:Y:S04]  /*0740*/  LDS.64 R6, [R4] ;  /* 0x0000000004067984 */ /* 0x000ee80000000a00 */
[----:B01----:R-:W0:Y:S04]  /*0750*/  LDS.64 R8, [R4+0x100] ;  /* 0x0001000004087984 */ /* 0x003e280000000a00 */
[----:B--2---:R-:W1:Y:S01]  /*0760*/  LDS.64 R10, [R4+0x100] ;  /* 0x00010000040a7984 */ /* 0x004e620000000a00 */
[----:B---3--:R-:W-:Y:S01]  /*0770*/  IMAD.MOV.U32 R12, RZ, RZ, R7 ;  /* 0x000000ffff0c7224 */ /* 0x008fe200078e0007 */
[----:B0-----:R-:W-:Y:S01]  /*0780*/  DSETP.MIN.AND P0, P1, R6, R8, PT ;  /* 0x000000080600722a */ /* 0x001fe20003900000 */
[----:B------:R-:W-:-:S05]  /*0790*/  IMAD.MOV.U32 R13, RZ, RZ, R9 ;  /* 0x000000ffff0d7224 */ /* 0x000fca00078e0009 */
[----:B------:R-:W-:Y:S02]  /*07a0*/  FSEL R15, R12, R13, P0 ;  /* 0x0000000d0c0f7208 */ /* 0x000fe40000000000 */
[----:B------:R-:W-:-:S06]  /*07b0*/  SEL R6, R6, R8, P0 ;  /* 0x0000000806067207 */ /* 0x000fcc0000000000 */
[----:B------:R-:W-:-:S05]  /*07c0*/  @P1 LOP3.LUT R15, R13, 0x80000, RZ, 0xfc, !PT ;  /* 0x000800000d0f1812 */ /* 0x000fca00078efcff */
[----:B------:R-:W-:-:S06]  /*07d0*/  IMAD.MOV.U32 R7, RZ, RZ, R15 ;  /* 0x000000ffff077224 */ /* 0x000fcc00078e000f */
[----:B-1----:R-:W-:-:S14]  /*07e0*/  DSETP.NEU.AND P0, PT, R6, R10, PT ;  /* 0x0000000a0600722a */ /* 0x002fdc0003f0d000 */
[----:B------:R-:W0:Y:S04]  /*07f0*/  @!P0 LDS.64 R6, [R5+0x100] ;  /* 0x0001000005068984 */ /* 0x000e280000000a00 */
[----:B0-----:R-:W-:Y:S04]  /*0800*/  @!P0 STS.64 [R5], R6 ;  /* 0x0000000605008388 */ /* 0x001fe80000000a00 */
[----:B------:R-:W0:Y:S04]  /*0810*/  @!P0 LDS.64 R8, [R4+0x100] ;  /* 0x0001000004088984 */ /* 0x000e280000000a00 */
[----:B0-----:R-:W-:Y:S04]  /*0820*/  @!P0 STS.64 [R4], R8 ;  /* 0x0000000804008388 */ /* 0x001fe80000000a00 */
[----:B------:R-:W0:Y:S04]  /*0830*/  LDS.64 R10, [R4] ;  /* 0x00000000040a7984 */ /* 0x000e280000000a00 */
[----:B------:R-:W1:Y:S04]  /*0840*/  LDS.64 R12, [R4+0x80] ;  /* 0x00008000040c7984 */ /* 0x000e680000000a00 */
[----:B------:R-:W2:Y:S01]  /*0850*/  LDS.64 R14, [R4+0x80] ;  /* 0x00008000040e7984 */ /* 0x000ea20000000a00 */
[----:B0-----:R-:W-:Y:S01]  /*0860*/  IMAD.MOV.U32 R16, RZ, RZ, R11 ;  /* 0x000000ffff107224 */ /* 0x001fe200078e000b */
[----:B-1----:R-:W-:Y:S01]  /*0870*/  DSETP.MIN.AND P0, P1, R10, R12, PT ;  /* 0x0000000c0a00722a */ /* 0x002fe20003900000 */
[----:B------:R-:W-:-:S05]  /*0880*/  IMAD.MOV.U32 R17, RZ, RZ, R13 ;  /* 0x000000ffff117224 */ /* 0x000fca00078e000d */
[----:B------:R-:W-:Y:S02]  /*0890*/  FSEL R19, R16, R17, P0 ;  /* 0x0000001110137208 */ /* 0x000fe40000000000 */
[----:B------:R-:W-:-:S06]  /*08a0*/  SEL R6, R10, R12, P0 ;  /* 0x0000000c0a067207 */ /* 0x000fcc0000000000 */
[----:B------:R-:W-:-:S05]  /*08b0*/  @P1 LOP3.LUT R19, R17, 0x80000, RZ, 0xfc, !PT ;  /* 0x0008000011131812 */ /* 0x000fca00078efcff */
[----:B------:R-:W-:-:S06]  /*08c0*/  IMAD.MOV.U32 R7, RZ, RZ, R19 ;  /* 0x000000ffff077224 */ /* 0x000fcc00078e0013 */
[----:B--2---:R-:W-:-:S14]  /*08d0*/  DSETP.NEU.AND P0, PT, R6, R14, PT ;  /* 0x0000000e0600722a */ /* 0x004fdc0003f0d000 */
        /* <DEDUP_REMOVED lines=57> */
[----:B------:R-:W-:Y:S02]  /*0c70*/  @P1 LOP3.LUT R19, R17, 0x80000, RZ, 0xfc, !PT ;  /* 0x0008000011131812 */ /* 0x000fe400078efcff */
[----:B------:R-:W-:-:S03]  /*0c80*/  ISETP.NE.AND P1, PT, R0, RZ, PT ;  /* 0x000000ff0000720c */ /* 0x000fc60003f25270 */
[----:B------:R-:W-:-:S06]  /*0c90*/  IMAD.MOV.U32 R7, RZ, RZ, R19 ;  /* 0x000000ffff077224 */ /* 0x000fcc00078e0013 */
[----:B--2---:R-:W-:-:S14]  /*0ca0*/  DSETP.NEU.AND P0, PT, R6, R14, PT ;  /* 0x0000000e0600722a */ /* 0x004fdc0003f0d000 */
[----:B------:R-:W0:Y:S04]  /*0cb0*/  @!P0 LDS.64 R6, [R5+0x8] ;  /* 0x0000080005068984 */ /* 0x000e280000000a00 */
[----:B0-----:R-:W-:Y:S04]  /*0cc0*/  @!P0 STS.64 [R5], R6 ;  /* 0x0000000605008388 */ /* 0x001fe80000000a00 */
[----:B------:R-:W0:Y:S04]  /*0cd0*/  @!P0 LDS.64 R8, [R4+0x8] ;  /* 0x0000080004088984 */ /* 0x000e280000000a00 */
[----:B0-----:R0:W-:Y:S01]  /*0ce0*/  @!P0 STS.64 [R4], R8 ;  /* 0x0000000804008388 */ /* 0x0011e20000000a00 */
[----:B------:R-:W-:Y:S05]  /*0cf0*/  @P1 EXIT ;  /* 0x000000000000194d */ /* 0x000fea0003800000 */
[----:B------:R-:W1:Y:S01]  /*0d00*/  S2UR UR5, SR_CgaCtaId ;  /* 0x00000000000579c3 */ /* 0x000e620000008800 */
[----:B------:R-:W-:Y:S01]  /*0d10*/  UMOV UR4, 0x400 ;  /* 0x0000040000047882 */ /* 0x000fe20000000000 */
[----:B------:R-:W-:Y:S01]  /*0d20*/  LDS.64 R6, [UR6] ;  /* 0x00000006ff067984 */ /* 0x000fe20008000a00 */
[----:B------:R-:W2:Y:S01]  /*0d30*/  LDCU.128 UR12, c[0x0][0x380] ;  /* 0x00007000ff0c77ac */ /* 0x000ea20008000c00 */
[----:B------:R-:W-:-:S04]  /*0d40*/  IMAD.MOV.U32 R3, RZ, RZ, RZ ;  /* 0x000000ffff037224 */ /* 0x000fc800078e00ff */
[----:B0-----:R-:W0:Y:S01]  /*0d50*/  LDC.64 R8, c[0x0][0x3a8] ;  /* 0x0000ea00ff087b82 */ /* 0x001e220000000a00 */
[----:B-1----:R-:W-:-:S07]  /*0d60*/  ULEA UR4, UR5, UR4, 0x18 ;  /* 0x0000000405047291 */ /* 0x002fce000f8ec0ff */
[----:B------:R-:W0:Y:S02]  /*0d70*/  S2UR UR5, SR_CTAID.Y ;  /* 0x00000000000579c3 */ /* 0x000e240000002600 */
[----:B------:R-:W1:Y:S01]  /*0d80*/  LDS.64 R4, [UR4] ;  /* 0x00000004ff047984 */ /* 0x000e620008000a00 */
[----:B0-----:R-:W-:-:S04]  /*0d90*/  IMAD.WIDE.U32 R2, R8, UR5, R2 ;  /* 0x0000000508027c25 */ /* 0x001fc8000f8e0002 */
[----:B------:R-:W-:Y:S02]  /*0da0*/  IMAD R3, R9, UR5, R3 ;  /* 0x0000000509037c24 */ /* 0x000fe4000f8e0203 */
[----:B------:R-:W-:-:S03]  /*0db0*/  IMAD.SHL.U32 R8, R2, 0x8, RZ ;  /* 0x0000000802087824 */ /* 0x000fc600078e00ff */
[----:B------:R-:W-:Y:S02]  /*0dc0*/  SHF.L.U64.HI R0, R2, 0x3, R3 ;  /* 0x0000000302007819 */ /* 0x000fe40000010203 */
[C---:B--2---:R-:W-:Y:S02]  /*0dd0*/  IADD3 R2, P0, PT, R8.reuse, UR12, RZ ;  /* 0x0000000c08027c10 */ /* 0x044fe4000ff1e0ff */
[----:B------:R-:W-:Y:S02]  /*0de0*/  IADD3 R8, P1, PT, R8, UR14, RZ ;  /* 0x0000000e08087c10 */ /* 0x000fe4000ff3e0ff */
[C---:B------:R-:W-:Y:S02]  /*0df0*/  IADD3.X R3, PT, PT, R0.reuse, UR13, RZ, P0, !PT ;  /* 0x0000000d00037c10 */ /* 0x040fe400087fe4ff */
[----:B------:R-:W-:-:S03]  /*0e00*/  IADD3.X R9, PT, PT, R0, UR15, RZ, P1, !PT ;  /* 0x0000000f00097c10 */ /* 0x000fc60008ffe4ff */
[----:B-1----:R-:W-:Y:S04]  /*0e10*/  STG.E.64 desc[UR8][R2.64], R4 ;  /* 0x0000000402007986 */ /* 0x002fe8000c101b08 */
[----:B------:R-:W-:Y:S01]  /*0e20*/  STG.E.64 desc[UR8][R8.64], R6 ;  /* 0x0000000608007986 */ /* 0x000fe2000c101b08 */
[----:B------:R-:W-:Y:S05]  /*0e30*/  EXIT ;  /* 0x000000000000794d */ /* 0x000fea0003800000 */
.L_x_626:
        /* <DEDUP_REMOVED lines=12> */
.L_x_3773:


//--------------------- .text.contiguous_reduce3_f64 --------------------------
	.section	.text.contiguous_reduce3_f64,"ax",@progbits
	.align	128
        .global         contiguous_reduce3_f64
        .type           contiguous_reduce3_f64,@function
        .size           contiguous_reduce3_f64,(.L_x_3694 - contiguous_reduce3_f64)
        .other          contiguous_reduce3_f64,@"STO_CUDA_ENTRY STV_DEFAULT"
contiguous_reduce3_f64:
.text.contiguous_reduce3_f64:
[----:B------:R-:W-:Y:S01]  /*0000*/  LDC R1, c[0x0][0x37c] ;  /* 0x0000df00ff017b82 */ /* 0x000fe20000000800 */
[----:B------:R-:W0:Y:S07]  /*0010*/  S2R R3, SR_CTAID.X ;  /* 0x0000000000037919 */ /* 0x000e2e0000002500 */
[----:B------:R-:W1:Y:S01]  /*0020*/  S2UR UR5, SR_CgaCtaId ;  /* 0x00000000000579c3 */ /* 0x000e620000008800 */
[----:B------:R-:W2:Y:S01]  /*0030*/  LDCU UR6, c[0x0][0x360] ;  /* 0x00006c00ff0677ac */ /* 0x000ea20008000800 */
[----:B------:R-:W-:Y:S01]  /*0040*/  HFMA2 R8, -RZ, RZ, 0, 0 ;  /* 0x00000000ff087431 */ /* 0x000fe200000001ff */
[----:B------:R-:W3:Y:S01]  /*0050*/  S2R R26, SR_TID.X ;  /* 0x00000000001a7919 */ /* 0x000ee20000002100 */
[----:B------:R-:W-:Y:S01]  /*0060*/  IMAD.MOV.U32 R9, RZ, RZ, 0x7ff00000 ;  /* 0x7ff00000ff097424 */ /* 0x000fe200078e00ff */
[----:B------:R-:W-:Y:S01]  /*0070*/  UMOV UR4, 0x400 ;  /* 0x0000040000047882 */ /* 0x000fe20000000000 */
[----:B------:R-:W4:Y:S01]  /*0080*/  LDCU.64 UR8, c[0x0][0x3b0] ;  /* 0x00007600ff0877ac */ /* 0x000f220008000a00 */
[----:B------:R-:W-:Y:S01]  /*0090*/  BSSY.RECONVERGENT B0, `(.L_x_627) ;  /* 0x000068a000007945 */ /* 0x000fe20003800200 */
[----:B------:R-:W5:Y:S01]  /*00a0*/  LDCU UR7, c[0x0][0x3a8] ;  /* 0x00007500ff0777ac */ /* 0x000f620008000800 */
[----:B------:R-:W4:Y:S01]  /*00b0*/  LDCU.64 UR12, c[0x0][0x390] ;  /* 0x00007200ff0c77ac */ /* 0x000f220008000a00 */
[----:B------:R-:W0:Y:S01]  /*00c0*/  LDCU.64 UR16, c[0x0][0x358] ;  /* 0x00006b00ff1077ac */ /* 0x000e220008000a00 */
[----:B--2---:R-:W-:Y:S01]  /*00d0*/  IMAD.U32 R11, RZ, RZ, UR6 ;  /* 0x00000006ff0b7e24 */ /* 0x004fe2000f8e00ff */
[----:B-1----:R-:W-:-:S04]  /*00e0*/  ULEA UR4, UR5, UR4, 0x18 ;  /* 0x0000000405047291 */ /* 0x002fc8000f8ec0ff */
[----:B------:R-:W-:Y:S02]  /*00f0*/  ULEA UR11, UR6, UR4, 0x3 ;  /* 0x00000004060b7291 */ /* 0x000fe4000f8e18ff */
[----:B-----5:R-:W-:Y:S01]  /*0100*/  UIADD3 UR5, UPT, UPT, UR7, -0x1, URZ ;  /* 0xffffffff07057890 */ /* 0x020fe2000fffe0ff */
[----:B0-----:R-:W-:Y:S01]  /*0110*/  IMAD R3, R3, UR6, RZ ;  /* 0x0000000603037c24 */ /* 0x001fe2000f8e02ff */
[----:B----4-:R-:W-:Y:S01]  /*0120*/  MOV R5, UR13 ;  /* 0x0000000d00057c02 */ /* 0x010fe20008000f00 */
[----:B------:R-:W-:Y:S01]  /*0130*/  IMAD.U32 R6, RZ, RZ, UR12 ;  /* 0x0000000cff067e24 */ /* 0x000fe2000f8e00ff */
[C---:B---3--:R-:W-:Y:S02]  /*0140*/  LEA R13, R26.reuse, UR4, 0x3 ;  /* 0x000000041a0d7c11 */ /* 0x048fe4000f8e18ff */
[----:B------:R-:W-:Y:S01]  /*0150*/  LEA R2, R3, R26, 0x1 ;  /* 0x0000001a03027211 */ /* 0x000fe200078e08ff */
[----:B------:R-:W-:Y:S01]  /*0160*/  IMAD.MOV.U32 R3, RZ, RZ, RZ ;  /* 0x000000ffff037224 */ /* 0x000fe200078e00ff */
[----:B------:R-:W-:Y:S01]  /*0170*/  LEA R12, R26, UR11, 0x3 ;  /* 0x0000000b1a0c7c11 */ /* 0x000fe2000f8e18ff */
[----:B------:R0:W-:Y:S01]  /*0180*/  STS.64 [R13], R8 ;  /* 0x000000080d007388 */ /* 0x0001e20000000a00 */
[----:B------:R-:W-:-:S03]  /*0190*/  IADD3 R14, PT, PT, R2, UR6, RZ ;  /* 0x00000006020e7c10 */ /* 0x000fc6000fffe0ff */
[----:B------:R0:W-:Y:S01]  /*01a0*/  STS.64 [R12], R2 ;  /* 0x000000020c007388 */ /* 0x0001e20000000a00 */
[----:B------:R-:W-:-:S04]  /*01b0*/  ISETP.GE.U32.AND P0, PT, R14, UR8, PT ;  /* 0x000000080e007c0c */ /* 0x000fc8000bf06070 */
[----:B------:R-:W-:-:S13]  /*01c0*/  ISETP.GE.U32.AND.EX P0, PT, RZ, UR9, PT, P0 ;  /* 0x00000009ff007c0c */ /* 0x000fda000bf06100 */
[----:B0-----:R-:W-:Y:S05]  /*01d0*/  @P0 BRA `(.L_x_628) ;  /* 0x0000003000240947 */ /* 0x001fea0003800000 */
[----:B------:R-:W0:Y:S01]  /*01e0*/  S2R R7, SR_CTAID.Y ;  /* 0x0000000000077919 */ /* 0x000e220000002600 */
[----:B------:R-:W-:Y:S01]  /*01f0*/  UISETP.GE.AND UP0, UPT, UR5, URZ, UPT ;  /* 0x000000ff0500728c */ /* 0x000fe2000bf06270 */
[----:B------:R-:W-:Y:S02]  /*0200*/  MOV R15, RZ ;  /* 0x000000ff000f7202 */ /* 0x000fe40000000f00 */
[----:B------:R-:W-:Y:S02]  /*0210*/  CS2R R30, SRZ ;  /* 0x00000000001e7805 */ /* 0x000fe4000001ff00 */
[----:B------:R-:W-:Y:S01]  /*0220*/  MOV R10, RZ ;  /* 0x000000ff000a7202 */ /* 0x000fe20000000f00 */
[----:B------:R-:W-:Y:S02]  /*0230*/  IMAD.MOV.U32 R9, RZ, RZ, RZ ;  /* 0x000000ffff097224 */ /* 0x000fe400078e00ff */
[----:B0-----:R-:W-:-:S04]  /*0240*/  IMAD.WIDE.U32 R2, R7, UR8, R2 ;  /* 0x0000000807027c25 */ /* 0x001fc8000f8e0002 */
[----:B------:R-:W-:-:S04]  /*0250*/  IMAD.WIDE.U32 R4, R7, UR8, R14 ;  /* 0x0000000807047c25 */ /* 0x000fc8000f8e000e */
[----:B------:R-:W-:Y:S01]  /*0260*/  IMAD R7, R7, UR9, RZ ;  /* 0x0000000907077c24 */ /* 0x000fe2000f8e02ff */
[----:B------:R-:W-:Y:S06]  /*0270*/  BRA.U !UP0, `(.L_x_629) ;  /* 0x0000002d08a47547 */ /* 0x000fec000b800000 */
[----:B------:R-:W-:Y:S01]  /*0280*/  IMAD.U32 R6, RZ, RZ, UR5 ;  /* 0x00000005ff067e24 */ /* 0x000fe2000f8e00ff */
[----:B------:R-:W-:Y:S01]  /*0290*/  IADD3 R20, PT, PT, R3, R7, RZ ;  /* 0x0000000703147210 */ /* 0x000fe20007ffe0ff */
[----:B------:R-:W-:Y:S01]  /*02a0*/  IMAD.MOV.U32 R21, RZ, RZ, R2 ;  /* 0x000000ffff157224 */ /* 0x000fe200078e0002 */
[----:B------:R-:W-:Y:S01]  /*02b0*/  IADD3 R8, PT, PT, R7, R5, RZ ;  /* 0x0000000507087210 */ /* 0x000fe20007ffe0ff */
[----:B------:R-:W-:Y:S01]  /*02c0*/  IMAD.MOV.U32 R7, RZ, RZ, R4 ;  /* 0x000000ffff077224 */ /* 0x000fe200078e0004 */
[----:B------:R-:W-:Y:S01]  /*02d0*/  ISETP.GE.U32.AND P0, PT, R6, 0x3, PT ;  /* 0x000000030600780c */ /* 0x000fe20003f06070 */
[----:B------:R-:W-:Y:S01]  /*02e0*/  IMAD.MOV.U32 R9, RZ, RZ, RZ ;  /* 0x000000ffff097224 */ /* 0x000fe200078e00ff */
[----:B------:R-:W-:Y:S02]  /*02f0*/  MOV R10, RZ ;  /* 0x000000ff000a7202 */ /* 0x000fe40000000f00 */
[----:B------:R-:W-:-:S09]  /*0300*/  CS2R R30, SRZ ;  /* 0x00000000001e7805 */ /* 0x000fd2000001ff00 */
[----:B------:R-:W-:Y:S05]  /*0310*/  @!P0 BRA `(.L_x_630) ;  /* 0x0000001800d88947 */ /* 0x000fea0003800000 */
[----:B------:R-:W0:Y:S01]  /*0320*/  LDC.64 R16, c[0x0][0x398] ;  /* 0x0000e600ff107b82 */ /* 0x000e220000000a00 */
[----:B------:R-:W-:Y:S01]  /*0330*/  ULOP3.LUT UR4, UR7, 0xfffffffc, URZ, 0xc0, !UPT ;  /* 0xfffffffc07047892 */ /* 0x000fe2000f8ec0ff */
[----:B------:R-:W-:Y:S01]  /*0340*/  HFMA2 R10, -RZ, RZ, 0, 0 ;  /* 0x00000000ff0a7431 */ /* 0x000fe200000001ff */
[----:B------:R-:W-:Y:S01]  /*0350*/  UIADD3 UR6, UPT, UPT, UR7, -0x2, URZ ;  /* 0xfffffffe07067890 */ /* 0x000fe2000fffe0ff */
[----:B------:R-:W-:Y:S01]  /*0360*/  IMAD.MOV.U32 R9, RZ, RZ, RZ ;  /* 0x000000ffff097224 */ /* 0x000fe200078e00ff */
[----:B------:R-:W-:-:S04]  /*0370*/  UIADD3 UR4, UPT, UPT, -UR4, URZ, URZ ;  /* 0x000000ff04047290 */ /* 0x000fc8000fffe1ff */
[----:B------:R-:W-:Y:S02]  /*0380*/  MOV R6, UR6 ;  /* 0x0000000600067c02 */ /* 0x000fe40008000f00 */
[----:B------:R-:W-:-:S07]  /*0390*/  IMAD.U32 R5, RZ, RZ, UR4 ;  /* 0x00000004ff057e24 */ /* 0x000fce000f8e00ff */
.L_x_655:
        /* <DEDUP_REMOVED lines=30> */
[----:B------:R-:W-:Y:S01]  /*0580*/  IMAD.MOV.U32 R21, RZ, RZ, RZ ;  /* 0x000000ffff157224 */ /* 0x000fe200078e00ff */
[----:B------:R-:W-:Y:S06]  /*0590*/  BRA `(.L_x_633) ;  /* 0x0000000000447947 */ /* 0x000fec0003800000 */
.L_x_632:
[----:B------:R-:W-:Y:S01]  /*05a0*/  MOV R4, R21 ;  /* 0x0000001500047202 */ /* 0x000fe20000000f00 */
[----:B------:R-:W-:Y:S01]  /*05b0*/  IMAD.MOV.U32 R3, RZ, RZ, R20 ;  /* 0x000000ffff037224 */ /* 0x000fe200078e0014 */
[----:B------:R-:W-:Y:S01]  /*05c0*/  MOV R2, R18 ;  /* 0x0000001200027202 */ /* 0x000fe20000000f00 */
[----:B------:R-:W-:Y:S01]  /*05d0*/  IMAD.MOV.U32 R0, RZ, RZ, R19 ;  /* 0x000000ffff007224 */ /* 0x000fe200078e0013 */
[----:B------:R-:W-:-:S07]  /*05e0*/  MOV R27, 0x600 ;  /* 0x00000600001b7802 */ /* 0x000fce0000000f00 */
[----:B------:R-:W-:Y:S05]  /*05f0*/  CALL.REL.NOINC `($__internal_14_$__cuda_sm20_div_s64) ;  /* 0x0000006c001c7944 */ /* 0x000fea0003c00000 */
        /* <DEDUP_REMOVED lines=11> */
.L_x_633:
[----:B------:R-:W-:Y:S05]  /*06b0*/  BSYNC.RECONVERGENT B1 ;  /* 0x0000000000017941 */ /* 0x000fea0003800200 */
.L_x_631:
        /* <DEDUP_REMOVED lines=34> */
.L_x_635:
[----:B------:R-:W-:Y:S01]  /*08e0*/  MOV R4, R7 ;  /* 0x0000000700047202 */ /* 0x000fe20000000f00 */
[----:B------:R-:W-:Y:S01]  /*08f0*/  IMAD.MOV.U32 R3, RZ, RZ, R8 ;  /* 0x000000ffff037224 */ /* 0x000fe200078e0008 */
[----:B------:R-:W-:Y:S01]  /*0900*/  MOV R2, R18 ;  /* 0x0000001200027202 */ /* 0x000fe20000000f00 */
[----:B------:R-:W-:Y:S01]  /*0910*/  IMAD.MOV.U32 R0, RZ, RZ, R19 ;  /* 0x000000ffff007224 */ /* 0x000fe200078e0013 */
[----:B------:R-:W-:-:S07]  /*0920*/  MOV R27, 0x940 ;  /* 0x00000940001b7802 */ /* 0x000fce0000000f00 */
[----:B------:R-:W-:Y:S05]  /*0930*/  CALL.REL.NOINC `($__internal_14_$__cuda_sm20_div_s64) ;  /* 0x00000068004c7944 */ /* 0x000fea0003c00000 */
[-C--:B------:R-:W-:Y:S01]  /*0940*/  IADD3 R27, P0, PT, RZ, -R24.reuse, RZ ;  /* 0x80000018ff1b7210 */ /* 0x080fe20007f1e0ff */
[----:B------:R-:W-:Y:S01]  /*0950*/  IMAD.MOV.U32 R2, RZ, RZ, R7 ;  /* 0x000000ffff027224 */ /* 0x000fe200078e0007 */
[----:B------:R-:W-:Y:S01]  /*0960*/  MOV R36, R24 ;  /* 0x0000001800247202 */ /* 0x000fe20000000f00 */
[----:B------:R-:W-:Y:S01]  /*0970*/  IMAD.MOV.U32 R37, RZ, RZ, R25 ;  /* 0x000000ffff257224 */ /* 0x000fe200078e0019 */
[----:B------:R-:W-:-:S05]  /*0980*/  IADD3.X R3, PT, PT, RZ, ~R25, RZ, P0, !PT ;  /* 0x80000019ff037210 */ /* 0x000fca00007fe4ff */
[----:B------:R-:W-:Y:S01]  /*0990*/  IMAD R0, R3, R18, RZ ;  /* 0x0000001203007224 */ /* 0x000fe200078e02ff */
[----:B------:R-:W-:-:S03]  /*09a0*/  MOV R3, R8 ;  /* 0x0000000800037202 */ /* 0x000fc60000000f00 */
[-C--:B------:R-:W-:Y:S02]  /*09b0*/  IMAD R19, R19, R27.reuse, R0 ;  /* 0x0000001b13137224 */ /* 0x080fe400078e0200 */
[----:B------:R-:W-:-:S04]  /*09c0*/  IMAD.WIDE.U32 R2, R18, R27, R2 ;  /* 0x0000001b12027225 */ /* 0x000fc800078e0002 */
[----:B------:R-:W-:-:S07]  /*09d0*/  IMAD.IADD R3, R19, 0x1, R3 ;  /* 0x0000000113037824 */ /* 0x000fce00078e0203 */
.L_x_636:
[----:B------:R-:W-:Y:S05]  /*09e0*/  BSYNC.RECONVERGENT B1 ;  /* 0x0000000000017941 */ /* 0x000fea0003800200 */
.L_x_634:
[----:B------:R-:W-:-:S06]  /*09f0*/  IMAD.WIDE.U32 R18, R6, 0x8, R16 ;  /* 0x0000000806127825 */ /* 0x000fcc00078e0010 */
[----:B------:R-:W2:Y:S01]  /*0a00*/  LDG.E.64 R18, desc[UR16][R18.64] ;  /* 0x0000001012127981 */ /* 0x000ea2000c1e1b00 */
[----:B------:R-:W-:Y:S01]  /*0a10*/  MOV R8, R10 ;  /* 0x0000000a00087202 */ /* 0x000fe20000000f00 */
[----:B------:R-:W-:Y:S01]  /*0a20*/  IMAD R3, R3, R22, RZ ;  /* 0x0000001603037224 */ /* 0x000fe200078e02ff */
[----:B------:R-:W-:Y:S03]  /*0a30*/  BSSY.RECONVERGENT B1, `(.L_x_637) ;  /* 0x000002f000017945 */ /* 0x000fe60003800200 */
        /* <DEDUP_REMOVED lines=29> */
.L_x_638:
        /* <DEDUP_REMOVED lines=10> */
[----:B------:R-:W-:Y:S01]  /*0cb0*/  IADD3.X R9, PT, PT, RZ, ~R25, RZ, P0, !PT ;  /* 0x80000019ff097210 */ /* 0x000fe200007fe4ff */
[----:B------:R-:W-:-:S04]  /*0cc0*/  IMAD.WIDE.U32 R2, R18, R23, R2 ;  /* 0x0000001712027225 */ /* 0x000fc800078e0002 */
[----:B------:R-:W-:Y:S02]  /*0cd0*/  IMAD R9, R9, R18, RZ ;  /* 0x0000001209097224 */ /* 0x000fe400078e02ff */
[----:B------:R-:W-:Y:S02]  /*0ce0*/  IMAD.MOV.U32 R31, RZ, RZ, R2 ;  /* 0x000000ffff1f7224 */ /* 0x000fe400078e0002 */
[----:B------:R-:W-:Y:S01]  /*0cf0*/  IMAD R9, R19, R23, R9 ;  /* 0x0000001713097224 */ /* 0x000fe200078e0209 */
[----:B------:R-:W-:-:S04]  /*0d00*/  MOV R23, R25 ;  /* 0x0000001900177202 */ /* 0x000fc80000000f00 */
[----:B------:R-:W-:-:S07]  /*0d10*/  IADD3 R3, PT, PT, R3, R9, RZ ;  /* 0x0000000903037210 */ /* 0x000fce0007ffe0ff */
.L_x_639:
[----:B------:R-:W-:Y:S05]  /*0d20*/  BSYNC.RECONVERGENT B1 ;  /* 0x0000000000017941 */ /* 0x000fea0003800200 */
.L_x_637:
        /* <DEDUP_REMOVED lines=35> */
.L_x_641:
[----:B------:R-:W-:Y:S01]  /*0f60*/  IMAD.MOV.U32 R4, RZ, RZ, R36 ;  /* 0x000000ffff047224 */ /* 0x000fe200078e0024 */
[----:B------:R-:W-:Y:S01]  /*0f70*/  MOV R3, R37 ;  /* 0x0000002500037202 */ /* 0x000fe20000000f00 */
[----:B------:R-:W-:Y:S01]  /*0f80*/  IMAD.MOV.U32 R2, RZ, RZ, R18 ;  /* 0x000000ffff027224 */ /* 0x000fe200078e0012 */
[----:B------:R-:W-:Y:S02]  /*0f90*/  MOV R0, R19 ;  /* 0x0000001300007202 */ /* 0x000fe40000000f00 */
[----:B------:R-:W-:-:S07]  /*0fa0*/  MOV R27, 0xfc0 ;  /* 0x00000fc0001b7802 */ /* 0x000fce0000000f00 */
[----:B------:R-:W-:Y:S05]  /*0fb0*/  CALL.REL.NOINC `($__internal_14_$__cuda_sm20_div_s64) ;  /* 0x0000006000ac7944 */ /* 0x000fea0003c00000 */
[----:B------:R-:W-:Y:S01]  /*0fc0*/  IADD3 R9, P0, PT, RZ, -R24, RZ ;  /* 0x80000018ff097210 */ /* 0x000fe20007f1e0ff */
[----:B------:R-:W-:Y:S01]  /*0fd0*/  IMAD.MOV.U32 R34, RZ, RZ, R24 ;  /* 0x000000ffff227224 */ /* 0x000fe200078e0018 */
[----:B------:R-:W-:Y:S02]  /*0fe0*/  MOV R2, R36 ;  /* 0x0000002400027202 */ /* 0x000fe40000000f00 */
[----:B------:R-:W-:Y:S01]  /*0ff0*/  MOV R35, R25 ;  /* 0x0000001900237202 */ /* 0x000fe20000000f00 */
[----:B------:R-:W-:-:S04]  /*1000*/  IMAD.X R3, RZ, RZ, ~R25, P0 ;  /* 0x000000ffff037224 */ /* 0x000fc800000e0e19 */
[----:B------:R-:W-:Y:S02]  /*1010*/  IMAD R0, R3, R18, RZ ;  /* 0x0000001203007224 */ /* 0x000fe400078e02ff */
[----:B------:R-:W-:Y:S02]  /*1020*/  IMAD.MOV.U32 R3, RZ, RZ, R37 ;  /* 0x000000ffff037224 */ /* 0x000fe400078e0025 */
[----:B------:R-:W-:-:S04]  /*1030*/  IMAD.WIDE.U32 R2, R18, R9, R2 ;  /* 0x0000000912027225 */ /* 0x000fc800078e0002 */
[----:B------:R-:W-:-:S05]  /*1040*/  IMAD R9, R19, R9, R0 ;  /* 0x0000000913097224 */ /* 0x000fca00078e0200 */
[----:B------:R-:W-:-:S07]  /*1050*/  IADD3 R3, PT, PT, R9, R3, RZ ;  /* 0x0000000309037210 */ /* 0x000fce0007ffe0ff */
.L_x_642:
[----:B------:R-:W-:Y:S05]  /*1060*/  BSYNC.RECONVERGENT B1 ;  /* 0x0000000000017941 */ /* 0x000fea0003800200 */
.L_x_640:
[----:B------:R-:W-:-:S04]  /*1070*/  VIADD R9, R6, 0xffffffff ;  /* 0xffffffff06097836 */ /* 0x000fc80000000000 */
[----:B------:R-:W-:-:S06]  /*1080*/  IMAD.WIDE.U32 R18, R9, 0x8, R16 ;  /* 0x0000000809127825 */ /* 0x000fcc00078e0010 */
        /* <DEDUP_REMOVED lines=13> */
[----:B------:R-:W-:Y:S01]  /*1160*/  IMAD.MOV.U32 R27, RZ, RZ, RZ ;  /* 0x000000ffff1b7224 */ /* 0x000fe200078e00ff */
        /* <DEDUP_REMOVED lines=21> */
.L_x_644:
        /* <DEDUP_REMOVED lines=17> */
.L_x_645:
[----:B------:R-:W-:Y:S05]  /*13d0*/  BSYNC.RECONVERGENT B1 ;  /* 0x0000000000017941 */ /* 0x000fea0003800200 */
.L_x_643:
[----:B------:R-:W0:Y:S02]  /*13e0*/  LDC.64 R2, c[0x0][0x3a0] ;  /* 0x0000e800ff027b82 */ /* 0x000e240000000a00 */
[----:B0-----:R-:W-:-:S05]  /*13f0*/  IMAD.WIDE.U32 R2, R9, 0x8, R2 ;  /* 0x0000000809027825 */ /* 0x001fca00078e0002 */
        /* <DEDUP_REMOVED lines=34> */
.L_x_647:
        /* <DEDUP_REMOVED lines=16> */
.L_x_648:
[----:B------:R-:W-:Y:S05]  /*1720*/  BSYNC.RECONVERGENT B1 ;  /* 0x0000000000017941 */ /* 0x000fea0003800200 */
.L_x_646:
[----:B------:R-:W-:-:S05]  /*1730*/  IADD3 R19, PT, PT, R6, -0x2, RZ ;  /* 0xfffffffe06137810 */ /* 0x000fca0007ffe0ff */
[----:B------:R-:W-:-:S06]  /*1740*/  IMAD.WIDE.U32 R18, R19, 0x8, R16 ;  /* 0x0000000813127825 */ /* 0x000fcc00078e0010 */
        /* <DEDUP_REMOVED lines=33> */
.L_x_650:
        /* <DEDUP_REMOVED lines=17> */
.L_x_651:
[----:B------:R-:W-:Y:S05]  /*1a70*/  BSYNC.RECONVERGENT B1 ;  /* 0x0000000000017941 */ /* 0x000fea0003800200 */
.L_x_649:
[----:B------:R-:W0:Y:S01]  /*1a80*/  LDC.64 R2, c[0x0][0x3a0] ;  /* 0x0000e800ff027b82 */ /* 0x000e220000000a00 */
[----:B------:R-:W-:-:S05]  /*1a90*/  IADD3 R23, PT, PT, R6, -0x2, RZ ;  /* 0xfffffffe06177810 */ /* 0x000fca0007ffe0ff */
        /* <DEDUP_REMOVED lines=34> */
.L_x_653:
        /* <DEDUP_REMOVED lines=8> */
[----:B------:R-:W-:-:S03]  /*1d40*/  MOV R2, R34 ;  /* 0x0000002200027202 */ /* 0x000fc60000000f00 */
[----:B------:R-:W-:-:S04]  /*1d50*/  IMAD.X R3, RZ, RZ, ~R25, P0 ;  /* 0x000000ffff037224 */ /* 0x000fc800000e0e19 */
[----:B------:R-:W-:Y:S02]  /*1d60*/  IMAD R0, R3, R18, RZ ;  /* 0x0000001203007224 */ /* 0x000fe400078e02ff */
[----:B------:R-:W-:Y:S02]  /*1d70*/  IMAD.MOV.U32 R3, RZ, RZ, R35 ;  /* 0x000000ffff037224 */ /* 0x000fe400078e0023 */
[-C--:B------:R-:W-:Y:S02]  /*1d80*/  IMAD R27, R19, R7.reuse, R0 ;  /* 0x00000007131b7224 */ /* 0x080fe400078e0200 */
[----:B------:R-:W-:Y:S01]  /*1d90*/  IMAD.WIDE.U32 R2, R18, R7, R2 ;  /* 0x0000000712027225 */ /* 0x000fe200078e0002 */
[----:B------:R-:W-:-:S03]  /*1da0*/  MOV R7, R24 ;  /* 0x0000001800077202 */ /* 0x000fc60000000f00 */
[----:B------:R-:W-:Y:S01]  /*1db0*/  IMAD.MOV.U32 R19, RZ, RZ, R2 ;  /* 0x000000ffff137224 */ /* 0x000fe200078e0002 */
[----:B------:R-:W-:-:S07]  /*1dc0*/  IADD3 R3, PT, PT, R27, R3, RZ ;  /* 0x000000031b037210 */ /* 0x000fce0007ffe0ff */
.L_x_654:
[----:B------:R-:W-:Y:S05]  /*1dd0*/  BSYNC.RECONVERGENT B1 ;  /* 0x0000000000017941 */ /* 0x000fea0003800200 */
.L_x_652:
[----:B------:R-:W-:Y:S01]  /*1de0*/  IMAD R0, R3, R22, RZ ;  /* 0x0000001603007224 */ /* 0x000fe200078e02ff */
[----:B------:R-:W-:Y:S01]  /*1df0*/  MOV R2, R36 ;  /* 0x0000002400027202 */ /* 0x000fe20000000f00 */
[----:B------:R-:W-:Y:S01]  /*1e00*/  IMAD.MOV.U32 R3, RZ, RZ, R9 ;  /* 0x000000ffff037224 */ /* 0x000fe200078e0009 */
[----:B------:R-:W-:Y:S01]  /*1e10*/  IADD3 R6, PT, PT, R6, -0x4, RZ ;  /* 0xfffffffc06067810 */ /* 0x000fe20007ffe0ff */
[-C--:B------:R-:W-:Y:S02]  /*1e20*/  IMAD R9, R23, R19.reuse, R0 ;  /* 0x0000001317097224 */ /* 0x080fe400078e0200 */
[----:B------:R-:W-:-:S04]  /*1e30*/  IMAD.WIDE.U32 R2, R22, R19, R2 ;  /* 0x0000001316027225 */ /* 0x000fc800078e0002 */
[----:B------:R-:W-:Y:S01]  /*1e40*/  IMAD.IADD R9, R3, 0x1, R9 ;  /* 0x0000000103097824 */ /* 0x000fe200078e0209 */
[----:B------:R-:W-:Y:S01]  /*1e50*/  MOV R10, R2 ;  /* 0x00000002000a7202 */ /* 0x000fe20000000f00 */
[----:B------:R-:W-:Y:S06]  /*1e60*/  @P2 BRA `(.L_x_655) ;  /* 0xffffffe4004c2947 */ /* 0x000fec000383ffff */
[----:B------:R-:W-:-:S07]  /*1e70*/  VIADD R6, R6, 0x1 ;  /* 0x0000000106067836 */ /* 0x000fce0000000000 */
.L_x_630:
        /* <DEDUP_REMOVED lines=35> */
.L_x_658:
        /* <DEDUP_REMOVED lines=16> */
.L_x_659:
[----:B------:R-:W-:Y:S05]  /*21b0*/  BSYNC.RECONVERGENT B1 ;  /* 0x0000000000017941 */ /* 0x000fea0003800200 */
.L_x_657:
        /* <DEDUP_REMOVED lines=34> */
.L_x_661:
[----:B------:R-:W-:Y:S01]  /*23e0*/  IMAD.MOV.U32 R4, RZ, RZ, R7 ;  /* 0x000000ffff047224 */ /* 0x000fe200078e0007 */
[----:B------:R-:W-:Y:S01]  /*23f0*/  MOV R3, R8 ;  /* 0x0000000800037202 */ /* 0x000fe20000000f00 */
[----:B------:R-:W-:Y:S01]  /*2400*/  IMAD.MOV.U32 R2, RZ, RZ, R16 ;  /* 0x000000ffff027224 */ /* 0x000fe200078e0010 */
[----:B------:R-:W-:Y:S02]  /*2410*/  MOV R0, R17 ;  /* 0x0000001100007202 */ /* 0x000fe40000000f00 */
[----:B------:R-:W-:-:S07]  /*2420*/  MOV R27, 0x2440 ;  /* 0x00002440001b7802 */ /* 0x000fce0000000f00 */
[----:B------:R-:W-:Y:S05]  /*2430*/  CALL.REL.NOINC `($__internal_14_$__cuda_sm20_div_s64) ;  /* 0x0000004c008c7944 */ /* 0x000fea0003c00000 */
[-C--:B------:R-:W-:Y:S01]  /*2440*/  IADD3 R5, P0, PT, RZ, -R24.reuse, RZ ;  /* 0x80000018ff057210 */ /* 0x080fe20007f1e0ff */
        /* <DEDUP_REMOVED lines=10> */
.L_x_662:
[----:B------:R-:W-:Y:S05]  /*24f0*/  BSYNC.RECONVERGENT B1 ;  /* 0x0000000000017941 */ /* 0x000fea0003800200 */
.L_x_660:
        /* <DEDUP_REMOVED lines=36> */
.L_x_664:
        /* <DEDUP_REMOVED lines=10> */
[----:B------:R-:W-:Y:S01]  /*27e0*/  IMAD.X R7, RZ, RZ, ~R25, P0 ;  /* 0x000000ffff077224 */ /* 0x000fe200000e0e19 */
[----:B------:R-:W-:Y:S01]  /*27f0*/  MOV R20, R25 ;  /* 0x0000001900147202 */ /* 0x000fe20000000f00 */
[----:B------:R-:W-:-:S04]  /*2800*/  IMAD.WIDE.U32 R2, R16, R9, R2 ;  /* 0x0000000910027225 */ /* 0x000fc800078e0002 */
[----:B------:R-:W-:-:S04]  /*2810*/  IMAD R7, R7, R16, RZ ;  /* 0x0000001007077224 */ /* 0x000fc800078e02ff */
[----:B------:R-:W-:-:S04]  /*2820*/  IMAD R7, R17, R9, R7 ;  /* 0x0000000911077224 */ /* 0x000fc800078e0207 */
[----:B------:R-:W-:-:S07]  /*2830*/  IMAD.IADD R3, R3, 0x1, R7 ;  /* 0x0000000103037824 */ /* 0x000fce00078e0207 */
.L_x_665:
[----:B------:R-:W-:Y:S05]  /*2840*/  BSYNC.RECONVERGENT B1 ;  /* 0x0000000000017941 */ /* 0x000fea0003800200 */
.L_x_663:
        /* <DEDUP_REMOVED lines=35> */
.L_x_667:
[----:B------:R-:W-:Y:S01]  /*2a80*/  IMAD.MOV.U32 R4, RZ, RZ, R18 ;  /* 0x000000ffff047224 */ /* 0x000fe200078e0012 */
[----:B------:R-:W-:Y:S01]  /*2a90*/  MOV R3, R19 ;  /* 0x0000001300037202 */ /* 0x000fe20000000f00 */
[----:B------:R-:W-:Y:S01]  /*2aa0*/  IMAD.MOV.U32 R2, RZ, RZ, R16 ;  /* 0x000000ffff027224 */ /* 0x000fe200078e0010 */
[----:B------:R-:W-:Y:S02]  /*2ab0*/  MOV R0, R17 ;  /* 0x0000001100007202 */ /* 0x000fe40000000f00 */
[----:B------:R-:W-:-:S07]  /*2ac0*/  MOV R27, 0x2ae0 ;  /* 0x00002ae0001b7802 */ /* 0x000fce0000000f00 */
[----:B------:R-:W-:Y:S05]  /*2ad0*/  CALL.REL.NOINC `($__internal_14_$__cuda_sm20_div_s64) ;  /* 0x0000004400e47944 */ /* 0x000fea0003c00000 */
        /* <DEDUP_REMOVED lines=10> */
.L_x_668:
[----:B------:R-:W-:Y:S05]  /*2b80*/  BSYNC.RECONVERGENT B1 ;  /* 0x0000000000017941 */ /* 0x000fea0003800200 */
.L_x_666:
[----:B------:R-:W-:Y:S01]  /*2b90*/  IMAD.MOV.U32 R38, RZ, RZ, R34 ;  /* 0x000000ffff267224 */ /* 0x000fe200078e0022 */
[----:B------:R-:W-:Y:S01]  /*2ba0*/  IADD3 R6, PT, PT, R6, -0x2, RZ ;  /* 0xfffffffe06067810 */ /* 0x000fe20007ffe0ff */
[----:B------:R-:W-:Y:S02]  /*2bb0*/  IMAD R3, R3, R22, RZ ;  /* 0x0000001603037224 */ /* 0x000fe400078e02ff */
[----:B------:R-:W-:-:S04]  /*2bc0*/  IMAD.WIDE.U32 R38, R22, R2, R38 ;  /* 0x0000000216267225 */ /* 0x000fc800078e0026 */
[----:B------:R-:W-:Y:S01]  /*2bd0*/  IMAD R3, R23, R2, R3 ;  /* 0x0000000217037224 */ /* 0x000fe200078e0203 */
[----:B------:R-:W-:-:S03]  /*2be0*/  MOV R10, R38 ;  /* 0x00000026000a7202 */ /* 0x000fc60000000f00 */
[----:B------:R-:W-:-:S07]  /*2bf0*/  IMAD.IADD R9, R39, 0x1, R3 ;  /* 0x0000000127097824 */ /* 0x000fce00078e0203 */
.L_x_656:
        /* <DEDUP_REMOVED lines=25> */
[----:B------:R-:W-:-:S05]  /*2d90*/  @P0 IMAD.IADD R21, R21, 0x1, -R4 ;  /* 0x0000000115150824 */ /* 0x000fca00078e0a04 */
[----:B------:R-:W-:-:S13]  /*2da0*/  ISETP.GE.U32.AND P0, PT, R21, R4, PT ;  /* 0x000000041500720c */ /* 0x000fda0003f06070 */
[----:B------:R-:W-:Y:S02]  /*2db0*/  @P0 IADD3 R21, PT, PT, -R4, R21, RZ ;  /* 0x0000001504150210 */ /* 0x000fe40007ffe1ff */
[----:B------:R-:W-:-:S05]  /*2dc0*/  @!P1 LOP3.LUT R21, RZ, R4, RZ, 0x33, !PT ;  /* 0x00000004ff159212 */ /* 0x000fca00078e33ff */
[----:B------:R-:W-:Y:S01]  /*2dd0*/  IMAD.MOV.U32 R2, RZ, RZ, R21 ;  /* 0x000000ffff027224 */ /* 0x000fe200078e0015 */
[----:B------:R-:W-:Y:S06]  /*2de0*/  BRA `(.L_x_671) ;  /* 0x0000000000187947 */ /* 0x000fec0003800000 */
.L_x_670:
[----:B------:R-:W-:Y:S01]  /*2df0*/  IMAD.MOV.U32 R0, RZ, RZ, R21 ;  /* 0x000000ffff007224 */ /* 0x000fe200078e0015 */
[----:B------:R-:W-:Y:S01]  /*2e00*/  MOV R25, R20 ;  /* 0x0000001400197202 */ /* 0x000fe20000000f00 */
[----:B------:R-:W-:Y:S01]  /*2e10*/  IMAD.MOV.U32 R22, RZ, RZ, R4 ;  /* 0x000000ffff167224 */ /* 0x000fe200078e0004 */
[----:B------:R-:W-:Y:S02]  /*2e20*/  MOV R23, R5 ;  /* 0x0000000500177202 */ /* 0x000fe40000000f00 */
[----:B------:R-:W-:-:S07]  /*2e30*/  MOV R24, 0x2e50 ;  /* 0x00002e5000187802 */ /* 0x000fce0000000f00 */
[----:B------:R-:W-:Y:S05]  /*2e40*/  CALL.REL.NOINC `($__internal_15_$__cuda_sm20_rem_s64) ;  /* 0x0000004800587944 */ /* 0x000fea0003c00000 */
.L_x_671:
[----:B------:R-:W-:Y:S05]  /*2e50*/  BSYNC.RECONVERGENT B1 ;  /* 0x0000000000017941 */ /* 0x000fea0003800200 */
.L_x_669:
        /* <DEDUP_REMOVED lines=30> */
.L_x_673:
[----:B------:R-:W-:Y:S01]  /*3040*/  IMAD.MOV.U32 R22, RZ, RZ, R4 ;  /* 0x000000ffff167224 */ /* 0x000fe200078e0004 */
[----:B------:R-:W-:Y:S01]  /*3050*/  MOV R23, R5 ;  /* 0x0000000500177202 */ /* 0x000fe20000000f00 */
[----:B------:R-:W-:Y:S01]  /*3060*/  IMAD.MOV.U32 R0, RZ, RZ, R7 ;  /* 0x000000ffff007224 */ /* 0x000fe200078e0007 */
[----:B------:R-:W-:Y:S02]  /*3070*/  MOV R25, R8 ;  /* 0x0000000800197202 */ /* 0x000fe40000000f00 */
[----:B------:R-:W-:-:S07]  /*3080*/  MOV R24, 0x30a0 ;  /* 0x000030a000187802 */ /* 0x000fce0000000f00 */
[----:B------:R-:W-:Y:S05]  /*3090*/  CALL.REL.NOINC `($__internal_15_$__cuda_sm20_rem_s64) ;  /* 0x0000004400c47944 */ /* 0x000fea0003c00000 */
.L_x_674:
[----:B------:R-:W-:Y:S05]  /*30a0*/  BSYNC.RECONVERGENT B1 ;  /* 0x0000000000017941 */ /* 0x000fea0003800200 */
.L_x_672:
[----:B------:R-:W-:Y:S02]  /*30b0*/  IMAD R3, R3, R20, RZ ;  /* 0x0000001403037224 */ /* 0x000fe400078e02ff */
[----:B------:R-:W-:Y:S02]  /*30c0*/  IMAD.MOV.U32 R8, RZ, RZ, R10 ;  /* 0x000000ffff087224 */ /* 0x000fe400078e000a */
[-C--:B------:R-:W-:Y:S02]  /*30d0*/  IMAD R3, R21, R2.reuse, R3 ;  /* 0x0000000215037224 */ /* 0x080fe400078e0203 */
[----:B------:R-:W-:-:S04]  /*30e0*/  IMAD.WIDE.U32 R4, R20, R2, R8 ;  /* 0x0000000214047225 */ /* 0x000fc800078e0008 */
[----:B------:R-:W-:Y:S01]  /*30f0*/  IMAD.MOV.U32 R10, RZ, RZ, R4 ;  /* 0x000000ffff0a7224 */ /* 0x000fe200078e0004 */
[----:B------:R-:W-:-:S07]  /*3100*/  IADD3 R9, PT, PT, R5, R3, RZ ;  /* 0x0000000305097210 */ /* 0x000fce0007ffe0ff */
.L_x_629:
[----:B------:R-:W0:Y:S02]  /*3110*/  LDCU.64 UR12, c[0x0][0x390] ;  /* 0x00007200ff0c77ac */ /* 0x000e240008000a00 */
[----:B0-----:R-:W-:Y:S02]  /*3120*/  LEA R4, P0, R30, UR12, 0x3 ;  /* 0x0000000c1e047c11 */ /* 0x001fe4000f8018ff */
[----:B------:R-:W-:Y:S02]  /*3130*/  LEA R6, P1, R10, UR12, 0x3 ;  /* 0x0000000c0a067c11 */ /* 0x000fe4000f8218ff */
[----:B------:R-:W-:Y:S02]  /*3140*/  LEA.HI.X R5, R30, UR13, R31, 0x3, P0 ;  /* 0x0000000d1e057c11 */ /* 0x000fe400080f1c1f */
[----:B------:R-:W-:-:S04]  /*3150*/  LEA.HI.X R7, R10, UR13, R9, 0x3, P1 ;  /* 0x0000000d0a077c11 */ /* 0x000fc800088f1c09 */
[----:B------:R-:W2:Y:S04]  /*3160*/  LDG.E.64 R4, desc[UR16][R4.64] ;  /* 0x0000001004047981 */ /* 0x000ea8000c1e1b00 */
[----:B------:R-:W3:Y:S01]  /*3170*/  LDG.E.64 R6, desc[UR16][R6.64] ;  /* 0x0000001006067981 */ /* 0x000ee2000c1e1b00 */
[----:B--2---:R-:W-:Y:S01]  /*3180*/  MOV R0, R5 ;  /* 0x0000000500007202 */ /* 0x004fe20000000f00 */
        /* <DEDUP_REMOVED lines=9> */
[----:B------:R-:W-:Y:S01]  /*3220*/  @!P0 IMAD.MOV.U32 R15, RZ, RZ, RZ ;  /* 0x000000ffff0f8224 */ /* 0x000fe200078e00ff */
[----:B------:R0:W-:Y:S04]  /*3230*/  @!P0 STS.64 [R13], R6 ;  /* 0x000000060d008388 */ /* 0x0001e80000000a00 */
[----:B------:R0:W-:Y:S04]  /*3240*/  @!P0 STS.64 [R12], R14 ;  /* 0x0000000e0c008388 */ /* 0x0001e80000000a00 */
[----:B------:R0:W-:Y:S01]  /*3250*/  @P0 STS.64 [R13], R4 ;  /* 0x000000040d000388 */ /* 0x0001e20000000a00 */
[----:B------:R-:W-:Y:S05]  /*3260*/  BRA `(.L_x_675) ;  /* 0x0000003400b07947 */ /* 0x000fea0003800000 */
.L_x_628:
        /* <DEDUP_REMOVED lines=8> */
[----:B------:R-:W-:Y:S01]  /*32f0*/  MOV R15, UR5 ;  /* 0x00000005000f7c02 */ /* 0x000fe20008000f00 */
[----:B------:R-:W-:-:S03]  /*3300*/  IMAD.MOV.U32 R9, RZ, RZ, R2 ;  /* 0x000000ffff097224 */ /* 0x000fc600078e0002 */
        /* <DEDUP_REMOVED lines=9> */
.L_x_702:
        /* <DEDUP_REMOVED lines=31> */
.L_x_679:
[----:B------:R-:W-:Y:S01]  /*3590*/  MOV R4, R9 ;  /* 0x0000000900047202 */ /* 0x000fe20000000f00 */
[----:B------:R-:W-:Y:S01]  /*35a0*/  IMAD.MOV.U32 R3, RZ, RZ, R8 ;  /* 0x000000ffff037224 */ /* 0x000fe200078e0008 */
[----:B------:R-:W-:Y:S01]  /*35b0*/  MOV R2, R20 ;  /* 0x0000001400027202 */ /* 0x000fe20000000f00 */
[----:B------:R-:W-:Y:S01]  /*35c0*/  IMAD.MOV.U32 R0, RZ, RZ, R21 ;  /* 0x000000ffff007224 */ /* 0x000fe200078e0015 */
[----:B------:R-:W-:-:S07]  /*35d0*/  MOV R27, 0x35f0 ;  /* 0x000035f0001b7802 */ /* 0x000fce0000000f00 */
[----:B-1----:R-:W-:Y:S05]  /*35e0*/  CALL.REL.NOINC `($__internal_14_$__cuda_sm20_div_s64) ;  /* 0x0000003c00207944 */ /* 0x002fea0003c00000 */
        /* <DEDUP_REMOVED lines=11> */
.L_x_680:
[----:B------:R-:W-:Y:S05]  /*36a0*/  BSYNC.RECONVERGENT B1 ;  /* 0x0000000000017941 */ /* 0x000fea0003800200 */
.L_x_678:
        /* <DEDUP_REMOVED lines=37> */
.L_x_682:
        /* <DEDUP_REMOVED lines=17> */
.L_x_683:
[----:B------:R-:W-:Y:S05]  /*3a10*/  BSYNC.RECONVERGENT B1 ;  /* 0x0000000000017941 */ /* 0x000fea0003800200 */
.L_x_681:
        /* <DEDUP_REMOVED lines=38> */
.L_x_685:
        /* <DEDUP_REMOVED lines=17> */
.L_x_686:
[----:B------:R-:W-:Y:S05]  /*3d90*/  BSYNC.RECONVERGENT B1 ;  /* 0x0000000000017941 */ /* 0x000fea0003800200 */
.L_x_684:
        /* <DEDUP_REMOVED lines=38> */
.L_x_688:
        /* <DEDUP_REMOVED lines=17> */
.L_x_689:
[----:B------:R-:W-:Y:S05]  /*4110*/  BSYNC.RECONVERGENT B1 ;  /* 0x0000000000017941 */ /* 0x000fea0003800200 */
.L_x_687:
        /* <DEDUP_REMOVED lines=31> */
[----:B------:R-:W-:-:S12]  /*4310*/  HFMA2 R21, -RZ, RZ, 0, 0 ;  /* 0x00000000ff157431 */ /* 0x000fd800000001ff */
[----:B------:R-:W-:Y:S02]  /*4320*/  @P1 IADD3 R3, PT, PT, R3, 0x1, RZ ;  /* 0x0000000103031810 */ /* 0x000fe40007ffe0ff */
[----:B------:R-:W-:-:S05]  /*4330*/  @!P2 LOP3.LUT R3, RZ, R20, RZ, 0x33, !PT ;  /* 0x00000014ff03a212 */ /* 0x000fca00078e33ff */
[----:B------:R-:W-:-:S04]  /*4340*/  IMAD.MOV R29, RZ, RZ, -R3 ;  /* 0x000000ffff1d7224 */ /* 0x000fc800078e0a03 */
[----:B------:R-:W-:Y:S02]  /*4350*/  IMAD R29, R20, R29, R22 ;  /* 0x0000001d141d7224 */ /* 0x000fe400078e0216 */
[----:B------:R-:W-:Y:S01]  /*4360*/  IMAD.MOV.U32 R20, RZ, RZ, R3 ;  /* 0x000000ffff147224 */ /* 0x000fe200078e0003 */
[----:B------:R-:W-:Y:S06]  /*4370*/  BRA `(.L_x_692) ;  /* 0x0000000000447947 */ /* 0x000fec0003800000 */
.L_x_691:
        /* <DEDUP_REMOVED lines=17> */
.L_x_692:
[----:B------:R-:W-:Y:S05]  /*4490*/  BSYNC.RECONVERGENT B1 ;  /* 0x0000000000017941 */ /* 0x000fea0003800200 */
.L_x_690:
        /* <DEDUP_REMOVED lines=38> */
.L_x_694:
        /* <DEDUP_REMOVED lines=17> */
.L_x_695:
[----:B------:R-:W-:Y:S05]  /*4810*/  BSYNC.RECONVERGENT B1 ;  /* 0x0000000000017941 */ /* 0x000fea0003800200 */
.L_x_693:
        /* <DEDUP_REMOVED lines=38> */
.L_x_697:
        /* <DEDUP_REMOVED lines=17> */
.L_x_698:
[----:B------:R-:W-:Y:S05]  /*4b90*/  BSYNC.RECONVERGENT B1 ;  /* 0x0000000000017941 */ /* 0x000fea0003800200 */
.L_x_696:
        /* <DEDUP_REMOVED lines=36> */
.L_x_700:
        /* <DEDUP_REMOVED lines=15> */
[----:B------:R-:W-:Y:S02]  /*4ed0*/  IMAD.MOV.U32 R9, RZ, RZ, R24 ;  /* 0x000000ffff097224 */ /* 0x000fe400078e0018 */
[----:B------:R-:W-:-:S07]  /*4ee0*/  IMAD.IADD R27, R3, 0x1, R27 ;  /* 0x00000001031b7824 */ /* 0x000fce00078e021b */
.L_x_701:
[----:B------:R-:W-:Y:S05]  /*4ef0*/  BSYNC.RECONVERGENT B1 ;  /* 0x0000000000017941 */ /* 0x000fea0003800200 */
.L_x_699:
        /* <DEDUP_REMOVED lines=15> */
.L_x_677:
        /* <DEDUP_REMOVED lines=36> */
.L_x_705:
[----:B------:R-:W-:Y:S01]  /*5230*/  IMAD.MOV.U32 R4, RZ, RZ, R9 ;  /* 0x000000ffff047224 */ /* 0x000fe200078e0009 */
[----:B------:R-:W-:Y:S01]  /*5240*/  MOV R3, R8 ;  /* 0x0000000800037202 */ /* 0x000fe20000000f00 */
[----:B------:R-:W-:Y:S01]  /*5250*/  IMAD.MOV.U32 R2, RZ, RZ, R16 ;  /* 0x000000ffff027224 */ /* 0x000fe200078e0010 */
[----:B------:R-:W-:Y:S02]  /*5260*/  MOV R0, R17 ;  /* 0x0000001100007202 */ /* 0x000fe40000000f00 */
[----:B------:R-:W-:-:S07]  /*5270*/  MOV R27, 0x5290 ;  /* 0x00005290001b7802 */ /* 0x000fce0000000f00 */
[----:B------:R-:W-:Y:S05]  /*5280*/  CALL.REL.NOINC `($__internal_14_$__cuda_sm20_div_s64) ;  /* 0x0000001c00f87944 */ /* 0x000fea0003c00000 */
[-C--:B------:R-:W-:Y:S01]  /*5290*/  IADD3 R19, P0, PT, RZ, -R24.reuse, RZ ;  /* 0x80000018ff137210 */ /* 0x080fe20007f1e0ff */
[----:B------:R-:W-:Y:S01]  /*52a0*/  IMAD.MOV.U32 R3, RZ, RZ, R8 ;  /* 0x000000ffff037224 */ /* 0x000fe200078e0008 */
[----:B------:R-:W-:Y:S02]  /*52b0*/  MOV R2, R9 ;  /* 0x0000000900027202 */ /* 0x000fe40000000f00 */
[----:B------:R-:W-:Y:S01]  /*52c0*/  MOV R18, R24 ;  /* 0x0000001800127202 */ /* 0x000fe20000000f00 */
[----:B------:R-:W-:Y:S02]  /*52d0*/  IMAD.X R7, RZ, RZ, ~R25, P0 ;  /* 0x000000ffff077224 */ /* 0x000fe400000e0e19 */
[----:B------:R-:W-:-:S04]  /*52e0*/  IMAD.WIDE.U32 R2, R16, R19, R2 ;  /* 0x0000001310027225 */ /* 0x000fc800078e0002 */
[----:B------:R-:W-:-:S04]  /*52f0*/  IMAD R7, R7, R16, RZ ;  /* 0x0000001007077224 */ /* 0x000fc800078e02ff */
[----:B------:R-:W-:Y:S01]  /*5300*/  IMAD R7, R17, R19, R7 ;  /* 0x0000001311077224 */ /* 0x000fe200078e0207 */
[----:B------:R-:W-:Y:S01]  /*5310*/  MOV R17, R2 ;  /* 0x0000000200117202 */ /* 0x000fe20000000f00 */
[----:B------:R-:W-:Y:S02]  /*5320*/  IMAD.MOV.U32 R19, RZ, RZ, R25 ;  /* 0x000000ffff137224 */ /* 0x000fe400078e0019 */
[----:B------:R-:W-:-:S07]  /*5330*/  IMAD.IADD R21, R3, 0x1, R7 ;  /* 0x0000000103157824 */ /* 0x000fce00078e0207 */
.L_x_706:
[----:B------:R-:W-:Y:S05]  /*5340*/  BSYNC.RECONVERGENT B1 ;  /* 0x0000000000017941 */ /* 0x000fea0003800200 */
.L_x_704:
[----:B------:R-:W0:Y:S01]  /*5350*/  LDC.64 R8, c[0x0][0x398] ;  /* 0x0000e600ff087b82 */ /* 0x000e220000000a00 */
[----:B------:R-:W-:-:S07]  /*5360*/  IADD3 R7, PT, PT, R15, -0x1, RZ ;  /* 0xffffffff0f077810 */ /* 0x000fce0007ffe0ff */
        /* <DEDUP_REMOVED lines=37> */
.L_x_708:
        /* <DEDUP_REMOVED lines=17> */
.L_x_709:
[----:B------:R-:W-:Y:S05]  /*56d0*/  BSYNC.RECONVERGENT B1 ;  /* 0x0000000000017941 */ /* 0x000fea0003800200 */
.L_x_707:
        /* <DEDUP_REMOVED lines=40> */
.L_x_711:
        /* <DEDUP_REMOVED lines=17> */
.L_x_712:
[----:B------:R-:W-:Y:S05]  /*5a70*/  BSYNC.RECONVERGENT B1 ;  /* 0x0000000000017941 */ /* 0x000fea0003800200 */
.L_x_710:
        /* <DEDUP_REMOVED lines=39> */
.L_x_714:
[----:B------:R-:W-:Y:S01]  /*5cf0*/  MOV R4, R20 ;  /* 0x0000001400047202 */ /* 0x000fe20000000f00 */
[----:B------:R-:W-:Y:S01]  /*5d00*/  IMAD.MOV.U32 R3, RZ, RZ, R21 ;  /* 0x000000ffff037224 */ /* 0x000fe200078e0015 */
[----:B------:R-:W-:Y:S02]  /*5d10*/  MOV R2, R22 ;  /* 0x0000001600027202 */ /* 0x000fe40000000f00 */
[----:B------:R-:W-:Y:S02]  /*5d20*/  MOV R0, R23 ;  /* 0x0000001700007202 */ /* 0x000fe40000000f00 */
[----:B------:R-:W-:-:S07]  /*5d30*/  MOV R27, 0x5d50 ;  /* 0x00005d50001b7802 */ /* 0x000fce0000000f00 */
[----:B------:R-:W-:Y:S05]  /*5d40*/  CALL.REL.NOINC `($__internal_14_$__cuda_sm20_div_s64) ;  /* 0x0000001400487944 */ /* 0x000fea0003c00000 */
        /* <DEDUP_REMOVED lines=11> */
.L_x_715:
[----:B------:R-:W-:Y:S05]  /*5e00*/  BSYNC.RECONVERGENT B1 ;  /* 0x0000000000017941 */ /* 0x000fea0003800200 */
.L_x_713:
        /* <DEDUP_REMOVED lines=11> */
.L_x_703:
        /* <DEDUP_REMOVED lines=34> */
.L_x_718:
        /* <DEDUP_REMOVED lines=10> */
[----:B------:R-:W-:Y:S01]  /*6180*/  IMAD.X R7, RZ, RZ, ~R25, P0 ;  /* 0x000000ffff077224 */ /* 0x000fe200000e0e19 */
[----:B------:R-:W-:-:S03]  /*6190*/  MOV R22, R24 ;  /* 0x0000001800167202 */ /* 0x000fc60000000f00 */
[----:B------:R-:W-:Y:S02]  /*61a0*/  IMAD R7, R7, R16, RZ ;  /* 0x0000001007077224 */ /* 0x000fe400078e02ff */
[----:B------:R-:W-:-:S04]  /*61b0*/  IMAD.WIDE.U32 R2, R16, R19, R2 ;  /* 0x0000001310027225 */ /* 0x000fc800078e0002 */
[----:B------:R-:W-:Y:S02]  /*61c0*/  IMAD R7, R17, R19, R7 ;  /* 0x0000001311077224 */ /* 0x000fe400078e0207 */
[----:B------:R-:W-:-:S03]  /*61d0*/  IMAD.MOV.U32 R17, RZ, RZ, R2 ;  /* 0x000000ffff117224 */ /* 0x000fc600078e0002 */
[----:B------:R-:W-:-:S07]  /*61e0*/  IADD3 R19, PT, PT, R3, R7, RZ ;  /* 0x0000000703137210 */ /* 0x000fce0007ffe0ff */
.L_x_719:
[----:B------:R-:W-:Y:S05]  /*61f0*/  BSYNC.RECONVERGENT B1 ;  /* 0x0000000000017941 */ /* 0x000fea0003800200 */
.L_x_717:
        /* <DEDUP_REMOVED lines=18> */
[----:B------:R-:W-:Y:S02]  /*6320*/  ISETP.NE.U32.AND P2, PT, R20, RZ, PT ;  /* 0x000000ff1400720c */ /* 0x000fe40003f45070 */
[----:B------:R-:W-:-:S03]  /*6330*/  MOV R8, RZ ;  /* 0x000000ff00087202 */ /* 0x000fc60000000f00 */
[----:B0-----:R-:W0:Y:S02]  /*6340*/  MUFU.RCP R0, R0 ;  /* 0x0000000000007308 */ /* 0x001e240000001000 */
[----:B0-----:R-:W-:-:S06]  /*6350*/  VIADD R2, R0, 0xffffffe ;  /* 0x0ffffffe00027836 */ /* 0x001fcc0000000000 */
        /* <DEDUP_REMOVED lines=14> */
[----:B------:R-:W-:Y:S01]  /*6440*/  IMAD R21, R20, R21, R22 ;  /* 0x0000001514157224 */ /* 0x000fe200078e0216 */
[----:B------:R-:W-:Y:S06]  /*6450*/  BRA `(.L_x_722) ;  /* 0x0000000000447947 */ /* 0x000fec0003800000 */
.L_x_721:
[----:B------:R-:W-:Y:S01]  /*6460*/  MOV R4, R22 ;  /* 0x0000001600047202 */ /* 0x000fe20000000f00 */
[----:B------:R-:W-:Y:S01]  /*6470*/  IMAD.MOV.U32 R2, RZ, RZ, R20 ;  /* 0x000000ffff027224 */ /* 0x000fe200078e0014 */
[----:B------:R-:W-:Y:S02]  /*6480*/  MOV R3, R23 ;  /* 0x0000001700037202 */ /* 0x000fe40000000f00 */
[----:B------:R-:W-:Y:S02]  /*6490*/  MOV R0, R21 ;  /* 0x0000001500007202 */ /* 0x000fe40000000f00 */
        /* <DEDUP_REMOVED lines=13> */
.L_x_722:
[----:B------:R-:W-:Y:S05]  /*6570*/  BSYNC.RECONVERGENT B1 ;  /* 0x0000000000017941 */ /* 0x000fea0003800200 */
.L_x_720:
        /* <DEDUP_REMOVED lines=8> */
[----:B------:R-:W-:-:S04]  /*6600*/  LEA R6, P0, R18, R6, 0x3 ;  /* 0x0000000612067211 */ /* 0x000fc800078018ff */
[----:B------:R-:W-:-:S04]  /*6610*/  IADD3 R0, PT, PT, R19, R23, RZ ;  /* 0x0000001713007210 */ /* 0x000fc80007ffe0ff */
[----:B------:R-:W-:-:S07]  /*6620*/  LEA.HI.X R5, R18, R5, R0, 0x3, P0 ;  /* 0x0000000512057211 */ /* 0x000fce00000f1c00 */
.L_x_716:
        /* <DEDUP_REMOVED lines=27> */
[----:B------:R-:W-:Y:S02]  /*67e0*/  @P0 IADD3 R9, PT, PT, -R22, R9, RZ ;  /* 0x0000000916090210 */ /* 0x000fe40007ffe1ff */
[----:B------:R-:W-:-:S05]  /*67f0*/  @!P1 LOP3.LUT R9, RZ, R22, RZ, 0x33, !PT ;  /* 0x00000016ff099212 */ /* 0x000fca00078e33ff */
[----:B------:R-:W-:Y:S01]  /*6800*/  IMAD.MOV.U32 R2, RZ, RZ, R9 ;  /* 0x000000ffff027224 */ /* 0x000fe200078e0009 */
[----:B------:R-:W-:Y:S06]  /*6810*/  BRA `(.L_x_725) ;  /* 0x0000000000107947 */ /* 0x000fec0003800000 */
.L_x_724:
[----:B------:R-:W-:Y:S01]  /*6820*/  MOV R0, R9 ;  /* 0x0000000900007202 */ /* 0x000fe20000000f00 */
[----:B------:R-:W-:Y:S01]  /*6830*/  IMAD.MOV.U32 R25, RZ, RZ, R8 ;  /* 0x000000ffff197224 */ /* 0x000fe200078e0008 */
[----:B------:R-:W-:-:S07]  /*6840*/  MOV R24, 0x6860 ;  /* 0x0000686000187802 */ /* 0x000fce0000000f00 */
[----:B------:R-:W-:Y:S05]  /*6850*/  CALL.REL.NOINC `($__internal_15_$__cuda_sm20_rem_s64) ;  /* 0x0000000c00d47944 */ /* 0x000fea0003c00000 */
.L_x_725:
[----:B------:R-:W-:Y:S05]  /*6860*/  BSYNC.RECONVERGENT B1 ;  /* 0x0000000000017941 */ /* 0x000fea0003800200 */
.L_x_723:
        /* <DEDUP_REMOVED lines=9> */
.L_x_676:
[----:B------:R-:W-:-:S05]  /*6900*/  MOV R7, R5 ;  /* 0x0000000500077202 */ /* 0x000fca0000000f00 */
[----:B------:R-:W2:Y:S04]  /*6910*/  LDG.E.64 R2, desc[UR16][R6.64] ;  /* 0x0000001006027981 */ /* 0x000ea8000c1e1b00 */
[----:B--2---:R1:W-:Y:S02]  /*6920*/  STS.64 [R13], R2 ;  /* 0x000000020d007388 */ /* 0x0043e40000000a00 */
.L_x_675:
[----:B------:R-:W-:Y:S05]  /*6930*/  BSYNC.RECONVERGENT B0 ;  /* 0x0000000000007941 */ /* 0x000fea0003800200 */
.L_x_627:
[----:B------:R-:W-:Y:S01]  /*6940*/  BAR.SYNC.DEFER_BLOCKING 0x0 ;  /* 0x0000000000007b1d */ /* 0x000fe20000010000 */
[----:B------:R-:W-:-:S13]  /*6950*/  ISETP.GE.U32.AND P0, PT, R11, 0x42, PT ;  /* 0x000000420b00780c */ /* 0x000fda0003f06070 */
[----:B------:R-:W-:Y:S05]  /*6960*/  @!P0 BRA `(.L_x_726) ;  /* 0x0000000000648947 */ /* 0x000fea0003800000 */
.L_x_729:
[--C-:B------:R-:W-:Y:S01]  /*6970*/  IMAD.MOV.U32 R0, RZ, RZ, R11.reuse ;  /* 0x000000ffff007224 */ /* 0x100fe200078e000b */
[----:B------:R-:W-:Y:S01]  /*6980*/  SHF.R.U32.HI R11, RZ, 0x1, R11 ;  /* 0x00000001ff0b7819 */ /* 0x000fe2000001160b */
[----:B------:R-:W-:Y:S03]  /*6990*/  BSSY.RECONVERGENT B0, `(.L_x_727) ;  /* 0x0000013000007945 */ /* 0x000fe60003800200 */
[----:B------:R-:W-:-:S13]  /*69a0*/  ISETP.GE.U32.AND P0, PT, R26, R11, PT ;  /* 0x0000000b1a00720c */ /* 0x000fda0003f06070 */
[----:B--2---:R-:W-:Y:S05]  /*69b0*/  @P0 BRA `(.L_x_728) ;  /* 0x0000000000400947 */ /* 0x004fea0003800000 */
[----:B0-----:R-:W-:Y:S01]  /*69c0*/  LEA R4, R11, R13, 0x3 ;  /* 0x0000000d0b047211 */ /* 0x001fe200078e18ff */
[----:B-1----:R-:W0:Y:S05]  /*69d0*/  LDS.64 R2, [R13] ;  /* 0x000000000d027984 */ /* 0x002e2a0000000a00 */
[----:B------:R-:W1:Y:S01]  /*69e0*/  LDS.64 R4, [R4] ;  /* 0x0000000004047984 */ /* 0x000e620000000a00 */
[----:B0-----:R-:W-:Y:S01]  /*69f0*/  MOV R6, R3 ;  /* 0x0000000300067202 */ /* 0x001fe20000000f00 */
[----:B-1----:R-:W-:Y:S01]  /*6a00*/  DSETP.MIN.AND P0, P1, R2, R4, PT ;  /* 0x000000040200722a */ /* 0x002fe20003900000 */
[----:B------:R-:W-:Y:S01]  /*6a10*/  IMAD.MOV.U32 R7, RZ, RZ, R5 ;  /* 0x000000ffff077224 */ /* 0x000fe200078e0005 */
[----:B------:R-:W-:-:S04]  /*6a20*/  MOV R3, R4 ;  /* 0x0000000400037202 */ /* 0x000fc80000000f00 */
[----:B------:R-:W-:Y:S02]  /*6a30*/  FSEL R9, R6, R7, P0 ;  /* 0x0000000706097208 */ /* 0x000fe40000000000 */
[----:B------:R-:W-:-:S06]  /*6a40*/  SEL R2, R2, R3, P0 ;  /* 0x0000000302027207 */ /* 0x000fcc0000000000 */
[----:B------:R-:W-:-:S04]  /*6a50*/  @P1 LOP3.LUT R9, R7, 0x80000, RZ, 0xfc, !PT ;  /* 0x0008000007091812 */ /* 0x000fc800078efcff */
[----:B------:R-:W-:-:S06]  /*6a60*/  MOV R3, R9 ;  /* 0x0000000900037202 */ /* 0x000fcc0000000f00 */
[----:B------:R-:W-:-:S14]  /*6a70*/  DSETP.NEU.AND P0, PT, R2, R4, PT ;  /* 0x000000040200722a */ /* 0x000fdc0003f0d000 */
[----:B------:R-:W-:Y:S01]  /*6a80*/  @!P0 IMAD R2, R11, 0x8, R12 ;  /* 0x000000080b028824 */ /* 0x000fe200078e020c */
[----:B------:R-:W-:Y:S05]  /*6a90*/  @!P0 STS.64 [R13], R4 ;  /* 0x000000040d008388 */ /* 0x000fea0000000a00 */
[----:B------:R-:W0:Y:S04]  /*6aa0*/  @!P0 LDS.64 R2, [R2] ;  /* 0x0000000002028984 */ /* 0x000e280000000a00 */
[----:B0-----:R2:W-:Y:S02]  /*6ab0*/  @!P0 STS.64 [R12], R2 ;  /* 0x000000020c008388 */ /* 0x0015e40000000a00 */
.L_x_728:
[----:B------:R-:W-:Y:S05]  /*6ac0*/  BSYNC.RECONVERGENT B0 ;  /* 0x0000000000007941 */ /* 0x000fea0003800200 */
.L_x_727:
[----:B------:R-:W-:Y:S01]  /*6ad0*/  BAR.SYNC.DEFER_BLOCKING 0x0 ;  /* 0x0000000000007b1d */ /* 0x000fe20000010000 */
[----:B------:R-:W-:-:S13]  /*6ae0*/  ISETP.GT.U32.AND P0, PT, R0, 0x83, PT ;  /* 0x000000830000780c */ /* 0x000fda0003f04070 */
[----:B------:R-:W-:Y:S05]  /*6af0*/  @P0 BRA `(.L_x_729) ;  /* 0xfffffffc009c0947 */ /* 0x000fea000383ffff */
.L_x_726:
[----:B------:R-:W-:-:S13]  /*6b00*/  ISETP.GT.U32.AND P0, PT, R26, 0x1f, PT ;  /* 0x0000001f1a00780c */ /* 0x000fda0003f04070 */
[----:B------:R-:W-:Y:S05]  /*6b10*/  @P0 EXIT ;  /* 0x000000000000094d */ /* 0x000fea0003800000 */
[----:B-12---:R-:W1:Y:S04]  /*6b20*/  LDS.64 R2, [R13] ;  /* 0x000000000d027984 */ /* 0x006e680000000a00 */
[----:B0-----:R-:W0:Y:S04]  /*6b30*/  LDS.64 R4, [R13+0x100] ;  /* 0x000100000d047984 */ /* 0x001e280000000a00 */
[----:B------:R-:W2:Y:S01]  /*6b40*/  LDS.64 R6, [R13+0x100] ;  /* 0x000100000d067984 */ /* 0x000ea20000000a00 */
[----:B-1----:R-:W-:Y:S01]  /*6b50*/  MOV R0, R3 ;  /* 0x0000000300007202 */ /* 0x002fe20000000f00 */
[----:B0-----:R-:W-:Y:S01]  /*6b60*/  DSETP.MIN.AND P0, P1, R2, R4, PT ;  /* 0x000000040200722a */ /* 0x001fe20003900000 */
[----:B------:R-:W-:-:S05]  /*6b70*/  MOV R9, R5 ;  /* 0x0000000500097202 */ /* 0x000fca0000000f00 */
        /* <DEDUP_REMOVED lines=12> */
[----:B0-----:R-:W-:Y:S01]  /*6c40*/  MOV R0, R7 ;  /* 0x0000000700007202 */ /* 0x001fe20000000f00 */
[----:B-1----:R-:W-:Y:S01]  /*6c50*/  DSETP.MIN.AND P0, P1, R6, R8, PT ;  /* 0x000000080600722a */ /* 0x002fe20003900000 */
        /* <DEDUP_REMOVED lines=74> */
[----:B------:R-:W2:Y:S01]  /*7100*/  LDCU.64 UR8, c[0x0][0x3b8] ;  /* 0x00007700ff0877ac */ /* 0x000ea20008000a00 */
[----:B0-----:R-:W-:Y:S01]  /*7110*/  LDS.64 R4, [UR11] ;  /* 0x0000000bff047984 */ /* 0x001fe20008000a00 */
[----:B------:R-:W0:Y:S04]  /*7120*/  LDCU.128 UR12, c[0x0][0x380] ;  /* 0x00007000ff0c77ac */ /* 0x000e280008000c00 */
[----:B------:R-:W-:Y:S08]  /*7130*/  S2UR UR4, SR_CTAID.X ;  /* 0x00000000000479c3 */ /* 0x000ff00000002500 */
[----:B------:R-:W2:Y:S01]  /*7140*/  S2UR UR10, SR_CTAID.Y ;  /* 0x00000000000a79c3 */ /* 0x000ea20000002600 */
[----:B-1----:R-:W-:-:S09]  /*7150*/  ULEA UR5, UR6, UR5, 0x18 ;  /* 0x0000000506057291 */ /* 0x002fd2000f8ec0ff */
[----:B------:R-:W1:Y:S01]  /*7160*/  LDS.64 R2, [UR5] ;  /* 0x00000005ff027984 */ /* 0x000e620008000a00 */
[----:B------:R-:W-:Y:S02]  /*7170*/  UMOV UR5, URZ ;  /* 0x000000ff00057c82 */ /* 0x000fe40008000000 */
[----:B--2---:R-:W-:-:S04]  /*7180*/  UIMAD.WIDE.U32 UR4, UR10, UR8, UR4 ;  /* 0x000000080a0472a5 */ /* 0x004fc8000f8e0004 */
[----:B------:R-:W-:Y:S02]  /*7190*/  USHF.L.U32 UR7, UR4, 0x3, URZ ;  /* 0x0000000304077899 */ /* 0x000fe400080006ff */
[----:B------:R-:W-:Y:S02]  /*71a0*/  UIMAD UR5, UR10, UR9, UR5 ;  /* 0x000000090a0572a4 */ /* 0x000fe4000f8e0205 */
[----:B0-----:R-:W-:Y:S02]  /*71b0*/  UIADD3 UR6, UP0, UPT, UR7, UR12, URZ ;  /* 0x0000000c07067290 */ /* 0x001fe4000ff1e0ff */
[----:B------:R-:W-:Y:S02]  /*71c0*/  USHF.L.U64.HI UR5, UR4, 0x3, UR5 ;  /* 0x0000000304057899 */ /* 0x000fe40008010205 */
[----:B------:R-:W-:Y:S02]  /*71d0*/  UIADD3 UR4, UP1, UPT, UR7, UR14, URZ ;  /* 0x0000000e07047290 */ /* 0x000fe4000ff3e0ff */
[----:B------:R-:W-:Y:S01]  /*71e0*/  UIADD3.X UR7, UPT, UPT, UR5, UR13, URZ, UP0, !UPT ;  /* 0x0000000d05077290 */ /* 0x000fe200087fe4ff */
[----:B------:R-:W-:Y:S01]  /*71f0*/  MOV R6, UR6 ;  /* 0x0000000600067c02 */ /* 0x000fe20008000f00 */
[----:B------:R-:W-:-:S02]  /*7200*/  UIADD3.X UR5, UPT, UPT, UR5, UR15, URZ, UP1, !UPT ;  /* 0x0000000f05057290 */ /* 0x000fc40008ffe4ff */
[----:B------:R-:W-:Y:S02]  /*7210*/  MOV R8, UR4 ;  /* 0x0000000400087c02 */ /* 0x000fe40008000f00 */
[----:B------:R-:W-:Y:S02]  /*7220*/  IMAD.U32 R7, RZ, RZ, UR7 ;  /* 0x00000007ff077e24 */ /* 0x000fe4000f8e00ff */
[----:B------:R-:W-:-:S03]  /*7230*/  MOV R9, UR5 ;  /* 0x0000000500097c02 */ /* 0x000fc60008000f00 */
[----:B-1----:R-:W-:Y:S04]  /*7240*/  STG.E.64 desc[UR16][R6.64], R2 ;  /* 0x0000000206007986 */ /* 0x002fe8000c101b10 */
[----:B------:R-:W-:Y:S01]  /*7250*/  STG.E.64 desc[UR16][R8.64], R4 ;  /* 0x0000000408007986 */ /* 0x000fe2000c101b10 */
[----:B------:R-:W-:Y:S05]  /*7260*/  EXIT ;  /* 0x000000000000794d */ /* 0x000fea0003800000 */
        .weak           $__internal_14_$__cuda_sm20_div_s64
        .type           $__internal_14_$__cuda_sm20_div_s64,@function
        .size           $__internal_14_$__cuda_sm20_div_s64,($__internal_15_$__cuda_sm20_rem_s64 - $__internal_14_$__cuda_sm20_div_s64)
$__internal_14_$__cuda_sm20_div_s64:
[----:B------:R-:W-:Y:S02]  /*7270*/  IADD3 R24, P1, PT, RZ, -R2, RZ ;  /* 0x80000002ff187210 */ /* 0x000fe40007f3e0ff */
[----:B------:R-:W-:Y:S02]  /*7280*/  ISETP.GE.AND P0, PT, R0, RZ, PT ;  /* 0x000000ff0000720c */ /* 0x000fe40003f06270 */
[----:B------:R-:W-:Y:S02]  /*7290*/  IADD3.X R25, PT, PT, RZ, ~R0, RZ, P1, !PT ;  /* 0x80000000ff197210 */ /* 0x000fe40000ffe4ff */
[----:B------:R-:W-:Y:S02]  /*72a0*/  SEL R24, R24, R2, !P0 ;  /* 0x0000000218187207 */ /* 0x000fe40004000000 */
[----:B------:R-:W-:-:S04]  /*72b0*/  SEL R25, R25, R0, !P0 ;  /* 0x0000000019197207 */ /* 0x000fc80004000000 */
        /* <DEDUP_REMOVED lines=12> */
[C---:B------:R-:W-:Y:S02]  /*7380*/  IMAD R28, R43.reuse, R29, RZ ;  /* 0x0000001d2b1c7224 */ /* 0x040fe400078e02ff */
[----:B------:R-:W-:-:S04]  /*7390*/  IMAD.HI.U32 R32, P1, R43, R32, R40 ;  /* 0x000000202b207227 */ /* 0x000fc80007820028 */
[----:B------:R-:W-:Y:S01]  /*73a0*/  IMAD.HI.U32 R29, R43, R29, RZ ;  /* 0x0000001d2b1d7227 */ /* 0x000fe200078e00ff */
[----:B------:R-:W-:-:S03]  /*73b0*/  IADD3 R41, P3, PT, R28, R32, RZ ;  /* 0x000000201c297210 */ /* 0x000fc60007f7e0ff */
[----:B------:R-:W-:Y:S02]  /*73c0*/  IMAD.X R29, R29, 0x1, R43, P0 ;  /* 0x000000011d1d7824 */ /* 0x000fe400000e062b */
[----:B------:R-:W-:-:S03]  /*73d0*/  IMAD.WIDE.U32 R42, R41, R24, RZ ;  /* 0x00000018292a7225 */ /* 0x000fc600078e00ff */
[----:B------:R-:W-:Y:S01]  /*73e0*/  IADD3.X R32, PT, PT, RZ, RZ, R29, P3, P1 ;  /* 0x000000ffff207210 */ /* 0x000fe20001fe241d */
[----:B------:R-:W-:Y:S01]  /*73f0*/  IMAD R29, R41, R25, R43 ;  /* 0x00000019291d7224 */ /* 0x000fe200078e022b */
[----:B------:R-:W-:Y:S02]  /*7400*/  IADD3 R28, P0, PT, RZ, -R42, RZ ;  /* 0x8000002aff1c7210 */ /* 0x000fe40007f1e0ff */
[----:B------:R-:W-:Y:S01]  /*7410*/  ISETP.GE.AND P3, PT, R3, RZ, PT ;  /* 0x000000ff0300720c */ /* 0x000fe20003f66270 */
[----:B------:R-:W-:Y:S02]  /*7420*/  IMAD R29, R32, R24, R29 ;  /* 0x00000018201d7224 */ /* 0x000fe400078e021d */
[----:B------:R-:W-:-:S03]  /*7430*/  IMAD.HI.U32 R40, R41, R28, RZ ;  /* 0x0000001c29287227 */ /* 0x000fc600078e00ff */
[----:B------:R-:W-:-:S05]  /*7440*/  IADD3.X R29, PT, PT, RZ, ~R29, RZ, P0, !PT ;  /* 0x8000001dff1d7210 */ /* 0x000fca00007fe4ff */
[----:B------:R-:W-:-:S04]  /*7450*/  IMAD.WIDE.U32 R40, P1, R41, R29, R40 ;  /* 0x0000001d29287225 */ /* 0x000fc80007820028 */
[----:B------:R-:W-:-:S04]  /*7460*/  IMAD.HI.U32 R33, R32, R29, RZ ;  /* 0x0000001d20217227 */ /* 0x000fc800078e00ff */
[----:B------:R-:W-:Y:S01]  /*7470*/  IMAD.HI.U32 R28, P0, R32, R28, R40 ;  /* 0x0000001c201c7227 */ /* 0x000fe20007800028 */
[----:B------:R-:W-:-:S03]  /*7480*/  IADD3.X R33, PT, PT, R33, R32, RZ, P1, !PT ;  /* 0x0000002021217210 */ /* 0x000fc60000ffe4ff */
[----:B------:R-:W-:Y:S02]  /*7490*/  HFMA2 R41, -RZ, RZ, 0, 0 ;  /* 0x00000000ff297431 */ /* 0x000fe400000001ff */
[----:B------:R-:W-:Y:S01]  /*74a0*/  IMAD R29, R32, R29, RZ ;  /* 0x0000001d201d7224 */ /* 0x000fe200078e02ff */
[----:B------:R-:W-:-:S04]  /*74b0*/  IADD3 R32, P4, PT, RZ, -R4, RZ ;  /* 0x80000004ff207210 */ /* 0x000fc80007f9e0ff */
[----:B------:R-:W-:Y:S02]  /*74c0*/  IADD3 R28, P1, PT, R29, R28, RZ ;  /* 0x0000001c1d1c7210 */ /* 0x000fe40007f3e0ff */
[----:B------:R-:W-:Y:S01]  /*74d0*/  SEL R32, R32, R4, !P3 ;  /* 0x0000000420207207 */ /* 0x000fe20005800000 */
[----:B------:R-:W-:Y:S01]  /*74e0*/  IMAD.X R4, RZ, RZ, ~R3, P4 ;  /* 0x000000ffff047224 */ /* 0x000fe200020e0e03 */
[----:B------:R-:W-:-:S03]  /*74f0*/  IADD3.X R33, PT, PT, RZ, RZ, R33, P1, P0 ;  /* 0x000000ffff217210 */ /* 0x000fc60000fe0421 */
[----:B------:R-:W-:Y:S01]  /*7500*/  IMAD.HI.U32 R40, R28, R32, RZ ;  /* 0x000000201c287227 */ /* 0x000fe200078e00ff */
[-C--:B------:R-:W-:Y:S02]  /*7510*/  SEL R4, R4, R3.reuse, !P3 ;  /* 0x0000000304047207 */ /* 0x080fe40005800000 */
[----:B------:R-:W-:-:S03]  /*7520*/  LOP3.LUT R3, R0, R3, RZ, 0x3c, !PT ;  /* 0x0000000300037212 */ /* 0x000fc600078e3cff */
[----:B------:R-:W-:-:S04]  /*7530*/  IMAD.WIDE.U32 R28, R28, R4, R40 ;  /* 0x000000041c1c7225 */ /* 0x000fc800078e0028 */
[----:B------:R-:W-:-:S04]  /*7540*/  IMAD.HI.U32 R29, P0, R33, R32, R28 ;  /* 0x00000020211d7227 */ /* 0x000fc8000780001c */
[----:B------:R-:W-:-:S05]  /*7550*/  IMAD R28, R33, R4, RZ ;  /* 0x00000004211c7224 */ /* 0x000fca00078e02ff */
[----:B------:R-:W-:Y:S01]  /*7560*/  IADD3 R28, P1, PT, R28, R29, RZ ;  /* 0x0000001d1c1c7210 */ /* 0x000fe20007f3e0ff */
[----:B------:R-:W-:-:S04]  /*7570*/  IMAD.HI.U32 R29, R33, R4, RZ ;  /* 0x00000004211d7227 */ /* 0x000fc800078e00ff */
[----:B------:R-:W-:Y:S01]  /*7580*/  IMAD.WIDE.U32 R40, R28, R24, RZ ;  /* 0x000000181c287225 */ /* 0x000fe200078e00ff */
[----:B------:R-:W-:-:S03]  /*7590*/  IADD3.X R29, PT, PT, R29, RZ, RZ, P0, !PT ;  /* 0x000000ff1d1d7210 */ /* 0x000fc600007fe4ff */
        /* <DEDUP_REMOVED lines=8> */
[----:B------:R-:W-:Y:S02]  /*7620*/  SEL R33, R33, R32, P1 ;  /* 0x0000002021217207 */ /* 0x000fe40000800000 */
[----:B------:R-:W-:Y:S02]  /*7630*/  IADD3 R32, P4, PT, R28, 0x1, RZ ;  /* 0x000000011c207810 */ /* 0x000fe40007f9e0ff */
[----:B------:R-:W-:Y:S02]  /*7640*/  ISETP.GE.U32.AND P0, PT, R33, R24, PT ;  /* 0x000000182100720c */ /* 0x000fe40003f06070 */
[----:B------:R-:W-:Y:S02]  /*7650*/  IADD3.X R24, PT, PT, R4, ~R25, RZ, P3, !PT ;  /* 0x8000001904187210 */ /* 0x000fe40001ffe4ff */
[----:B------:R-:W-:Y:S01]  /*7660*/  SEL R32, R32, R28, P1 ;  /* 0x0000001c20207207 */ /* 0x000fe20000800000 */
[----:B------:R-:W-:Y:S01]  /*7670*/  IMAD.X R28, RZ, RZ, R29, P4 ;  /* 0x000000ffff1c7224 */ /* 0x000fe200020e061d */
[----:B------:R-:W-:-:S04]  /*7680*/  SEL R24, R24, R4, P1 ;  /* 0x0000000418187207 */ /* 0x000fc80000800000 */
[----:B------:R-:W-:Y:S02]  /*7690*/  SEL R28, R28, R29, P1 ;  /* 0x0000001d1c1c7207 */ /* 0x000fe40000800000 */
[----:B------:R-:W-:Y:S02]  /*76a0*/  IADD3 R4, P1, PT, R32, 0x1, RZ ;  /* 0x0000000120047810 */ /* 0x000fe40007f3e0ff */
[----:B------:R-:W-:Y:S02]  /*76b0*/  ISETP.GE.U32.AND.EX P0, PT, R24, R25, PT, P0 ;  /* 0x000000191800720c */ /* 0x000fe40003f06100 */
[----:B------:R-:W-:Y:S02]  /*76c0*/  IADD3.X R24, PT, PT, RZ, R28, RZ, P1, !PT ;  /* 0x0000001cff187210 */ /* 0x000fe40000ffe4ff */
[----:B------:R-:W-:Y:S02]  /*76d0*/  SEL R4, R4, R32, P0 ;  /* 0x0000002004047207 */ /* 0x000fe40000000000 */
[----:B------:R-:W-:-:S02]  /*76e0*/  SEL R28, R24, R28, P0 ;  /* 0x0000001c181c7207 */ /* 0x000fc40000000000 */
[----:B------:R-:W-:Y:S02]  /*76f0*/  IADD3 R24, P3, PT, RZ, -R4, RZ ;  /* 0x80000004ff187210 */ /* 0x000fe40007f7e0ff */
[----:B------:R-:W-:Y:S02]  /*7700*/  ISETP.NE.U32.AND P0, PT, R2, RZ, PT ;  /* 0x000000ff0200720c */ /* 0x000fe40003f05070 */
[----:B------:R-:W-:Y:S02]  /*7710*/  ISETP.GE.AND P1, PT, R3, RZ, PT ;  /* 0x000000ff0300720c */ /* 0x000fe40003f26270 */
[-C--:B------:R-:W-:Y:S02]  /*7720*/  IADD3.X R2, PT, PT, RZ, ~R28.reuse, RZ, P3, !PT ;  /* 0x8000001cff027210 */ /* 0x080fe40001ffe4ff */
[----:B------:R-:W-:Y:S02]  /*7730*/  ISETP.NE.AND.EX P0, PT, R0, RZ, PT, P0 ;  /* 0x000000ff0000720c */ /* 0x000fe40003f05300 */
[----:B------:R-:W-:-:S02]  /*7740*/  SEL R2, R2, R28, !P1 ;  /* 0x0000001c02027207 */ /* 0x000fc40004800000 */
[----:B------:R-:W-:Y:S02]  /*7750*/  MOV R3, 0x0 ;  /* 0x0000000000037802 */ /* 0x000fe40000000f00 */
[----:B------:R-:W-:Y:S01]  /*7760*/  SEL R25, R2, 0xffffffff, P0 ;  /* 0xffffffff02197807 */ /* 0x000fe20000000000 */
[----:B------:R-:W-:Y:S01]  /*7770*/  IMAD.MOV.U32 R2, RZ, RZ, R27 ;  /* 0x000000ffff027224 */ /* 0x000fe200078e001b */
[----:B------:R-:W-:-:S04]  /*7780*/  SEL R24, R24, R4, !P1 ;  /* 0x0000000418187207 */ /* 0x000fc80004800000 */
[----:B------:R-:W-:Y:S01]  /*7790*/  SEL R24, R24, 0xffffffff, P0 ;  /* 0xffffffff18187807 */ /* 0x000fe20000000000 */
[----:B------:R-:W-:Y:S06]  /*77a0*/  RET.REL.NODEC R2 `(contiguous_reduce3_f64) ;  /* 0xffffff8802147950 */ /* 0x000fec0003c3ffff */
        .weak           $__internal_15_$__cuda_sm20_rem_s64
        .type           $__internal_15_$__cuda_sm20_rem_s64,@function
        .size           $__internal_15_$__cuda_sm20_rem_s64,(.L_x_3694 - $__internal_15_$__cuda_sm20_rem_s64)
$__internal_15_$__cuda_sm20_rem_s64:
        /* <DEDUP_REMOVED lines=27> */
[----:B------:R-:W-:Y:S01]  /*7960*/  IMAD R18, R27, R2, R16 ;  /* 0x000000021b127224 */ /* 0x000fe200078e0210 */
[----:B------:R-:W-:Y:S01]  /*7970*/  IADD3 R19, P4, PT, RZ, -R0, RZ ;  /* 0x80000000ff137210 */ /* 0x000fe20007f9e0ff */
[----:B------:R-:W-:-:S03]  /*7980*/  IMAD.HI.U32 R16, R17, R29, RZ ;  /* 0x0000001d11107227 */ /* 0x000fc600078e00ff */
[----:B------:R-:W-:Y:S02]  /*7990*/  IADD3.X R18, PT, PT, RZ, ~R18, RZ, P0, !PT ;  /* 0x80000012ff127210 */ /* 0x000fe400007fe4ff */
[----:B------:R-:W-:-:S03]  /*79a0*/  SEL R19, R19, R0, !P1 ;  /* 0x0000000013137207 */ /* 0x000fc60004800000 */
[----:B------:R-:W-:-:S04]  /*79b0*/  IMAD.WIDE.U32 R16, P0, R17, R18, R16 ;  /* 0x0000001211107225 */ /* 0x000fc80007800010 */
[----:B------:R-:W-:-:S04]  /*79c0*/  IMAD.HI.U32 R28, R27, R18, RZ ;  /* 0x000000121b1c7227 */ /* 0x000fc800078e00ff */
[----:B------:R-:W-:-:S04]  /*79d0*/  IMAD.HI.U32 R16, P2, R27, R29, R16 ;  /* 0x0000001d1b107227 */ /* 0x000fc80007840010 */
[----:B------:R-:W-:Y:S01]  /*79e0*/  IMAD R17, R27, R18, RZ ;  /* 0x000000121b117224 */ /* 0x000fe200078e02ff */
[----:B------:R-:W-:Y:S01]  /*79f0*/  IADD3.X R18, PT, PT, RZ, ~R25, RZ, P4, !PT ;  /* 0x80000019ff127210 */ /* 0x000fe200027fe4ff */
[----:B------:R-:W-:-:S03]  /*7a00*/  IMAD.X R27, R28, 0x1, R27, P0 ;  /* 0x000000011c1b7824 */ /* 0x000fc600000e061b */
[----:B------:R-:W-:Y:S01]  /*7a10*/  IADD3 R0, P3, PT, R17, R16, RZ ;  /* 0x0000001011007210 */ /* 0x000fe20007f7e0ff */
[----:B------:R-:W-:Y:S01]  /*7a20*/  HFMA2 R17, -RZ, RZ, 0, 0 ;  /* 0x00000000ff117431 */ /* 0x000fe200000001ff */
[----:B------:R-:W-:Y:S02]  /*7a30*/  SEL R25, R18, R25, !P1 ;  /* 0x0000001912197207 */ /* 0x000fe40004800000 */
        /* <DEDUP_REMOVED lines=8> */
[----:B------:R-:W-:-:S04]  /*7ac0*/  IMAD.WIDE.U32 R16, R27, R2, RZ ;  /* 0x000000021b107225 */ /* 0x000fc800078e00ff */
[----:B------:R-:W-:Y:S01]  /*7ad0*/  IMAD.X R29, RZ, RZ, R0, P2 ;  /* 0x000000ffff1d7224 */ /* 0x000fe200010e0600 */
[----:B------:R-:W-:Y:S01]  /*7ae0*/  IADD3 R33, P2, PT, -R16, R19, RZ ;  /* 0x0000001310217210 */ /* 0x000fe20007f5e1ff */
[----:B------:R-:W-:-:S03]  /*7af0*/  IMAD R27, R27, R3, R17 ;  /* 0x000000031b1b7224 */ /* 0x000fc600078e0211 */
[-C--:B------:R-:W-:Y:S01]  /*7b00*/  ISETP.GE.U32.AND P0, PT, R33, R2.reuse, PT ;  /* 0x000000022100720c */ /* 0x080fe20003f06070 */
[----:B------:R-:W-:-:S05]  /*7b10*/  IMAD R0, R29, R2, R27 ;  /* 0x000000021d007224 */ /* 0x000fca00078e021b */
        /* <DEDUP_REMOVED lines=8> */
[C---:B------:R-:W-:Y:S02]  /*7ba0*/  ISETP.GE.U32.AND.EX P0, PT, R19.reuse, R3, PT, P0 ;  /* 0x000000031300720c */ /* 0x040fe40003f06100 */
[----:B------:R-:W-:Y:S01]  /*7bb0*/  MOV R25, 0x0 ;  /* 0x0000000000197802 */ /* 0x000fe20000000f00 */
        /* <DEDUP_REMOVED lines=11> */
[----:B------:R-:W-:Y:S06]  /*7c70*/  RET.REL.NODEC R24 `(contiguous_reduce3_f64) ;  /* 0xffffff8018e07950 */ /* 0x000fec0003c3ffff */
.L_x_730:
        /* <DEDUP_REMOVED lines=16> */
.L_x_3694:


//--------------------- .text.uncontiguous_reduce_f64 --------------------------
	.section	.text.uncontiguous_reduce_f64,"ax",@progbits
	.align	128
        .global         uncontiguous_reduce_f64
        .type           uncontiguous_reduce_f64,@function
        .size           uncontiguous_reduce_f64,(.L_x_3696 - uncontiguous_reduce_f64)
        .other          uncontiguous_reduce_f64,@"STO_CUDA_ENTRY STV_DEFAULT"
uncontiguous_reduce_f64:
.text.uncontiguous_reduce_f64:
        /* <DEDUP_REMOVED lines=10> */
[----:B------:R-:W5:Y:S01]  /*00a0*/  LDC R13, c[0x0][0x3a8] ;  /* 0x0000ea00ff0d7b82 */ /* 0x000f620000000800 */
[----:B------:R-:W-:Y:S01]  /*00b0*/  HFMA2 R6, -RZ, RZ, 0, 0 ;  /* 0x00000000ff067431 */ /* 0x000fe200000001ff */
[----:B------:R-:W0:Y:S01]  /*00c0*/  LDCU.64 UR8, c[0x0][0x358] ;  /* 0x00006b00ff0877ac */ /* 0x000e220008000a00 */
[----:B--2---:R-:W-:Y:S01]  /*00d0*/  IMAD.U32 R7, RZ, RZ, UR7 ;  /* 0x00000007ff077e24 */ /* 0x004fe2000f8e00ff */
[----:B-1----:R-:W-:-:S04]  /*00e0*/  ULEA UR4, UR5, UR4, 0x18 ;  /* 0x0000000405047291 */ /* 0x002fc8000f8ec0ff */
[----:B------:R-:W-:Y:S02]  /*00f0*/  ULEA UR6, UR7, UR4, 0x3 ;  /* 0x0000000407067291 */ /* 0x000fe4000f8e18ff */
[----:B0-----:R-:W-:Y:S01]  /*0100*/  IMAD R5, R0, UR7, RZ ;  /* 0x0000000700057c24 */ /* 0x001fe2000f8e02ff */
[----:B-----5:R-:W-:Y:S02]  /*0110*/  IADD3 R11, PT, PT, R13, -0x1, RZ ;  /* 0xffffffff0d0b7810 */ /* 0x020fe40007ffe0ff */
[C---:B---3--:R-:W-:Y:S02]  /*0120*/  LEA R3, R2.reuse, UR4, 0x3 ;  /* 0x0000000402037c11 */ /* 0x048fe4000f8e18ff */
[----:B------:R-:W-:Y:S02]  /*0130*/  LEA R4, R5, R2, 0x1 ;  /* 0x0000000205047211 */ /* 0x000fe400078e08ff */
[----:B------:R-:W-:Y:S01]  /*0140*/  LEA R5, R2, UR6, 0x3 ;  /* 0x0000000602057c11 */ /* 0x000fe2000f8e18ff */
[----:B------:R0:W-:Y:S02]  /*0150*/  STS.64 [R3], R8 ;  /* 0x0000000803007388 */ /* 0x0001e40000000a00 */
[----:B------:R-:W-:-:S05]  /*0160*/  VIADD R16, R4, UR7 ;  /* 0x0000000704107c36 */ /* 0x000fca0008000000 */
[----:B----4-:R-:W-:-:S04]  /*0170*/  ISETP.GE.U32.AND P0, PT, R16, UR10, PT ;  /* 0x0000000a10007c0c */ /* 0x010fc8000bf06070 */
[----:B------:R-:W-:Y:S01]  /*0180*/  ISETP.GE.U32.AND.EX P0, PT, RZ, UR11, PT, P0 ;  /* 0x0000000bff007c0c */ /* 0x000fe2000bf06100 */
[----:B0-----:R-:W-:Y:S01]  /*0190*/  IMAD.MOV.U32 R8, RZ, RZ, R4 ;  /* 0x000000ffff087224 */ /* 0x001fe200078e0004 */
[----:B------:R-:W-:-:S05]  /*01a0*/  MOV R9, RZ ;  /* 0x000000ff00097202 */ /* 0x000fca0000000f00 */
[----:B------:R0:W-:Y:S06]  /*01b0*/  STS.64 [R5], R8 ;  /* 0x0000000805007388 */ /* 0x0001ec0000000a00 */
[----:B------:R-:W-:Y:S05]  /*01c0*/  @P0 BRA `(.L_x_732) ;  /* 0x0000003000340947 */ /* 0x000fea0003800000 */
[----:B------:R-:W-:Y:S02]  /*01d0*/  ISETP.GE.AND P0, PT, R11, RZ, PT ;  /* 0x000000ff0b00720c */ /* 0x000fe40003f06270 */
[----:B0-----:R-:W-:Y:S01]  /*01e0*/  CS2R R8, SRZ ;  /* 0x0000000000087805 */ /* 0x001fe2000001ff00 */
[----:B------:R-:W-:Y:S01]  /*01f0*/  IMAD.MOV.U32 R19, RZ, RZ, RZ ;  /* 0x000000ffff137224 */ /* 0x000fe200078e00ff */
[----:B------:R-:W-:Y:S01]  /*0200*/  MOV R20, RZ ;  /* 0x000000ff00147202 */ /* 0x000fe20000000f00 */
[----:B------:R-:W-:-:S08]  /*0210*/  IMAD.MOV.U32 R17, RZ, RZ, RZ ;  /* 0x000000ffff117224 */ /* 0x000fd000078e00ff */
[----:B------:R-:W-:Y:S05]  /*0220*/  @!P0 BRA `(.L_x_733) ;  /* 0x0000002c00c88947 */ /* 0x000fea0003800000 */
[----:B------:R-:W-:Y:S01]  /*0230*/  ISETP.GE.U32.AND P0, PT, R11, 0x3, PT ;  /* 0x000000030b00780c */ /* 0x000fe20003f06070 */
[----:B------:R-:W-:Y:S01]  /*0240*/  IMAD.MOV.U32 R20, RZ, RZ, RZ ;  /* 0x000000ffff147224 */ /* 0x000fe200078e00ff */
[----:B------:R-:W-:Y:S02]  /*0250*/  MOV R19, RZ ;  /* 0x000000ff00137202 */ /* 0x000fe40000000f00 */
[----:B------:R-:W-:Y:S02]  /*0260*/  CS2R R8, SRZ ;  /* 0x0000000000087805 */ /* 0x000fe4000001ff00 */
[----:B------:R-:W-:Y:S01]  /*0270*/  MOV R18, R16 ;  /* 0x0000001000127202 */ /* 0x000fe20000000f00 */
[----:B------:R-:W-:-:S06]  /*0280*/  IMAD.MOV.U32 R10, RZ, RZ, RZ ;  /* 0x000000ffff0a7224 */ /* 0x000fcc00078e00ff */
[----:B------:R-:W-:Y:S05]  /*0290*/  @!P0 BRA `(.L_x_734) ;  /* 0x0000001800f08947 */ /* 0x000fea0003800000 */
[C---:B------:R-:W-:Y:S01]  /*02a0*/  LOP3.LUT R12, R13.reuse, 0xfffffffc, RZ, 0xc0, !PT ;  /* 0xfffffffc0d0c7812 */ /* 0x040fe200078ec0ff */
[----:B------:R-:W-:Y:S01]  /*02b0*/  HFMA2 R19, -RZ, RZ, 0, 0 ;  /* 0x00000000ff137431 */ /* 0x000fe200000001ff */
[----:B------:R-:W-:Y:S01]  /*02c0*/  MOV R18, R16 ;  /* 0x0000001000127202 */ /* 0x000fe20000000f00 */
[----:B------:R-:W-:Y:S01]  /*02d0*/  VIADD R11, R13, 0xfffffffe ;  /* 0xfffffffe0d0b7836 */ /* 0x000fe20000000000 */
[----:B------:R-:W-:Y:S01]  /*02e0*/  MOV R10, RZ ;  /* 0x000000ff000a7202 */ /* 0x000fe20000000f00 */
[----:B------:R-:W-:Y:S02]  /*02f0*/  IMAD.MOV.U32 R20, RZ, RZ, RZ ;  /* 0x000000ffff147224 */ /* 0x000fe400078e00ff */
[----:B------:R-:W-:-:S07]  /*0300*/  IMAD.MOV R12, RZ, RZ, -R12 ;  /* 0x000000ffff0c7224 */ /* 0x000fce00078e0a0c */
.L_x_759:
        /* <DEDUP_REMOVED lines=33> */
.L_x_736:
[----:B------:R-:W-:Y:S01]  /*0520*/  MOV R24, R4 ;  /* 0x0000000400187202 */ /* 0x000fe20000000f00 */
[----:B------:R-:W-:Y:S01]  /*0530*/  IMAD.MOV.U32 R25, RZ, RZ, R6 ;  /* 0x000000ffff197224 */ /* 0x000fe200078e0006 */
[----:B------:R-:W-:Y:S01]  /*0540*/  MOV R15, R32 ;  /* 0x00000020000f7202 */ /* 0x000fe20000000f00 */
[----:B------:R-:W-:Y:S01]  /*0550*/  IMAD.MOV.U32 R14, RZ, RZ, R33 ;  /* 0x000000ffff0e7224 */ /* 0x000fe200078e0021 */
[----:B------:R-:W-:-:S07]  /*0560*/  MOV R13, 0x580 ;  /* 0x00000580000d7802 */ /* 0x000fce0000000f00 */
[----:B------:R-:W-:Y:S05]  /*0570*/  CALL.REL.NOINC `($__internal_16_$__cuda_sm20_div_s64) ;  /* 0x0000006c000c7944 */ /* 0x000fea0003c00000 */
        /* <DEDUP_REMOVED lines=11> */
.L_x_737:
[----:B------:R-:W-:Y:S05]  /*0630*/  BSYNC.RECONVERGENT B1 ;  /* 0x0000000000017941 */ /* 0x000fea0003800200 */
.L_x_735:
        /* <DEDUP_REMOVED lines=34> */
.L_x_739:
[----:B------:R-:W-:Y:S01]  /*0860*/  MOV R24, R18 ;  /* 0x0000001200187202 */ /* 0x000fe20000000f00 */
[----:B------:R-:W-:Y:S01]  /*0870*/  IMAD.MOV.U32 R25, RZ, RZ, R10 ;  /* 0x000000ffff197224 */ /* 0x000fe200078e000a */
[----:B------:R-:W-:Y:S01]  /*0880*/  MOV R15, R32 ;  /* 0x00000020000f7202 */ /* 0x000fe20000000f00 */
[----:B------:R-:W-:Y:S01]  /*0890*/  IMAD.MOV.U32 R14, RZ, RZ, R33 ;  /* 0x000000ffff0e7224 */ /* 0x000fe200078e0021 */
[----:B------:R-:W-:-:S07]  /*08a0*/  MOV R13, 0x8c0 ;  /* 0x000008c0000d7802 */ /* 0x000fce0000000f00 */
[----:B------:R-:W-:Y:S05]  /*08b0*/  CALL.REL.NOINC `($__internal_16_$__cuda_sm20_div_s64) ;  /* 0x00000068003c7944 */ /* 0x000fea0003c00000 */
[-C--:B------:R-:W-:Y:S01]  /*08c0*/  IADD3 R13, P0, PT, RZ, -R22.reuse, RZ ;  /* 0x80000016ff0d7210 */ /* 0x080fe20007f1e0ff */
[----:B------:R-:W-:Y:S01]  /*08d0*/  IMAD.MOV.U32 R14, RZ, RZ, R18 ;  /* 0x000000ffff0e7224 */ /* 0x000fe200078e0012 */
[----:B------:R-:W-:Y:S01]  /*08e0*/  MOV R40, R22 ;  /* 0x0000001600287202 */ /* 0x000fe20000000f00 */
[----:B------:R-:W-:Y:S01]  /*08f0*/  IMAD.MOV.U32 R41, RZ, RZ, R23 ;  /* 0x000000ffff297224 */ /* 0x000fe200078e0017 */
[----:B------:R-:W-:-:S05]  /*0900*/  IADD3.X R15, PT, PT, RZ, ~R23, RZ, P0, !PT ;  /* 0x80000017ff0f7210 */ /* 0x000fca00007fe4ff */
[----:B------:R-:W-:Y:S01]  /*0910*/  IMAD R4, R15, R32, RZ ;  /* 0x000000200f047224 */ /* 0x000fe200078e02ff */
[----:B------:R-:W-:-:S03]  /*0920*/  MOV R15, R10 ;  /* 0x0000000a000f7202 */ /* 0x000fc60000000f00 */
[----:B------:R-:W-:-:S04]  /*0930*/  IMAD.WIDE.U32 R14, R32, R13, R14 ;  /* 0x0000000d200e7225 */ /* 0x000fc800078e000e */
[----:B------:R-:W-:-:S04]  /*0940*/  IMAD R13, R33, R13, R4 ;  /* 0x0000000d210d7224 */ /* 0x000fc800078e0204 */
[----:B------:R-:W-:-:S07]  /*0950*/  IMAD.IADD R13, R13, 0x1, R15 ;  /* 0x000000010d0d7824 */ /* 0x000fce00078e020f */
.L_x_740:
[----:B------:R-:W-:Y:S05]  /*0960*/  BSYNC.RECONVERGENT B1 ;  /* 0x0000000000017941 */ /* 0x000fea0003800200 */
.L_x_738:
        /* <DEDUP_REMOVED lines=10> */
[----:B------:R-:W-:Y:S02]  /*0a10*/  ISETP.NE.U32.AND P0, PT, R4, RZ, PT ;  /* 0x000000ff0400720c */ /* 0x000fe40003f05070 */
[----:B------:R-:W-:-:S11]  /*0a20*/  IADD3 R4, PT, PT, R21, R13, RZ ;  /* 0x0000000d15047210 */ /* 0x000fd60007ffe0ff */
        /* <DEDUP_REMOVED lines=24> */
.L_x_742:
[----:B------:R-:W-:Y:S01]  /*0bb0*/  IMAD.MOV.U32 R24, RZ, RZ, R34 ;  /* 0x000000ffff187224 */ /* 0x000fe200078e0022 */
[----:B------:R-:W-:Y:S01]  /*0bc0*/  MOV R25, R35 ;  /* 0x0000002300197202 */ /* 0x000fe20000000f00 */
[----:B------:R-:W-:Y:S01]  /*0bd0*/  IMAD.MOV.U32 R15, RZ, RZ, R32 ;  /* 0x000000ffff0f7224 */ /* 0x000fe200078e0020 */
[----:B------:R-:W-:Y:S02]  /*0be0*/  MOV R14, R33 ;  /* 0x00000021000e7202 */ /* 0x000fe40000000f00 */
[----:B------:R-:W-:-:S07]  /*0bf0*/  MOV R13, 0xc10 ;  /* 0x00000c10000d7802 */ /* 0x000fce0000000f00 */
[----:B------:R-:W-:Y:S05]  /*0c00*/  CALL.REL.NOINC `($__internal_16_$__cuda_sm20_div_s64) ;  /* 0x0000006400687944 */ /* 0x000fea0003c00000 */
        /* <DEDUP_REMOVED lines=10> */
.L_x_743:
[----:B------:R-:W-:Y:S05]  /*0cb0*/  BSYNC.RECONVERGENT B1 ;  /* 0x0000000000017941 */ /* 0x000fea0003800200 */
.L_x_741:
        /* <DEDUP_REMOVED lines=37> */
.L_x_745:
[----:B------:R-:W-:Y:S01]  /*0f10*/  IMAD.MOV.U32 R24, RZ, RZ, R40 ;  /* 0x000000ffff187224 */ /* 0x000fe200078e0028 */
[----:B------:R-:W-:Y:S01]  /*0f20*/  MOV R25, R41 ;  /* 0x0000002900197202 */ /* 0x000fe20000000f00 */
[----:B------:R-:W-:Y:S01]  /*0f30*/  IMAD.MOV.U32 R15, RZ, RZ, R32 ;  /* 0x000000ffff0f7224 */ /* 0x000fe200078e0020 */
[----:B------:R-:W-:Y:S02]  /*0f40*/  MOV R14, R33 ;  /* 0x00000021000e7202 */ /* 0x000fe40000000f00 */
[----:B------:R-:W-:-:S07]  /*0f50*/  MOV R13, 0xf70 ;  /* 0x00000f70000d7802 */ /* 0x000fce0000000f00 */
[----:B------:R-:W-:Y:S05]  /*0f60*/  CALL.REL.NOINC `($__internal_16_$__cuda_sm20_div_s64) ;  /* 0x0000006000907944 */ /* 0x000fea0003c00000 */
[----:B------:R-:W-:Y:S02]  /*0f70*/  IADD3 R13, P0, PT, RZ, -R22, RZ ;  /* 0x80000016ff0d7210 */ /* 0x000fe40007f1e0ff */
[----:B------:R-:W-:-:S03]  /*0f80*/  MOV R8, R40 ;  /* 0x0000002800087202 */ /* 0x000fc60000000f00 */
[----:B------:R-:W-:-:S04]  /*0f90*/  IMAD.X R9, RZ, RZ, ~R23, P0 ;  /* 0x000000ffff097224 */ /* 0x000fc800000e0e17 */
[----:B------:R-:W-:Y:S02]  /*0fa0*/  IMAD R10, R9, R32, RZ ;  /* 0x00000020090a7224 */ /* 0x000fe400078e02ff */
[----:B------:R-:W-:Y:S02]  /*0fb0*/  IMAD.MOV.U32 R9, RZ, RZ, R41 ;  /* 0x000000ffff097224 */ /* 0x000fe400078e0029 */
[----:B------:R-:W-:Y:S01]  /*0fc0*/  IMAD.WIDE.U32 R8, R32, R13, R8 ;  /* 0x0000000d20087225 */ /* 0x000fe200078e0008 */
[----:B------:R-:W-:-:S03]  /*0fd0*/  MOV R32, R22 ;  /* 0x0000001600207202 */ /* 0x000fc60000000f00 */
[----:B------:R-:W-:Y:S01]  /*0fe0*/  IMAD R13, R33, R13, R10 ;  /* 0x0000000d210d7224 */ /* 0x000fe200078e020a */
[----:B------:R-:W-:Y:S01]  /*0ff0*/  MOV R41, R8 ;  /* 0x0000000800297202 */ /* 0x000fe20000000f00 */
[----:B------:R-:W-:Y:S02]  /*1000*/  IMAD.MOV.U32 R33, RZ, RZ, R23 ;  /* 0x000000ffff217224 */ /* 0x000fe400078e0017 */
[----:B------:R-:W-:-:S07]  /*1010*/  IMAD.IADD R9, R13, 0x1, R9 ;  /* 0x000000010d097824 */ /* 0x000fce00078e0209 */
.L_x_746:
[----:B------:R-:W-:Y:S05]  /*1020*/  BSYNC.RECONVERGENT B1 ;  /* 0x0000000000017941 */ /* 0x000fea0003800200 */
.L_x_744:
[----:B------:R-:W0:Y:S01]  /*1030*/  LDC.64 R14, c[0x0][0x398] ;  /* 0x0000e600ff0e7b82 */ /* 0x000e220000000a00 */
[----:B------:R-:W-:-:S05]  /*1040*/  IADD3 R8, PT, PT, R11, -0x1, RZ ;  /* 0xffffffff0b087810 */ /* 0x000fca0007ffe0ff */
[----:B0-----:R-:W-:-:S05]  /*1050*/  IMAD.WIDE.U32 R14, R8, 0x8, R14 ;  /* 0x00000008080e7825 */ /* 0x001fca00078e000e */
        /* <DEDUP_REMOVED lines=34> */
.L_x_748:
        /* <DEDUP_REMOVED lines=17> */
.L_x_749:
[----:B------:R-:W-:Y:S05]  /*1390*/  BSYNC.RECONVERGENT B1 ;  /* 0x0000000000017941 */ /* 0x000fea0003800200 */
.L_x_747:
        /* <DEDUP_REMOVED lines=36> */
.L_x_751:
        /* <DEDUP_REMOVED lines=17> */
.L_x_752:
[----:B------:R-:W-:Y:S05]  /*16f0*/  BSYNC.RECONVERGENT B1 ;  /* 0x0000000000017941 */ /* 0x000fea0003800200 */
.L_x_750:
[----:B------:R-:W0:Y:S01]  /*1700*/  LDC.64 R14, c[0x0][0x398] ;  /* 0x0000e600ff0e7b82 */ /* 0x000e220000000a00 */
[----:B------:R-:W-:-:S04]  /*1710*/  VIADD R9, R11, 0xfffffffe ;  /* 0xfffffffe0b097836 */ /* 0x000fc80000000000 */
[----:B0-----:R-:W-:-:S05]  /*1720*/  IMAD.WIDE.U32 R14, R9, 0x8, R14 ;  /* 0x00000008090e7825 */ /* 0x001fca00078e000e */
[----:B------:R-:W2:Y:S01]  /*1730*/  LDG.E.64 R18, desc[UR8][R14.64] ;  /* 0x000000080e127981 */ /* 0x000ea2000c1e1b00 */
[----:B------:R-:W-:Y:S01]  /*1740*/  MOV R21, R4 ;  /* 0x0000000400157202 */ /* 0x000fe20000000f00 */
        /* <DEDUP_REMOVED lines=31> */
.L_x_754:
        /* <DEDUP_REMOVED lines=14> */
[----:B------:R-:W-:Y:S01]  /*1a20*/  IMAD R13, R19, R25, R13 ;  /* 0x00000019130d7224 */ /* 0x000fe200078e020d */
[----:B------:R-:W-:-:S03]  /*1a30*/  MOV R25, R14 ;  /* 0x0000000e00197202 */ /* 0x000fc60000000f00 */
[----:B------:R-:W-:-:S07]  /*1a40*/  IMAD.IADD R13, R15, 0x1, R13 ;  /* 0x000000010f0d7824 */ /* 0x000fce00078e020d */
.L_x_755:
[----:B------:R-:W-:Y:S05]  /*1a50*/  BSYNC.RECONVERGENT B1 ;  /* 0x0000000000017941 */ /* 0x000fea0003800200 */
.L_x_753:
[----:B------:R-:W0:Y:S02]  /*1a60*/  LDC.64 R14, c[0x0][0x3a0] ;  /* 0x0000e800ff0e7b82 */ /* 0x000e240000000a00 */
[----:B0-----:R-:W-:-:S05]  /*1a70*/  IMAD.WIDE.U32 R14, R9, 0x8, R14 ;  /* 0x00000008090e7825 */ /* 0x001fca00078e000e */
        /* <DEDUP_REMOVED lines=33> */
[----:B------:R-:W-:Y:S01]  /*1c90*/  MOV R18, R13 ;  /* 0x0000000d00127202 */ /* 0x000fe20000000f00 */
[----:B------:R-:W-:Y:S06]  /*1ca0*/  BRA `(.L_x_758) ;  /* 0x0000000000447947 */ /* 0x000fec0003800000 */
.L_x_757:
        /* <DEDUP_REMOVED lines=13> */
[----:B------:R-:W-:Y:S02]  /*1d80*/  IMAD R13, R19, R13, R10 ;  /* 0x0000000d130d7224 */ /* 0x000fe400078e020a */
[----:B------:R-:W-:Y:S02]  /*1d90*/  IMAD.MOV.U32 R19, RZ, RZ, R14 ;  /* 0x000000ffff137224 */ /* 0x000fe400078e000e */
[----:B------:R-:W-:Y:S01]  /*1da0*/  IMAD.MOV.U32 R10, RZ, RZ, R23 ;  /* 0x000000ffff0a7224 */ /* 0x000fe200078e0017 */
[----:B------:R-:W-:-:S07]  /*1db0*/  IADD3 R15, PT, PT, R13, R15, RZ ;  /* 0x0000000f0d0f7210 */ /* 0x000fce0007ffe0ff */
.L_x_758:
[----:B------:R-:W-:Y:S05]  /*1dc0*/  BSYNC.RECONVERGENT B1 ;  /* 0x0000000000017941 */ /* 0x000fea0003800200 */
.L_x_756:
[----:B------:R-:W-:Y:S01]  /*1dd0*/  MOV R26, R20 ;  /* 0x00000014001a7202 */ /* 0x000fe20000000f00 */
[----:B------:R-:W-:Y:S02]  /*1de0*/  IMAD R13, R15, R36, RZ ;  /* 0x000000240f0d7224 */ /* 0x000fe400078e02ff */
[----:B------:R-:W-:Y:S02]  /*1df0*/  VIADD R11, R11, 0xfffffffc ;  /* 0xfffffffc0b0b7836 */ /* 0x000fe40000000000 */
[----:B------:R-:W-:-:S04]  /*1e00*/  IMAD.WIDE.U32 R14, R36, R19, R26 ;  /* 0x00000013240e7225 */ /* 0x000fc800078e001a */
[----:B------:R-:W-:Y:S02]  /*1e10*/  IMAD R13, R37, R19, R13 ;  /* 0x00000013250d7224 */ /* 0x000fe400078e020d */
[----:B------:R-:W-:-:S03]  /*1e20*/  IMAD.MOV.U32 R19, RZ, RZ, R14 ;  /* 0x000000ffff137224 */ /* 0x000fc600078e000e */
[----:B------:R-:W-:Y:S01]  /*1e30*/  IADD3 R20, PT, PT, R15, R13, RZ ;  /* 0x0000000d0f147210 */ /* 0x000fe20007ffe0ff */
[----:B------:R-:W-:Y:S06]  /*1e40*/  @P2 BRA `(.L_x_759) ;  /* 0xffffffe400302947 */ /* 0x000fec000383ffff */
[----:B------:R-:W-:-:S07]  /*1e50*/  IADD3 R11, PT, PT, R11, 0x1, RZ ;  /* 0x000000010b0b7810 */ /* 0x000fce0007ffe0ff */
.L_x_734:
        /* <DEDUP_REMOVED lines=35> */
.L_x_762:
        /* <DEDUP_REMOVED lines=16> */
.L_x_763:
[----:B------:R-:W-:Y:S05]  /*2190*/  BSYNC.RECONVERGENT B1 ;  /* 0x0000000000017941 */ /* 0x000fea0003800200 */
.L_x_761:
        /* <DEDUP_REMOVED lines=21> */
[----:B------:R-:W-:Y:S01]  /*22f0*/  IMAD.HI.U32 R34, R13, R18, RZ ;  /* 0x000000120d227227 */ /* 0x000fe200078e00ff */
[----:B------:R-:W-:-:S03]  /*2300*/  MOV R13, RZ ;  /* 0x000000ff000d7202 */ /* 0x000fc60000000f00 */
        /* <DEDUP_REMOVED lines=11> */
.L_x_765:
        /* <DEDUP_REMOVED lines=8> */
[-C--:B------:R-:W-:Y:S01]  /*2440*/  MOV R35, R23.reuse ;  /* 0x0000001700237202 */ /* 0x080fe20000000f00 */
[----:B------:R-:W-:Y:S01]  /*2450*/  IMAD.MOV.U32 R34, RZ, RZ, R22 ;  /* 0x000000ffff227224 */ /* 0x000fe200078e0016 */
[----:B------:R-:W-:-:S05]  /*2460*/  IADD3.X R13, PT, PT, RZ, ~R23, RZ, P0, !PT ;  /* 0x80000017ff0d7210 */ /* 0x000fca00007fe4ff */
[----:B------:R-:W-:Y:S01]  /*2470*/  IMAD R4, R13, R32, RZ ;  /* 0x000000200d047224 */ /* 0x000fe200078e02ff */
[----:B------:R-:W-:-:S03]  /*2480*/  MOV R13, R10 ;  /* 0x0000000a000d7202 */ /* 0x000fc60000000f00 */
[-C--:B------:R-:W-:Y:S02]  /*2490*/  IMAD R33, R33, R9.reuse, R4 ;  /* 0x0000000921217224 */ /* 0x080fe400078e0204 */
[----:B------:R-:W-:-:S04]  /*24a0*/  IMAD.WIDE.U32 R12, R32, R9, R12 ;  /* 0x00000009200c7225 */ /* 0x000fc800078e000c */
[----:B------:R-:W-:Y:S01]  /*24b0*/  IMAD.MOV.U32 R9, RZ, RZ, R12 ;  /* 0x000000ffff097224 */ /* 0x000fe200078e000c */
[----:B------:R-:W-:-:S07]  /*24c0*/  IADD3 R13, PT, PT, R33, R13, RZ ;  /* 0x0000000d210d7210 */ /* 0x000fce0007ffe0ff */
.L_x_766:
[----:B------:R-:W-:Y:S05]  /*24d0*/  BSYNC.RECONVERGENT B1 ;  /* 0x0000000000017941 */ /* 0x000fea0003800200 */
.L_x_764:
        /* <DEDUP_REMOVED lines=37> */
.L_x_768:
        /* <DEDUP_REMOVED lines=14> */
[----:B------:R-:W-:Y:S02]  /*2810*/  IMAD R9, R33, R15, R9 ;  /* 0x0000000f21097224 */ /* 0x000fe400078e0209 */
[----:B------:R-:W-:-:S03]  /*2820*/  IMAD.MOV.U32 R15, RZ, RZ, R12 ;  /* 0x000000ffff0f7224 */ /* 0x000fc600078e000c */
[----:B------:R-:W-:-:S07]  /*2830*/  IADD3 R9, PT, PT, R13, R9, RZ ;  /* 0x000000090d097210 */ /* 0x000fce0007ffe0ff */
.L_x_769:
[----:B------:R-:W-:Y:S05]  /*2840*/  BSYNC.RECONVERGENT B1 ;  /* 0x0000000000017941 */ /* 0x000fea0003800200 */
.L_x_767:
[----:B------:R-:W0:Y:S02]  /*2850*/  LDC.64 R12, c[0x0][0x3a0] ;  /* 0x0000e800ff0c7b82 */ /* 0x000e240000000a00 */
[----:B0-----:R-:W-:-:S05]  /*2860*/  IMAD.WIDE.U32 R12, R8, 0x8, R12 ;  /* 0x00000008080c7825 */ /* 0x001fca00078e000c */
[----:B------:R-:W2:Y:S01]  /*2870*/  LDG.E.64 R36, desc[UR8][R12.64] ;  /* 0x000000080c247981 */ /* 0x000ea2000c1e1b00 */
[----:B------:R-:W-:Y:S01]  /*2880*/  LOP3.LUT R8, R35, R33, RZ, 0xfc, !PT ;  /* 0x0000002123087212 */ /* 0x000fe200078efcff */
[----:B------:R-:W-:Y:S01]  /*2890*/  BSSY.RECONVERGENT B1, `(.L_x_770) ;  /* 0x0000030000017945 */ /* 0x000fe20003800200 */
[----:B------:R-:W-:Y:S02]  /*28a0*/  MOV R42, R38 ;  /* 0x00000026002a7202 */ /* 0x000fe40000000f00 */
[----:B------:R-:W-:Y:S01]  /*28b0*/  ISETP.NE.U32.AND P0, PT, R8, RZ, PT ;  /* 0x000000ff0800720c */ /* 0x000fe20003f05070 */
[-C--:B--2---:R-:W-:Y:S02]  /*28c0*/  IMAD R10, R37, R15.reuse, RZ ;  /* 0x0000000f250a7224 */ /* 0x084fe400078e02ff */
[----:B------:R-:W-:-:S04]  /*28d0*/  IMAD.WIDE.U32 R42, R36, R15, R42 ;  /* 0x0000000f242a7225 */ /* 0x000fc800078e002a */
[----:B------:R-:W-:Y:S02]  /*28e0*/  IMAD R9, R36, R9, R10 ;  /* 0x0000000924097224 */ /* 0x000fe400078e020a */
[----:B------:R-:W-:-:S03]  /*28f0*/  IMAD.MOV.U32 R8, RZ, RZ, R42 ;  /* 0x000000ffff087224 */ /* 0x000fc600078e002a */
        /* <DEDUP_REMOVED lines=25> */
.L_x_771:
[----:B------:R-:W-:Y:S01]  /*2a90*/  IMAD.MOV.U32 R24, RZ, RZ, R34 ;  /* 0x000000ffff187224 */ /* 0x000fe200078e0022 */
[----:B------:R-:W-:Y:S01]  /*2aa0*/  MOV R25, R35 ;  /* 0x0000002300197202 */ /* 0x000fe20000000f00 */
[----:B------:R-:W-:Y:S01]  /*2ab0*/  IMAD.MOV.U32 R15, RZ, RZ, R32 ;  /* 0x000000ffff0f7224 */ /* 0x000fe200078e0020 */
[----:B------:R-:W-:Y:S02]  /*2ac0*/  MOV R14, R33 ;  /* 0x00000021000e7202 */ /* 0x000fe40000000f00 */
[----:B------:R-:W-:-:S07]  /*2ad0*/  MOV R13, 0x2af0 ;  /* 0x00002af0000d7802 */ /* 0x000fce0000000f00 */
[----:B------:R-:W-:Y:S05]  /*2ae0*/  CALL.REL.NOINC `($__internal_16_$__cuda_sm20_div_s64) ;  /* 0x0000004400b07944 */ /* 0x000fea0003c00000 */
[----:B------:R-:W-:Y:S02]  /*2af0*/  IADD3 R15, P0, PT, RZ, -R22, RZ ;  /* 0x80000016ff0f7210 */ /* 0x000fe40007f1e0ff */
        /* <DEDUP_REMOVED lines=9> */
.L_x_772:
[----:B------:R-:W-:Y:S05]  /*2b90*/  BSYNC.RECONVERGENT B1 ;  /* 0x0000000000017941 */ /* 0x000fea0003800200 */
.L_x_770:
[----:B------:R-:W-:Y:S01]  /*2ba0*/  IMAD.MOV.U32 R40, RZ, RZ, R20 ;  /* 0x000000ffff287224 */ /* 0x000fe200078e0014 */
[----:B------:R-:W-:Y:S01]  /*2bb0*/  IADD3 R11, PT, PT, R11, -0x2, RZ ;  /* 0xfffffffe0b0b7810 */ /* 0x000fe20007ffe0ff */
[----:B------:R-:W-:Y:S02]  /*2bc0*/  IMAD R13, R13, R36, RZ ;  /* 0x000000240d0d7224 */ /* 0x000fe400078e02ff */
[----:B------:R-:W-:-:S04]  /*2bd0*/  IMAD.WIDE.U32 R40, R36, R12, R40 ;  /* 0x0000000c24287225 */ /* 0x000fc800078e0028 */
[----:B------:R-:W-:Y:S01]  /*2be0*/  IMAD R13, R37, R12, R13 ;  /* 0x0000000c250d7224 */ /* 0x000fe200078e020d */
[----:B------:R-:W-:-:S03]  /*2bf0*/  MOV R19, R40 ;  /* 0x0000002800137202 */ /* 0x000fc60000000f00 */
[----:B------:R-:W-:-:S07]  /*2c00*/  IMAD.IADD R20, R41, 0x1, R13 ;  /* 0x0000000129147824 */ /* 0x000fce00078e020d */
.L_x_760:
        /* <DEDUP_REMOVED lines=31> */
.L_x_774:
[----:B------:R-:W-:Y:S01]  /*2e00*/  IMAD.MOV.U32 R21, RZ, RZ, R12 ;  /* 0x000000ffff157224 */ /* 0x000fe200078e000c */
[----:B------:R-:W-:Y:S02]  /*2e10*/  MOV R26, R13 ;  /* 0x0000000d001a7202 */ /* 0x000fe40000000f00 */
[----:B------:R-:W-:-:S07]  /*2e20*/  MOV R27, 0x2e40 ;  /* 0x00002e40001b7802 */ /* 0x000fce0000000f00 */
[----:B------:R-:W-:Y:S05]  /*2e30*/  CALL.REL.NOINC `($__internal_17_$__cuda_sm20_rem_s64) ;  /* 0x00000048002c7944 */ /* 0x000fea0003c00000 */
[----:B------:R-:W-:Y:S01]  /*2e40*/  IMAD.MOV.U32 R14, RZ, RZ, R4 ;  /* 0x000000ffff0e7224 */ /* 0x000fe200078e0004 */
[----:B------:R-:W-:-:S07]  /*2e50*/  MOV R15, R21 ;  /* 0x00000015000f7202 */ /* 0x000fce0000000f00 */
.L_x_775:
[----:B------:R-:W-:Y:S05]  /*2e60*/  BSYNC.RECONVERGENT B1 ;  /* 0x0000000000017941 */ /* 0x000fea0003800200 */
.L_x_773:
        /* <DEDUP_REMOVED lines=30> */
.L_x_777:
[----:B------:R-:W-:Y:S01]  /*3050*/  IMAD.MOV.U32 R21, RZ, RZ, R12 ;  /* 0x000000ffff157224 */ /* 0x000fe200078e000c */
[----:B------:R-:W-:Y:S01]  /*3060*/  MOV R26, R13 ;  /* 0x0000000d001a7202 */ /* 0x000fe20000000f00 */
[----:B------:R-:W-:Y:S01]  /*3070*/  IMAD.MOV.U32 R4, RZ, RZ, R18 ;  /* 0x000000ffff047224 */ /* 0x000fe200078e0012 */
[----:B------:R-:W-:Y:S02]  /*3080*/  MOV R6, R10 ;  /* 0x0000000a00067202 */ /* 0x000fe40000000f00 */
[----:B------:R-:W-:-:S07]  /*3090*/  MOV R27, 0x30b0 ;  /* 0x000030b0001b7802 */ /* 0x000fce0000000f00 */
[----:B------:R-:W-:Y:S05]  /*30a0*/  CALL.REL.NOINC `($__internal_17_$__cuda_sm20_rem_s64) ;  /* 0x0000004400907944 */ /* 0x000fea0003c00000 */
[----:B------:R-:W-:Y:S01]  /*30b0*/  IMAD.MOV.U32 R10, RZ, RZ, R4 ;  /* 0x000000ffff0a7224 */ /* 0x000fe200078e0004 */
[----:B------:R-:W-:-:S07]  /*30c0*/  MOV R11, R21 ;  /* 0x00000015000b7202 */ /* 0x000fce0000000f00 */
.L_x_778:
[----:B------:R-:W-:Y:S05]  /*30d0*/  BSYNC.RECONVERGENT B1 ;  /* 0x0000000000017941 */ /* 0x000fea0003800200 */
.L_x_776:
[----:B------:R-:W-:Y:S01]  /*30e0*/  MOV R13, R20 ;  /* 0x00000014000d7202 */ /* 0x000fe20000000f00 */
[----:B------:R-:W-:Y:S02]  /*30f0*/  IMAD.MOV.U32 R12, RZ, RZ, R19 ;  /* 0x000000ffff0c7224 */ /* 0x000fe400078e0013 */
[----:B------:R-:W-:Y:S02]  /*3100*/  IMAD R11, R11, R28, RZ ;  /* 0x0000001c0b0b7224 */ /* 0x000fe400078e02ff */
[----:B------:R-:W-:-:S04]  /*3110*/  IMAD.WIDE.U32 R12, R28, R10, R12 ;  /* 0x0000000a1c0c7225 */ /* 0x000fc800078e000c */
[----:B------:R-:W-:Y:S01]  /*3120*/  IMAD R11, R29, R10, R11 ;  /* 0x0000000a1d0b7224 */ /* 0x000fe200078e020b */
[----:B------:R-:W-:-:S03]  /*3130*/  MOV R19, R12 ;  /* 0x0000000c00137202 */ /* 0x000fc60000000f00 */
[----:B------:R-:W-:-:S07]  /*3140*/  IMAD.IADD R20, R13, 0x1, R11 ;  /* 0x000000010d147824 */ /* 0x000fce00078e020b */
.L_x_733:
[----:B------:R-:W0:Y:S02]  /*3150*/  LDCU.64 UR4, c[0x0][0x390] ;  /* 0x00007200ff0477ac */ /* 0x000e240008000a00 */
[C---:B0-----:R-:W-:Y:S02]  /*3160*/  LEA R10, P0, R8.reuse, UR4, 0x3 ;  /* 0x00000004080a7c11 */ /* 0x041fe4000f8018ff */
[C---:B------:R-:W-:Y:S02]  /*3170*/  LEA R12, P1, R19.reuse, UR4, 0x3 ;  /* 0x00000004130c7c11 */ /* 0x040fe4000f8218ff */
[----:B------:R-:W-:Y:S02]  /*3180*/  LEA.HI.X R11, R8, UR5, R9, 0x3, P0 ;  /* 0x00000005080b7c11 */ /* 0x000fe400080f1c09 */
[----:B------:R-:W-:-:S04]  /*3190*/  LEA.HI.X R13, R19, UR5, R20, 0x3, P1 ;  /* 0x00000005130d7c11 */ /* 0x000fc800088f1c14 */
[----:B------:R-:W2:Y:S04]  /*31a0*/  LDG.E.64 R10, desc[UR8][R10.64] ;  /* 0x000000080a0a7981 */ /* 0x000ea8000c1e1b00 */
[----:B------:R-:W3:Y:S01]  /*31b0*/  LDG.E.64 R12, desc[UR8][R12.64] ;  /* 0x000000080c0c7981 */ /* 0x000ee2000c1e1b00 */
[----:B--2---:R-:W-:Y:S01]  /*31c0*/  IMAD.MOV.U32 R4, RZ, RZ, R11 ;  /* 0x000000ffff047224 */ /* 0x004fe200078e000b */
[----:B---3--:R-:W-:Y:S01]  /*31d0*/  DSETP.MIN.AND P0, P1, R10, R12, PT ;  /* 0x0000000c0a00722a */ /* 0x008fe20003900000 */
[----:B------:R-:W-:Y:S02]  /*31e0*/  MOV R15, R13 ;  /* 0x0000000d000f7202 */ /* 0x000fe40000000f00 */
[----:B------:R-:W-:-:S03]  /*31f0*/  MOV R9, R12 ;  /* 0x0000000c00097202 */ /* 0x000fc60000000f00 */
[----:B------:R-:W-:Y:S01]  /*3200*/  FSEL R19, R4, R15, P0 ;  /* 0x0000000f04137208 */ /* 0x000fe20000000000 */
[----:B------:R-:W-:-:S05]  /*3210*/  IMAD.MOV.U32 R4, RZ, RZ, R10 ;  /* 0x000000ffff047224 */ /* 0x000fca00078e000a */
[----:B------:R-:W-:Y:S02]  /*3220*/  SEL R8, R4, R9, P0 ;  /* 0x0000000904087207 */ /* 0x000fe40000000000 */
[----:B------:R-:W-:-:S05]  /*3230*/  @P1 LOP3.LUT R19, R15, 0x80000, RZ, 0xfc, !PT ;  /* 0x000800000f131812 */ /* 0x000fca00078efcff */
[----:B------:R-:W-:-:S06]  /*3240*/  IMAD.MOV.U32 R9, RZ, RZ, R19 ;  /* 0x000000ffff097224 */ /* 0x000fcc00078e0013 */
[----:B------:R-:W-:-:S14]  /*3250*/  DSETP.NEU.AND P0, PT, R8, R12, PT ;  /* 0x0000000c0800722a */ /* 0x000fdc0003f0d000 */
[----:B------:R2:W-:Y:S04]  /*3260*/  @!P0 STS.64 [R3], R12 ;  /* 0x0000000c03008388 */ /* 0x0005e80000000a00 */
[----:B------:R2:W-:Y:S04]  /*3270*/  @!P0 STS.64 [R5], R16 ;  /* 0x0000001005008388 */ /* 0x0005e80000000a00 */
[----:B------:R2:W-:Y:S01]  /*3280*/  @P0 STS.64 [R3], R10 ;  /* 0x0000000a03000388 */ /* 0x0005e20000000a00 */
[----:B------:R-:W-:Y:S05]  /*3290*/  BRA `(.L_x_779) ;  /* 0x0000003400b87947 */ /* 0x000fea0003800000 */
.L_x_732:
[----:B------:R-:W-:-:S04]  /*32a0*/  ISETP.GE.U32.AND P0, PT, R4, UR10, PT ;  /* 0x0000000a04007c0c */ /* 0x000fc8000bf06070 */
[----:B------:R-:W-:-:S13]  /*32b0*/  ISETP.GE.U32.AND.EX P0, PT, R6, UR11, PT, P0 ;  /* 0x0000000b06007c0c */ /* 0x000fda000bf06100 */
[----:B------:R-:W-:Y:S05]  /*32c0*/  @P0 BRA `(.L_x_779) ;  /* 0x0000003400ac0947 */ /* 0x000fea0003800000 */
[----:B------:R-:W-:Y:S01]  /*32d0*/  ISETP.GE.AND P0, PT, R11, RZ, PT ;  /* 0x000000ff0b00720c */ /* 0x000fe20003f06270 */
[----:B0-----:R-:W-:Y:S01]  /*32e0*/  IMAD.MOV.U32 R9, RZ, RZ, RZ ;  /* 0x000000ffff097224 */ /* 0x001fe200078e00ff */
[----:B------:R-:W-:-:S11]  /*32f0*/  MOV R10, RZ ;  /* 0x000000ff000a7202 */ /* 0x000fd60000000f00 */
[----:B------:R-:W-:Y:S05]  /*3300*/  @!P0 BRA `(.L_x_780) ;  /* 0x0000003400888947 */ /* 0x000fea0003800000 */
[----:B------:R-:W-:Y:S01]  /*3310*/  MOV R12, R11 ;  /* 0x0000000b000c7202 */ /* 0x000fe20000000f00 */
[----:B------:R-:W-:Y:S01]  /*3320*/  HFMA2 R9, -RZ, RZ, 0, 0 ;  /* 0x00000000ff097431 */ /* 0x000fe200000001ff */
[----:B------:R-:W-:Y:S01]  /*3330*/  LOP3.LUT R16, R13, 0x7, RZ, 0xc0, !PT ;  /* 0x000000070d107812 */ /* 0x000fe200078ec0ff */
[----:B------:R-:W-:Y:S01]  /*3340*/  IMAD.MOV.U32 R10, RZ, RZ, RZ ;  /* 0x000000ffff0a7224 */ /* 0x000fe200078e00ff */
[----:B------:R-:W-:-:S13]  /*3350*/  ISETP.GE.U32.AND P0, PT, R12, 0x7, PT ;  /* 0x000000070c00780c */ /* 0x000fda0003f06070 */
[----:B------:R-:W-:Y:S05]  /*3360*/  @!P0 BRA `(.L_x_781) ;  /* 0x0000001c00308947 */ /* 0x000fea0003800000 */
[----:B------:R-:W0:Y:S01]  /*3370*/  LDC.64 R20, c[0x0][0x398] ;  /* 0x0000e600ff147b82 */ /* 0x000e220000000a00 */
[C---:B------:R-:W-:Y:S01]  /*3380*/  LOP3.LUT R11, R13.reuse, 0xfffffff8, RZ, 0xc0, !PT ;  /* 0xfffffff80d0b7812 */ /* 0x040fe200078ec0ff */
[----:B------:R-:W-:Y:S01]  /*3390*/  VIADD R12, R13, 0xfffffffc ;  /* 0xfffffffc0d0c7836 */ /* 0x000fe20000000000 */
[----:B------:R-:W-:Y:S01]  /*33a0*/  MOV R10, RZ ;  /* 0x000000ff000a7202 */ /* 0x000fe20000000f00 */
[----:B------:R-:W-:Y:S01]  /*33b0*/  IMAD.MOV.U32 R9, RZ, RZ, RZ ;  /* 0x000000ffff097224 */ /* 0x000fe200078e00ff */
[----:B------:R-:W-:-:S03]  /*33c0*/  IADD3 R11, PT, PT, -R11, RZ, RZ ;  /* 0x000000ff0b0b7210 */ /* 0x000fc60007ffe1ff */
[----:B------:R-:W1:Y:S04]  /*33d0*/  LDC.64 R18, c[0x0][0x3a0] ;  /* 0x0000e800ff127b82 */ /* 0x000e680000000a00 */
.L_x_806:
        /* <DEDUP_REMOVED lines=33> */
.L_x_783:
[----:B------:R-:W-:Y:S01]  /*35f0*/  MOV R24, R4 ;  /* 0x0000000400187202 */ /* 0x000fe20000000f00 */
[----:B------:R-:W-:Y:S01]  /*3600*/  IMAD.MOV.U32 R25, RZ, RZ, R6 ;  /* 0x000000ffff197224 */ /* 0x000fe200078e0006 */
[----:B------:R-:W-:Y:S01]  /*3610*/  MOV R15, R32 ;  /* 0x00000020000f7202 */ /* 0x000fe20000000f00 */
[----:B------:R-:W-:Y:S01]  /*3620*/  IMAD.MOV.U32 R14, RZ, RZ, R33 ;  /* 0x000000ffff0e7224 */ /* 0x000fe200078e0021 */
[----:B------:R-:W-:-:S07]  /*3630*/  MOV R13, 0x3650 ;  /* 0x00003650000d7802 */ /* 0x000fce0000000f00 */
[----:B-1----:R-:W-:Y:S05]  /*3640*/  CALL.REL.NOINC `($__internal_16_$__cuda_sm20_div_s64) ;  /* 0x0000003800d87944 */ /* 0x002fea0003c00000 */
        /* <DEDUP_REMOVED lines=11> */
.L_x_784:
[----:B------:R-:W-:Y:S05]  /*3700*/  BSYNC.RECONVERGENT B1 ;  /* 0x0000000000017941 */ /* 0x000fea0003800200 */
.L_x_782:
[----:B------:R-:W-:Y:S02]  /*3710*/  VIADD R4, R12, 0x2 ;  /* 0x000000020c047836 */ /* 0x000fe40000000000 */
[----:B-1----:R-:W-:-:S04]  /*3720*/  IMAD.WIDE.U32 R14, R8, 0x8, R18 ;  /* 0x00000008080e7825 */ /* 0x002fc800078e0012 */
        /* <DEDUP_REMOVED lines=15> */
[----:B------:R-:W-:Y:S01]  /*3820*/  HFMA2 R33, -RZ, RZ, 0, 0 ;  /* 0x00000000ff217431 */ /* 0x000fe200000001ff */
        /* <DEDUP_REMOVED lines=20> */
.L_x_786:
        /* <DEDUP_REMOVED lines=17> */
.L_x_787:
[----:B------:R-:W-:Y:S05]  /*3a80*/  BSYNC.RECONVERGENT B1 ;  /* 0x0000000000017941 */ /* 0x000fea0003800200 */
.L_x_785:
[----:B------:R-:W-:Y:S01]  /*3a90*/  IADD3 R6, PT, PT, R12, 0x1, RZ ;  /* 0x000000010c067810 */ /* 0x000fe20007ffe0ff */
        /* <DEDUP_REMOVED lines=37> */
.L_x_789:
        /* <DEDUP_REMOVED lines=17> */
.L_x_790:
[----:B------:R-:W-:Y:S05]  /*3e00*/  BSYNC.RECONVERGENT B1 ;  /* 0x0000000000017941 */ /* 0x000fea0003800200 */
.L_x_788:
        /* <DEDUP_REMOVED lines=9> */
[----:B------:R-:W-:Y:S01]  /*3ea0*/  IMAD.WIDE.U32 R36, R14, R37, R8 ;  /* 0x000000250e247225 */ /* 0x000fe200078e0008 */
[----:B------:R-:W-:-:S03]  /*3eb0*/  IADD3 R9, PT, PT, R12, -0x4, RZ ;  /* 0xfffffffc0c097810 */ /* 0x000fc60007ffe0ff */
        /* <DEDUP_REMOVED lines=27> */
.L_x_792:
        /* <DEDUP_REMOVED lines=17> */
.L_x_793:
[----:B------:R-:W-:Y:S05]  /*4180*/  BSYNC.RECONVERGENT B1 ;  /* 0x0000000000017941 */ /* 0x000fea0003800200 */
.L_x_791:
        /* <DEDUP_REMOVED lines=38> */
.L_x_795:
        /* <DEDUP_REMOVED lines=17> */
.L_x_796:
[----:B------:R-:W-:Y:S05]  /*4500*/  BSYNC.RECONVERGENT B1 ;  /* 0x0000000000017941 */ /* 0x000fea0003800200 */
.L_x_794:
        /* <DEDUP_REMOVED lines=38> */
.L_x_798:
        /* <DEDUP_REMOVED lines=17> */
.L_x_799:
[----:B------:R-:W-:Y:S05]  /*4880*/  BSYNC.RECONVERGENT B1 ;  /* 0x0000000000017941 */ /* 0x000fea0003800200 */
.L_x_797:
        /* <DEDUP_REMOVED lines=38> */
.L_x_801:
        /* <DEDUP_REMOVED lines=17> */
.L_x_802:
[----:B------:R-:W-:Y:S05]  /*4c00*/  BSYNC.RECONVERGENT B1 ;  /* 0x0000000000017941 */ /* 0x000fea0003800200 */
.L_x_800:
        /* <DEDUP_REMOVED lines=36> */
.L_x_804:
        /* <DEDUP_REMOVED lines=13> */
[----:B------:R-:W-:Y:S02]  /*4f20*/  IMAD R13, R13, R34, RZ ;  /* 0x000000220d0d7224 */ /* 0x000fe400078e02ff */
[----:B------:R-:W-:Y:S02]  /*4f30*/  IMAD.MOV.U32 R33, RZ, RZ, R14 ;  /* 0x000000ffff217224 */ /* 0x000fe400078e000e */
[----:B------:R-:W-:-:S05]  /*4f40*/  IMAD R13, R35, R17, R13 ;  /* 0x00000011230d7224 */ /* 0x000fca00078e020d */
[----:B------:R-:W-:-:S07]  /*4f50*/  IADD3 R13, PT, PT, R15, R13, RZ ;  /* 0x0000000d0f0d7210 */ /* 0x000fce0007ffe0ff */
.L_x_805:
[----:B------:R-:W-:Y:S05]  /*4f60*/  BSYNC.RECONVERGENT B1 ;  /* 0x0000000000017941 */ /* 0x000fea0003800200 */
.L_x_803:
        /* <DEDUP_REMOVED lines=12> */
.L_x_781:
        /* <DEDUP_REMOVED lines=36> */
.L_x_809:
        /* <DEDUP_REMOVED lines=17> */
.L_x_810:
[----:B------:R-:W-:Y:S05]  /*5380*/  BSYNC.RECONVERGENT B1 ;  /* 0x0000000000017941 */ /* 0x000fea0003800200 */
.L_x_808:
        /* <DEDUP_REMOVED lines=40> */
.L_x_812:
        /* <DEDUP_REMOVED lines=17> */
.L_x_813:
[----:B------:R-:W-:Y:S05]  /*5720*/  BSYNC.RECONVERGENT B1 ;  /* 0x0000000000017941 */ /* 0x000fea0003800200 */
.L_x_811:
        /* <DEDUP_REMOVED lines=40> */
.L_x_815:
        /* <DEDUP_REMOVED lines=17> */
.L_x_816:
[----:B------:R-:W-:Y:S05]  /*5ac0*/  BSYNC.RECONVERGENT B1 ;  /* 0x0000000000017941 */ /* 0x000fea0003800200 */
.L_x_814:
        /* <DEDUP_REMOVED lines=39> */
.L_x_818:
[----:B------:R-:W-:Y:S01]  /*5d40*/  MOV R24, R18 ;  /* 0x0000001200187202 */ /* 0x000fe20000000f00 */
[----:B------:R-:W-:Y:S01]  /*5d50*/  IMAD.MOV.U32 R25, RZ, RZ, R19 ;  /* 0x000000ffff197224 */ /* 0x000fe200078e0013 */
[----:B------:R-:W-:Y:S02]  /*5d60*/  MOV R15, R20 ;  /* 0x00000014000f7202 */ /* 0x000fe40000000f00 */
        /* <DEDUP_REMOVED lines=8> */
[----:B------:R-:W-:-:S04]  /*5df0*/  IMAD.X R13, RZ, RZ, ~R23, P0 ;  /* 0x000000ffff0d7224 */ /* 0x000fc800000e0e17 */
[----:B------:R-:W-:Y:S02]  /*5e00*/  IMAD R13, R13, R20, RZ ;  /* 0x000000140d0d7224 */ /* 0x000fe400078e02ff */
[----:B------:R-:W-:-:S04]  /*5e10*/  IMAD.WIDE.U32 R14, R20, R25, R14 ;  /* 0x00000019140e7225 */ /* 0x000fc800078e000e */
[----:B------:R-:W-:Y:S01]  /*5e20*/  IMAD R13, R21, R25, R13 ;  /* 0x00000019150d7224 */ /* 0x000fe200078e020d */
[----:B------:R-:W-:-:S04]  /*5e30*/  MOV R19, R14 ;  /* 0x0000000e00137202 */ /* 0x000fc80000000f00 */
[----:B------:R-:W-:-:S07]  /*5e40*/  IADD3 R13, PT, PT, R15, R13, RZ ;  /* 0x0000000d0f0d7210 */ /* 0x000fce0007ffe0ff */
.L_x_819:
[----:B------:R-:W-:Y:S05]  /*5e50*/  BSYNC.RECONVERGENT B1 ;  /* 0x0000000000017941 */ /* 0x000fea0003800200 */
.L_x_817:
[----:B------:R-:W0:Y:S02]  /*5e60*/  LDC.64 R14, c[0x0][0x3a0] ;  /* 0x0000e800ff0e7b82 */ /* 0x000e240000000a00 */
[----:B0-----:R-:W-:-:S06]  /*5e70*/  IMAD.WIDE.U32 R14, R9, 0x8, R14 ;  /* 0x00000008090e7825 */ /* 0x001fcc00078e000e */
[----:B------:R-:W2:Y:S01]  /*5e80*/  LDG.E.64 R14, desc[UR8][R14.64] ;  /* 0x000000080e0e7981 */ /* 0x000ea2000c1e1b00 */
[----:B------:R-:W-:Y:S02]  /*5e90*/  MOV R16, R10 ;  /* 0x0000000a00107202 */ /* 0x000fe40000000f00 */
[----:B------:R-:W-:Y:S01]  /*5ea0*/  IADD3 R12, PT, PT, R12, -0x4, RZ ;  /* 0xfffffffc0c0c7810 */ /* 0x000fe20007ffe0ff */
[-C--:B--2---:R-:W-:Y:S02]  /*5eb0*/  IMAD R9, R15, R19.reuse, RZ ;  /* 0x000000130f097224 */ /* 0x084fe400078e02ff */
[----:B------:R-:W-:-:S04]  /*5ec0*/  IMAD.WIDE.U32 R10, R14, R19, R16 ;  /* 0x000000130e0a7225 */ /* 0x000fc800078e0010 */
[----:B------:R-:W-:-:S04]  /*5ed0*/  IMAD R9, R14, R13, R9 ;  /* 0x0000000d0e097224 */ /* 0x000fc800078e0209 */
[----:B------:R-:W-:-:S07]  /*5ee0*/  IMAD.IADD R9, R11, 0x1, R9 ;  /* 0x000000010b097824 */ /* 0x000fce00078e0209 */
.L_x_807:
        /* <DEDUP_REMOVED lines=34> */
.L_x_822:
[----:B------:R-:W-:Y:S01]  /*6110*/  MOV R24, R4 ;  /* 0x0000000400187202 */ /* 0x000fe20000000f00 */
[----:B------:R-:W-:Y:S01]  /*6120*/  IMAD.MOV.U32 R25, RZ, RZ, R6 ;  /* 0x000000ffff197224 */ /* 0x000fe200078e0006 */
[----:B------:R-:W-:Y:S02]  /*6130*/  MOV R15, R16 ;  /* 0x00000010000f7202 */ /* 0x000fe40000000f00 */
[----:B------:R-:W-:Y:S02]  /*6140*/  MOV R14, R17 ;  /* 0x00000011000e7202 */ /* 0x000fe40000000f00 */
[----:B------:R-:W-:-:S07]  /*6150*/  MOV R13, 0x6170 ;  /* 0x00006170000d7802 */ /* 0x000fce0000000f00 */
[----:B------:R-:W-:Y:S05]  /*6160*/  CALL.REL.NOINC `($__internal_16_$__cuda_sm20_div_s64) ;  /* 0x0000001000107944 */ /* 0x000fea0003c00000 */
        /* <DEDUP_REMOVED lines=11> */
.L_x_823:
[----:B------:R-:W-:Y:S05]  /*6220*/  BSYNC.RECONVERGENT B1 ;  /* 0x0000000000017941 */ /* 0x000fea0003800200 */
.L_x_821:
        /* <DEDUP_REMOVED lines=17> */
[----:B------:R-:W-:Y:S01]  /*6340*/  IADD3 R13, PT, PT, RZ, -R16, RZ ;  /* 0x80000010ff0d7210 */ /* 0x000fe20007ffe0ff */
[----:B------:R-:W-:Y:S01]  /*6350*/  IMAD.MOV.U32 R6, RZ, RZ, RZ ;  /* 0x000000ffff067224 */ /* 0x000fe200078e00ff */
        /* <DEDUP_REMOVED lines=20> */
.L_x_825:
        /* <DEDUP_REMOVED lines=17> */
.L_x_826:
[----:B------:R-:W-:Y:S05]  /*65b0*/  BSYNC.RECONVERGENT B1 ;  /* 0x0000000000017941 */ /* 0x000fea0003800200 */
.L_x_824:
        /* <DEDUP_REMOVED lines=9> */
.L_x_820:
        /* <DEDUP_REMOVED lines=31> */
.L_x_828:
[----:B------:R-:W-:Y:S01]  /*6840*/  IMAD.MOV.U32 R21, RZ, RZ, R14 ;  /* 0x000000ffff157224 */ /* 0x000fe200078e000e */
[----:B------:R-:W-:Y:S02]  /*6850*/  MOV R26, R15 ;  /* 0x0000000f001a7202 */ /* 0x000fe40000000f00 */
[----:B------:R-:W-:-:S07]  /*6860*/  MOV R27, 0x6880 ;  /* 0x00006880001b7802 */ /* 0x000fce0000000f00 */
[----:B------:R-:W-:Y:S05]  /*6870*/  CALL.REL.NOINC `($__internal_17_$__cuda_sm20_rem_s64) ;  /* 0x0000000c009c7944 */ /* 0x000fea0003c00000 */
[----:B------:R-:W-:Y:S01]  /*6880*/  MOV R14, R4 ;  /* 0x00000004000e7202 */ /* 0x000fe20000000f00 */
[----:B------:R-:W-:-:S07]  /*6890*/  IMAD.MOV.U32 R15, RZ, RZ, R21 ;  /* 0x000000ffff0f7224 */ /* 0x000fce00078e0015 */
.L_x_829:
[----:B------:R-:W-:Y:S05]  /*68a0*/  BSYNC.RECONVERGENT B1 ;  /* 0x0000000000017941 */ /* 0x000fea0003800200 */
.L_x_827:
[----:B------:R-:W0:Y:S02]  /*68b0*/  LDC.64 R16, c[0x0][0x3a0] ;  /* 0x0000e800ff107b82 */ /* 0x000e240000000a00 */
[----:B0-----:R-:W-:-:S06]  /*68c0*/  IMAD.WIDE.U32 R12, R12, 0x8, R16 ;  /* 0x000000080c0c7825 */ /* 0x001fcc00078e0010 */
[----:B------:R-:W2:Y:S01]  /*68d0*/  LDG.E.64 R12, desc[UR8][R12.64] ;  /* 0x000000080c0c7981 */ /* 0x000ea2000c1e1b00 */
[----:B------:R-:W-:Y:S01]  /*68e0*/  MOV R11, R9 ;  /* 0x00000009000b7202 */ /* 0x000fe20000000f00 */
[-C--:B--2---:R-:W-:Y:S02]  /*68f0*/  IMAD R17, R13, R14.reuse, RZ ;  /* 0x0000000e0d117224 */ /* 0x084fe400078e02ff */
[----:B------:R-:W-:-:S04]  /*6900*/  IMAD.WIDE.U32 R10, R12, R14, R10 ;  /* 0x0000000e0c0a7225 */ /* 0x000fc800078e000a */
[----:B------:R-:W-:-:S05]  /*6910*/  IMAD R17, R12, R15, R17 ;  /* 0x0000000f0c117224 */ /* 0x000fca00078e0211 */
[----:B------:R-:W-:-:S07]  /*6920*/  IADD3 R9, PT, PT, R11, R17, RZ ;  /* 0x000000110b097210 */ /* 0x000fce0007ffe0ff */
.L_x_780:
[----:B------:R-:W0:Y:S02]  /*6930*/  LDCU.64 UR4, c[0x0][0x390] ;  /* 0x00007200ff0477ac */ /* 0x000e240008000a00 */
[----:B0-----:R-:W-:-:S04]  /*6940*/  LEA R8, P0, R10, UR4, 0x3 ;  /* 0x000000040a087c11 */ /* 0x001fc8000f8018ff */
[----:B------:R-:W-:-:S06]  /*6950*/  LEA.HI.X R9, R10, UR5, R9, 0x3, P0 ;  /* 0x000000050a097c11 */ /* 0x000fcc00080f1c09 */
[----:B------:R-:W2:Y:S04]  /*6960*/  LDG.E.64 R8, desc[UR8][R8.64] ;  /* 0x0000000808087981 */ /* 0x000ea8000c1e1b00 */
[----:B--2---:R1:W-:Y:S02]  /*6970*/  STS.64 [R3], R8 ;  /* 0x0000000803007388 */ /* 0x0043e40000000a00 */
.L_x_779:
[----:B------:R-:W-:Y:S05]  /*6980*/  BSYNC.RECONVERGENT B0 ;  /* 0x0000000000007941 */ /* 0x000fea0003800200 */
.L_x_731:
[----:B------:R-:W-:Y:S01]  /*6990*/  BAR.SYNC.DEFER_BLOCKING 0x0 ;  /* 0x0000000000007b1d */ /* 0x000fe20000010000 */
[----:B------:R-:W-:Y:S02]  /*69a0*/  ISETP.GE.U32.AND P0, PT, R7, 0x42, PT ;  /* 0x000000420700780c */ /* 0x000fe40003f06070 */
[----:B------:R-:W-:-:S11]  /*69b0*/  ISETP.GT.U32.AND P1, PT, R2, 0x1f, PT ;  /* 0x0000001f0200780c */ /* 0x000fd60003f24070 */
[----:B------:R-:W-:Y:S05]  /*69c0*/  @!P0 BRA `(.L_x_830) ;  /* 0x0000000000548947 */ /* 0x000fea0003800000 */
.L_x_831:
[----:B------:R-:W-:Y:S01]  /*69d0*/  SHF.R.U32.HI R4, RZ, 0x1, R7 ;  /* 0x00000001ff047819 */ /* 0x000fe20000011607 */
[----:B01----:R-:W0:Y:S04]  /*69e0*/  LDS.64 R8, [R3] ;  /* 0x0000000003087984 */ /* 0x003e280000000a00 */
[----:B--2---:R-:W-:-:S06]  /*69f0*/  IMAD R10, R4, 0x8, R3 ;  /* 0x00000008040a7824 */ /* 0x004fcc00078e0203 */
[----:B------:R-:W1:Y:S01]  /*6a00*/  LDS.64 R10, [R10] ;  /* 0x000000000a0a7984 */ /* 0x000e620000000a00 */
[----:B0-----:R-:W-:Y:S01]  /*6a10*/  MOV R6, R9 ;  /* 0x0000000900067202 */ /* 0x001fe20000000f00 */
[----:B-1----:R-:W-:Y:S01]  /*6a20*/  DSETP.MIN.AND P0, P2, R8, R10, PT ;  /* 0x0000000a0800722a */ /* 0x002fe20003a00000 */
[----:B------:R-:W-:Y:S01]  /*6a30*/  MOV R13, R11 ;  /* 0x0000000b000d7202 */ /* 0x000fe20000000f00 */
[----:B------:R-:W-:-:S04]  /*6a40*/  IMAD.MOV.U32 R9, RZ, RZ, R10 ;  /* 0x000000ffff097224 */ /* 0x000fc800078e000a */
[----:B------:R-:W-:Y:S02]  /*6a50*/  FSEL R15, R6, R13, P0 ;  /* 0x0000000d060f7208 */ /* 0x000fe40000000000 */
[----:B------:R-:W-:-:S06]  /*6a60*/  SEL R8, R8, R9, P0 ;  /* 0x0000000908087207 */ /* 0x000fcc0000000000 */
[----:B------:R-:W-:-:S04]  /*6a70*/  @P2 LOP3.LUT R15, R13, 0x80000, RZ, 0xfc, !PT ;  /* 0x000800000d0f2812 */ /* 0x000fc800078efcff */
[----:B------:R-:W-:-:S06]  /*6a80*/  MOV R9, R15 ;  /* 0x0000000f00097202 */ /* 0x000fcc0000000f00 */
[----:B------:R-:W-:-:S14]  /*6a90*/  DSETP.NEU.AND P0, PT, R8, R10, PT ;  /* 0x0000000a0800722a */ /* 0x000fdc0003f0d000 */
[----:B------:R-:W-:Y:S01]  /*6aa0*/  @!P0 LEA R8, R4, R5, 0x3 ;  /* 0x0000000504088211 */ /* 0x000fe200078e18ff */
[----:B------:R-:W-:Y:S05]  /*6ab0*/  @!P0 STS.64 [R3], R10 ;  /* 0x0000000a03008388 */ /* 0x000fea0000000a00 */
[----:B------:R-:W0:Y:S04]  /*6ac0*/  @!P0 LDS.64 R8, [R8] ;  /* 0x0000000008088984 */ /* 0x000e280000000a00 */
[----:B0-----:R3:W-:Y:S01]  /*6ad0*/  @!P0 STS.64 [R5], R8 ;  /* 0x0000000805008388 */ /* 0x0017e20000000a00 */
[----:B------:R-:W-:Y:S01]  /*6ae0*/  BAR.SYNC.DEFER_BLOCKING 0x0 ;  /* 0x0000000000007b1d */ /* 0x000fe20000010000 */
[----:B------:R-:W-:Y:S01]  /*6af0*/  ISETP.GT.U32.AND P0, PT, R7, 0x83, PT ;  /* 0x000000830700780c */ /* 0x000fe20003f04070 */
[----:B------:R-:W-:-:S12]  /*6b00*/  IMAD.MOV.U32 R7, RZ, RZ, R4 ;  /* 0x000000ffff077224 */ /* 0x000fd800078e0004 */
[----:B---3--:R-:W-:Y:S05]  /*6b10*/  @P0 BRA `(.L_x_831) ;  /* 0xfffffffc00ac0947 */ /* 0x008fea000383ffff */
.L_x_830:
[----:B------:R-:W-:Y:S05]  /*6b20*/  @P1 EXIT ;  /* 0x000000000000194d */ /* 0x000fea0003800000 */
[----:B------:R-:W3:Y:S04]  /*6b30*/  LDS.64 R6, [R3] ;  /* 0x0000000003067984 */ /* 0x000ee80000000a00 */
[----:B01----:R-:W0:Y:S04]  /*6b40*/  LDS.64 R8, [R3+0x100] ;  /* 0x0001000003087984 */ /* 0x003e280000000a00 */
[----:B--2---:R-:W1:Y:S01]  /*6b50*/  LDS.64 R10, [R3+0x100] ;  /* 0x00010000030a7984 */ /* 0x004e620000000a00 */
[----:B---3--:R-:W-:Y:S01]  /*6b60*/  MOV R4, R7 ;  /* 0x0000000700047202 */ /* 0x008fe20000000f00 */
[----:B0-----:R-:W-:Y:S01]  /*6b70*/  DSETP.MIN.AND P0, P1, R6, R8, PT ;  /* 0x000000080600722a */ /* 0x001fe20003900000 */
[----:B------:R-:W-:-:S05]  /*6b80*/  MOV R13, R9 ;  /* 0x00000009000d7202 */ /* 0x000fca0000000f00 */
        /* <DEDUP_REMOVED lines=88> */
[----:B------:R-:W-:Y:S06]  /*7110*/  LDS.64 R6, [UR6] ;  /* 0x00000006ff067984 */ /* 0x000fec0008000a00 */
[----:B------:R-:W2:Y:S08]  /*7120*/  LDC.64 R4, c[0x0][0x380] ;  /* 0x0000e000ff047b82 */ /* 0x000eb00000000a00 */
[----:B0-----:R-:W0:Y:S01]  /*7130*/  LDC.64 R8, c[0x0][0x388] ;  /* 0x0000e200ff087b82 */ /* 0x001e220000000a00 */
[----:B-1----:R-:W-:Y:S01]  /*7140*/  ULEA UR4, UR5, UR4, 0x18 ;  /* 0x0000000405047291 */ /* 0x002fe2000f8ec0ff */
[----:B--2---:R-:W-:-:S08]  /*7150*/  IMAD.WIDE.U32 R4, R0, 0x8, R4 ;  /* 0x0000000800047825 */ /* 0x004fd000078e0004 */
[----:B------:R-:W1:Y:S01]  /*7160*/  LDS.64 R2, [UR4] ;  /* 0x00000004ff027984 */ /* 0x000e620008000a00 */
[----:B0-----:R-:W-:-:S03]  /*7170*/  IMAD.WIDE.U32 R8, R0, 0x8, R8 ;  /* 0x0000000800087825 */ /* 0x001fc600078e0008 */
[----:B-1----:R-:W-:Y:S04]  /*7180*/  STG.E.64 desc[UR8][R4.64], R2 ;  /* 0x0000000204007986 */ /* 0x002fe8000c101b08 */
[----:B------:R-:W-:Y:S01]  /*7190*/  STG.E.64 desc[UR8][R8.64], R6 ;  /* 0x0000000608007986 */ /* 0x000fe2000c101b08 */
[----:B------:R-:W-:Y:S05]  /*71a0*/  EXIT ;  /* 0x000000000000794d */ /* 0x000fea0003800000 */
        .weak           $__internal_16_$__cuda_sm20_div_s64
        .type           $__internal_16_$__cuda_sm20_div_s64,@function
        .size           $__internal_16_$__cuda_sm20_div_s64,($__internal_17_$__cuda_sm20_rem_s64 - $__internal_16_$__cuda_sm20_div_s64)
$__internal_16_$__cuda_sm20_div_s64:
[-C--:B------:R-:W-:Y:S02]  /*71b0*/  IADD3 R22, P1, PT, RZ, -R15.reuse, RZ ;  /* 0x8000000fff167210 */ /* 0x080fe40007f3e0ff */
[----:B------:R-:W-:Y:S02]  /*71c0*/  ISETP.GE.AND P0, PT, R14, RZ, PT ;  /* 0x000000ff0e00720c */ /* 0x000fe40003f06270 */
[-C--:B------:R-:W-:Y:S02]  /*71d0*/  IADD3.X R23, PT, PT, RZ, ~R14.reuse, RZ, P1, !PT ;  /* 0x8000000eff177210 */ /* 0x080fe40000ffe4ff */
[----:B------:R-:W-:Y:S02]  /*71e0*/  SEL R22, R22, R15, !P0 ;  /* 0x0000000f16167207 */ /* 0x000fe40004000000 */
        /* <DEDUP_REMOVED lines=21> */
[----:B------:R-:W-:Y:S01]  /*7340*/  IADD3 R26, P0, PT, RZ, -R44, RZ ;  /* 0x8000002cff1a7210 */ /* 0x000fe20007f1e0ff */
[----:B------:R-:W-:Y:S01]  /*7350*/  IMAD.MOV.U32 R45, RZ, RZ, RZ ;  /* 0x000000ffff2d7224 */ /* 0x000fe200078e00ff */
[----:B------:R-:W-:Y:S01]  /*7360*/  ISETP.GE.AND P3, PT, R25, RZ, PT ;  /* 0x000000ff1900720c */ /* 0x000fe20003f66270 */
[----:B------:R-:W-:Y:S02]  /*7370*/  IMAD R29, R28, R22, R29 ;  /* 0x000000161c1d7224 */ /* 0x000fe400078e021d */
[----:B------:R-:W-:-:S04]  /*7380*/  IMAD.HI.U32 R30, R31, R26, RZ ;  /* 0x0000001a1f1e7227 */ /* 0x000fc800078e00ff */
[----:B------:R-:W-:-:S04]  /*7390*/  IMAD.X R29, RZ, RZ, ~R29, P0 ;  /* 0x000000ffff1d7224 */ /* 0x000fc800000e0e1d */
[----:B------:R-:W-:-:S04]  /*73a0*/  IMAD.WIDE.U32 R30, P1, R31, R29, R30 ;  /* 0x0000001d1f1e7225 */ /* 0x000fc8000782001e */
[----:B------:R-:W-:-:S04]  /*73b0*/  IMAD.HI.U32 R26, P0, R28, R26, R30 ;  /* 0x0000001a1c1a7227 */ /* 0x000fc8000780001e */
[----:B------:R-:W-:-:S04]  /*73c0*/  IMAD.HI.U32 R30, R28, R29, RZ ;  /* 0x0000001d1c1e7227 */ /* 0x000fc800078e00ff */
[----:B------:R-:W-:Y:S01]  /*73d0*/  IMAD R29, R28, R29, RZ ;  /* 0x0000001d1c1d7224 */ /* 0x000fe200078e02ff */
[----:B------:R-:W-:-:S04]  /*73e0*/  IADD3.X R30, PT, PT, R30, R28, RZ, P1, !PT ;  /* 0x0000001c1e1e7210 */ /* 0x000fc80000ffe4ff */
[----:B------:R-:W-:Y:S02]  /*73f0*/  IADD3 R29, P1, PT, R29, R26, RZ ;  /* 0x0000001a1d1d7210 */ /* 0x000fe40007f3e0ff */
[-C--:B------:R-:W-:Y:S02]  /*7400*/  IADD3 R26, P4, PT, RZ, -R24.reuse, RZ ;  /* 0x80000018ff1a7210 */ /* 0x080fe40007f9e0ff */
[----:B------:R-:W-:Y:S02]  /*7410*/  IADD3.X R30, PT, PT, RZ, RZ, R30, P1, P0 ;  /* 0x000000ffff1e7210 */ /* 0x000fe40000fe041e */
[----:B------:R-:W-:Y:S02]  /*7420*/  SEL R26, R26, R24, !P3 ;  /* 0x000000181a1a7207 */ /* 0x000fe40005800000 */
[----:B------:R-:W-:-:S03]  /*7430*/  IADD3.X R24, PT, PT, RZ, ~R25, RZ, P4, !PT ;  /* 0x80000019ff187210 */ /* 0x000fc600027fe4ff */
[----:B------:R-:W-:Y:S01]  /*7440*/  IMAD.HI.U32 R44, R29, R26, RZ ;  /* 0x0000001a1d2c7227 */ /* 0x000fe200078e00ff */
[----:B------:R-:W-:-:S05]  /*7450*/  SEL R24, R24, R25, !P3 ;  /* 0x0000001918187207 */ /* 0x000fca0005800000 */
[----:B------:R-:W-:-:S04]  /*7460*/  IMAD.WIDE.U32 R28, R29, R24, R44 ;  /* 0x000000181d1c7225 */ /* 0x000fc800078e002c */
[----:B------:R-:W-:-:S04]  /*7470*/  IMAD.HI.U32 R29, P0, R30, R26, R28 ;  /* 0x0000001a1e1d7227 */ /* 0x000fc8000780001c */
[----:B------:R-:W-:-:S05]  /*7480*/  IMAD R28, R30, R24, RZ ;  /* 0x000000181e1c7224 */ /* 0x000fca00078e02ff */
[----:B------:R-:W-:Y:S01]  /*7490*/  IADD3 R28, P1, PT, R28, R29, RZ ;  /* 0x0000001d1c1c7210 */ /* 0x000fe20007f3e0ff */
[----:B------:R-:W-:-:S04]  /*74a0*/  IMAD.HI.U32 R29, R30, R24, RZ ;  /* 0x000000181e1d7227 */ /* 0x000fc800078e00ff */
[----:B------:R-:W-:Y:S01]  /*74b0*/  IMAD.WIDE.U32 R30, R28, R22, RZ ;  /* 0x000000161c1e7225 */ /* 0x000fe200078e00ff */
[----:B------:R-:W-:Y:S02]  /*74c0*/  IADD3.X R29, PT, PT, R29, RZ, RZ, P0, !PT ;  /* 0x000000ff1d1d7210 */ /* 0x000fe400007fe4ff */
[----:B------:R-:W-:Y:S01]  /*74d0*/  IADD3 R26, P0, PT, -R30, R26, RZ ;  /* 0x0000001a1e1a7210 */ /* 0x000fe20007f1e1ff */
[----:B------:R-:W-:Y:S01]  /*74e0*/  IMAD R30, R28, R23, R31 ;  /* 0x000000171c1e7224 */ /* 0x000fe200078e021f */
[----:B------:R-:W-:Y:S02]  /*74f0*/  IADD3.X R29, PT, PT, RZ, R29, RZ, P1, !PT ;  /* 0x0000001dff1d7210 */ /* 0x000fe40000ffe4ff */
[----:B------:R-:W-:-:S03]  /*7500*/  ISETP.GE.U32.AND P1, PT, R26, R22, PT ;  /* 0x000000161a00720c */ /* 0x000fc60003f26070 */
[----:B------:R-:W-:-:S04]  /*7510*/  IMAD R30, R29, R22, R30 ;  /* 0x000000161d1e7224 */ /* 0x000fc800078e021e */
[----:B------:R-:W-:Y:S01]  /*7520*/  IMAD.X R24, R24, 0x1, ~R30, P0 ;  /* 0x0000000118187824 */ /* 0x000fe200000e0e1e */
[----:B------:R-:W-:-:S04]  /*7530*/  IADD3 R30, P3, PT, R26, -R22, RZ ;  /* 0x800000161a1e7210 */ /* 0x000fc80007f7e0ff */
[----:B------:R-:W-:-:S04]  /*7540*/  ISETP.GE.U32.AND.EX P1, PT, R24, R23, PT, P1 ;  /* 0x000000171800720c */ /* 0x000fc80003f26110 */
[----:B------:R-:W-:Y:S02]  /*7550*/  SEL R30, R30, R26, P1 ;  /* 0x0000001a1e1e7207 */ /* 0x000fe40000800000 */
[----:B------:R-:W-:Y:S02]  /*7560*/  IADD3 R26, P4, PT, R28, 0x1, RZ ;  /* 0x000000011c1a7810 */ /* 0x000fe40007f9e0ff */
[----:B------:R-:W-:Y:S02]  /*7570*/  ISETP.GE.U32.AND P0, PT, R30, R22, PT ;  /* 0x000000161e00720c */ /* 0x000fe40003f06070 */
[----:B------:R-:W-:Y:S02]  /*7580*/  SEL R28, R26, R28, P1 ;  /* 0x0000001c1a1c7207 */ /* 0x000fe40000800000 */
[----:B------:R-:W-:Y:S02]  /*7590*/  IADD3.X R22, PT, PT, R24, ~R23, RZ, P3, !PT ;  /* 0x8000001718167210 */ /* 0x000fe40001ffe4ff */
[----:B------:R-:W-:-:S02]  /*75a0*/  IADD3.X R26, PT, PT, RZ, R29, RZ, P4, !PT ;  /* 0x0000001dff1a7210 */ /* 0x000fc400027fe4ff */
[----:B------:R-:W-:Y:S02]  /*75b0*/  SEL R22, R22, R24, P1 ;  /* 0x0000001816167207 */ /* 0x000fe40000800000 */
[----:B------:R-:W-:Y:S02]  /*75c0*/  SEL R26, R26, R29, P1 ;  /* 0x0000001d1a1a7207 */ /* 0x000fe40000800000 */
[----:B------:R-:W-:Y:S02]  /*75d0*/  IADD3 R24, P1, PT, R28, 0x1, RZ ;  /* 0x000000011c187810 */ /* 0x000fe40007f3e0ff */
[----:B------:R-:W-:Y:S02]  /*75e0*/  ISETP.GE.U32.AND.EX P0, PT, R22, R23, PT, P0 ;  /* 0x000000171600720c */ /* 0x000fe40003f06100 */
[----:B------:R-:W-:Y:S01]  /*75f0*/  LOP3.LUT R23, R14, R25, RZ, 0x3c, !PT ;  /* 0x000000190e177212 */ /* 0x000fe200078e3cff */
[----:B------:R-:W-:Y:S01]  /*7600*/  IMAD.X R22, RZ, RZ, R26, P1 ;  /* 0x000000ffff167224 */ /* 0x000fe200008e061a */
[----:B------:R-:W-:-:S02]  /*7610*/  SEL R24, R24, R28, P0 ;  /* 0x0000001c18187207 */ /* 0x000fc40000000000 */
[----:B------:R-:W-:Y:S02]  /*7620*/  ISETP.GE.AND P1, PT, R23, RZ, PT ;  /* 0x000000ff1700720c */ /* 0x000fe40003f26270 */
[----:B------:R-:W-:Y:S02]  /*7630*/  SEL R26, R22, R26, P0 ;  /* 0x0000001a161a7207 */ /* 0x000fe40000000000 */
[----:B------:R-:W-:Y:S02]  /*7640*/  IADD3 R22, P3, PT, RZ, -R24, RZ ;  /* 0x80000018ff167210 */ /* 0x000fe40007f7e0ff */
[----:B------:R-:W-:Y:S02]  /*7650*/  ISETP.NE.U32.AND P0, PT, R15, RZ, PT ;  /* 0x000000ff0f00720c */ /* 0x000fe40003f05070 */
[----:B------:R-:W-:Y:S02]  /*7660*/  IADD3.X R15, PT, PT, RZ, ~R26, RZ, P3, !PT ;  /* 0x8000001aff0f7210 */ /* 0x000fe40001ffe4ff */
[----:B------:R-:W-:-:S02]  /*7670*/  ISETP.NE.AND.EX P0, PT, R14, RZ, PT, P0 ;  /* 0x000000ff0e00720c */ /* 0x000fc40003f05300 */
[----:B------:R-:W-:Y:S02]  /*7680*/  SEL R15, R15, R26, !P1 ;  /* 0x0000001a0f0f7207 */ /* 0x000fe40004800000 */
[----:B------:R-:W-:Y:S02]  /*7690*/  MOV R14, R13 ;  /* 0x0000000d000e7202 */ /* 0x000fe40000000f00 */
[----:B------:R-:W-:Y:S01]  /*76a0*/  SEL R23, R15, 0xffffffff, P0 ;  /* 0xffffffff0f177807 */ /* 0x000fe20000000000 */
[----:B------:R-:W-:Y:S01]  /*76b0*/  IMAD.MOV.U32 R15, RZ, RZ, 0x0 ;  /* 0x00000000ff0f7424 */ /* 0x000fe200078e00ff */
[----:B------:R-:W-:-:S04]  /*76c0*/  SEL R22, R22, R24, !P1 ;  /* 0x0000001816167207 */ /* 0x000fc80004800000 */
[----:B------:R-:W-:Y:S01]  /*76d0*/  SEL R22, R22, 0xffffffff, P0 ;  /* 0xffffffff16167807 */ /* 0x000fe20000000000 */
[----:B------:R-:W-:Y:S06]  /*76e0*/  RET.REL.NODEC R14 `(uncontiguous_reduce_f64) ;  /* 0xffffff880e447950 */ /* 0x000fec0003c3ffff */
        .weak           $__internal_17_$__cuda_sm20_rem_s64
        .type           $__internal_17_$__cuda_sm20_rem_s64,@function
        .size           $__internal_17_$__cuda_sm20_rem_s64,(.L_x_3696 - $__internal_17_$__cuda_sm20_rem_s64)
$__internal_17_$__cuda_sm20_rem_s64:
        /* <DEDUP_REMOVED lines=20> */
[----:B------:R-:W-:Y:S02]  /*7830*/  IADD3 R23, P2, PT, R35, R22, RZ ;  /* 0x0000001623177210 */ /* 0x000fe40007f5e0ff */
[----:B------:R-:W-:Y:S02]  /*7840*/  IADD3 R33, P4, PT, RZ, -R4, RZ ;  /* 0x80000004ff217210 */ /* 0x000fe40007f9e0ff */
[----:B------:R-:W-:Y:S01]  /*7850*/  IADD3.X R31, PT, PT, R31, R25, RZ, P0, !PT ;  /* 0x000000191f1f7210 */ /* 0x000fe200007fe4ff */
[----:B------:R-:W-:-:S03]  /*7860*/  IMAD.WIDE.U32 R24, R23, R14, RZ ;  /* 0x0000000e17187225 */ /* 0x000fc600078e00ff */
[----:B------:R-:W-:Y:S01]  /*7870*/  IADD3.X R31, PT, PT, RZ, RZ, R31, P2, P1 ;  /* 0x000000ffff1f7210 */ /* 0x000fe200017e241f */
[----:B------:R-:W-:Y:S01]  /*7880*/  IMAD R22, R23, R15, R25 ;  /* 0x0000000f17167224 */ /* 0x000fe200078e0219 */
[----:B------:R-:W-:Y:S02]  /*7890*/  IADD3 R25, P0, PT, RZ, -R24, RZ ;  /* 0x80000018ff197210 */ /* 0x000fe40007f1e0ff */
[----:B------:R-:W-:Y:S01]  /*78a0*/  ISETP.GE.AND P1, PT, R6, RZ, PT ;  /* 0x000000ff0600720c */ /* 0x000fe20003f26270 */
[----:B------:R-:W-:Y:S02]  /*78b0*/  IMAD R24, R31, R14, R22 ;  /* 0x0000000e1f187224 */ /* 0x000fe400078e0216 */
[----:B------:R-:W-:-:S04]  /*78c0*/  IMAD.HI.U32 R22, R23, R25, RZ ;  /* 0x0000001917167227 */ /* 0x000fc800078e00ff */
[----:B------:R-:W-:-:S04]  /*78d0*/  IMAD.X R24, RZ, RZ, ~R24, P0 ;  /* 0x000000ffff187224 */ /* 0x000fc800000e0e18 */
[----:B------:R-:W-:-:S04]  /*78e0*/  IMAD.WIDE.U32 R22, P0, R23, R24, R22 ;  /* 0x0000001817167225 */ /* 0x000fc80007800016 */
[----:B------:R-:W-:Y:S01]  /*78f0*/  IMAD.HI.U32 R22, P2, R31, R25, R22 ;  /* 0x000000191f167227 */ /* 0x000fe20007840016 */
[----:B------:R-:W-:-:S03]  /*7900*/  SEL R25, R33, R4, !P1 ;  /* 0x0000000421197207 */ /* 0x000fc60004800000 */
[CC--:B------:R-:W-:Y:S02]  /*7910*/  IMAD R23, R31.reuse, R24.reuse, RZ ;  /* 0x000000181f177224 */ /* 0x0c0fe400078e02ff */
[----:B------:R-:W-:-:S03]  /*7920*/  IMAD.HI.U32 R4, R31, R24, RZ ;  /* 0x000000181f047227 */ /* 0x000fc600078e00ff */
[----:B------:R-:W-:Y:S02]  /*7930*/  IADD3 R24, P3, PT, R23, R22, RZ ;  /* 0x0000001617187210 */ /* 0x000fe40007f7e0ff */
[-C--:B------:R-:W-:Y:S02]  /*7940*/  IADD3.X R23, PT, PT, RZ, ~R6.reuse, RZ, P4, !PT ;  /* 0x80000006ff177210 */ /* 0x080fe400027fe4ff */
[----:B------:R-:W-:Y:S01]  /*7950*/  IADD3.X R4, PT, PT, R4, R31, RZ, P0, !PT ;  /* 0x0000001f04047210 */ /* 0x000fe200007fe4ff */
[C---:B------:R-:W-:Y:S01]  /*7960*/  IMAD.HI.U32 R22, R24.reuse, R25, RZ ;  /* 0x0000001918167227 */ /* 0x040fe200078e00ff */
[----:B------:R-:W-:Y:S02]  /*7970*/  SEL R31, R23, R6, !P1 ;  /* 0x00000006171f7207 */ /* 0x000fe40004800000 */
[----:B------:R-:W-:Y:S01]  /*7980*/  IADD3.X R4, PT, PT, RZ, RZ, R4, P3, P2 ;  /* 0x000000ffff047210 */ /* 0x000fe20001fe4404 */
[----:B------:R-:W-:Y:S02]  /*7990*/  IMAD.MOV.U32 R23, RZ, RZ, RZ ;  /* 0x000000ffff177224 */ /* 0x000fe400078e00ff */
[----:B------:R-:W-:-:S04]  /*79a0*/  IMAD.WIDE.U32 R22, R24, R31, R22 ;  /* 0x0000001f18167225 */ /* 0x000fc800078e0016 */
[C---:B------:R-:W-:Y:S02]  /*79b0*/  IMAD R33, R4.reuse, R31, RZ ;  /* 0x0000001f04217224 */ /* 0x040fe400078e02ff */
[----:B------:R-:W-:-:S04]  /*79c0*/  IMAD.HI.U32 R22, P0, R4, R25, R22 ;  /* 0x0000001904167227 */ /* 0x000fc80007800016 */
[----:B------:R-:W-:Y:S01]  /*79d0*/  IMAD.HI.U32 R4, R4, R31, RZ ;  /* 0x0000001f04047227 */ /* 0x000fe200078e00ff */
[----:B------:R-:W-:-:S04]  /*79e0*/  IADD3 R33, P2, PT, R33, R22, RZ ;  /* 0x0000001621217210 */ /* 0x000fc80007f5e0ff */
[----:B------:R-:W-:Y:S01]  /*79f0*/  IADD3.X R4, PT, PT, R4, RZ, RZ, P0, !PT ;  /* 0x000000ff04047210 */ /* 0x000fe200007fe4ff */
[----:B------:R-:W-:-:S03]  /*7a00*/  IMAD.WIDE.U32 R22, R33, R14, RZ ;  /* 0x0000000e21167225 */ /* 0x000fc600078e00ff */
[----:B------:R-:W-:Y:S01]  /*7a10*/  IADD3.X R35, PT, PT, RZ, R4, RZ, P2, !PT ;  /* 0x00000004ff237210 */ /* 0x000fe200017fe4ff */
        /* <DEDUP_REMOVED lines=13> */
[----:B------:R-:W-:Y:S02]  /*7af0*/  IADD3.X R6, PT, PT, R25, ~R15, RZ, P2, !PT ;  /* 0x8000000f19067210 */ /* 0x000fe400017fe4ff */
[----:B------:R-:W-:Y:S02]  /*7b00*/  SEL R4, R4, R23, P0 ;  /* 0x0000001704047207 */ /* 0x000fe40000000000 */
[----:B------:R-:W-:Y:S02]  /*7b10*/  SEL R6, R6, R25, P0 ;  /* 0x0000001906067207 */ /* 0x000fe40000000000 */
[----:B------:R-:W-:Y:S02]  /*7b20*/  IADD3 R15, P2, PT, RZ, -R4, RZ ;  /* 0x80000004ff0f7210 */ /* 0x000fe40007f5e0ff */
[----:B------:R-:W-:-:S02]  /*7b30*/  ISETP.NE.U32.AND P0, PT, R21, RZ, PT ;  /* 0x000000ff1500720c */ /* 0x000fc40003f05070 */
[----:B------:R-:W-:Y:S01]  /*7b40*/  SEL R4, R15, R4, !P1 ;  /* 0x000000040f047207 */ /* 0x000fe20004800000 */
[----:B------:R-:W-:Y:S02]  /*7b50*/  IMAD.X R21, RZ, RZ, ~R6, P2 ;  /* 0x000000ffff157224 */ /* 0x000fe400010e0e06 */
[----:B------:R-:W-:Y:S01]  /*7b60*/  HFMA2 R15, -RZ, RZ, 0, 0 ;  /* 0x00000000ff0f7431 */ /* 0x000fe200000001ff */
[----:B------:R-:W-:Y:S02]  /*7b70*/  MOV R14, R27 ;  /* 0x0000001b000e7202 */ /* 0x000fe40000000f00 */
[----:B------:R-:W-:Y:S02]  /*7b80*/  ISETP.NE.AND.EX P0, PT, R26, RZ, PT, P0 ;  /* 0x000000ff1a00720c */ /* 0x000fe40003f05300 */
[----:B------:R-:W-:Y:S02]  /*7b90*/  SEL R21, R21, R6, !P1 ;  /* 0x0000000615157207 */ /* 0x000fe40004800000 */
[----:B------:R-:W-:-:S02]  /*7ba0*/  SEL R4, R4, 0xffffffff, P0 ;  /* 0xffffffff04047807 */ /* 0x000fc40000000000 */
[----:B------:R-:W-:Y:S01]  /*7bb0*/  SEL R21, R21, 0xffffffff, P0 ;  /* 0xffffffff15157807 */ /* 0x000fe20000000000 */
[----:B------:R-:W-:Y:S06]  /*7bc0*/  RET.REL.NODEC R14 `(uncontiguous_reduce_f64) ;  /* 0xffffff840e0c7950 */ /* 0x000fec0003c3ffff */
.L_x_832:
        /* <DEDUP_REMOVED lines=11> */
.L_x_3696:


//--------------------- .text.contiguous_reduce2_f64 --------------------------
	.section	.text.contiguous_reduce2_f64,"ax",@progbits
	.align	128
        .global         contiguous_reduce2_f64
        .type           contiguous_reduce2_f64,@function
        .size           contiguous_reduce2_f64,(.L_x_3776 - contiguous_reduce2_f64)
        .other          contiguous_reduce2_f64,@"STO_CUDA_ENTRY STV_DEFAULT"
contiguous_reduce2_f64:
.text.contiguous_reduce2_f64:
[----:B------:R-:W-:Y:S01]  /*0000*/  LDC R1, c[0x0][0x37c] ;  /* 0x0000df00ff017b82 */ /* 0x000fe20000000800 */
[----:B------:R-:W0:Y:S07]  /*0010*/  S2R R2, SR_CTAID.X ;  /* 0x0000000000027919 */ /* 0x000e2e0000002500 */
[----:B------:R-:W1:Y:S01]  /*0020*/  S2UR UR5, SR_CgaCtaId ;  /* 0x00000000000579c3 */ /* 0x000e620000008800 */
[----:B------:R-:W2:Y:S01]  /*0030*/  LDCU UR7, c[0x0][0x360] ;  /* 0x00006c00ff0777ac */ /* 0x000ea20008000800 */
[----:B------:R-:W-:Y:S01]  /*0040*/  IMAD.MOV.U32 R6, RZ, RZ, -0x1 ;  /* 0xffffffffff067424 */ /* 0x000fe200078e00ff */
[----:B------:R-:W3:Y:S01]  /*0050*/  S2R R0, SR_TID.X ;  /* 0x0000000000007919 */ /* 0x000ee20000002100 */
[----:B------:R-:W-:Y:S01]  /*0060*/  IMAD.MOV.U32 R7, RZ, RZ, 0x7fffffff ;  /* 0x7fffffffff077424 */ /* 0x000fe200078e00ff */
[----:B------:R-:W-:Y:S01]  /*0070*/  UMOV UR4, 0x400 ;  /* 0x0000040000047882 */ /* 0x000fe20000000000 */
[----:B------:R-:W4:Y:S01]  /*0080*/  LDCU.64 UR10, c[0x0][0x3a0] ;  /* 0x00007400ff0a77ac */ /* 0x000f220008000a00 */
[----:B------:R-:W-:Y:S01]  /*0090*/  IMAD.MOV.U32 R8, RZ, RZ, 0x0 ;  /* 0x00000000ff087424 */ /* 0x000fe200078e00ff */
[----:B------:R-:W-:Y:S01]  /*00a0*/  BSSY.RECONVERGENT B0, `(.L_x_833) ;  /* 0x000003c000007945 */ /* 0x000fe20003800200 */
[----:B------:R-:W-:Y:S01]  /*00b0*/  IMAD.MOV.U32 R9, RZ, RZ, 0x7ff00000 ;  /* 0x7ff00000ff097424 */ /* 0x000fe200078e00ff */
[----:B------:R-:W0:Y:S01]  /*00c0*/  LDCU.64 UR8, c[0x0][0x358] ;  /* 0x00006b00ff0877ac */ /* 0x000e220008000a00 */
[----:B-1----:R-:W-:-:S04]  /*00d0*/  ULEA UR4, UR5, UR4, 0x18 ;  /* 0x0000000405047291 */ /* 0x002fc8000f8ec0ff */
[----:B--2---:R-:W-:Y:S02]  /*00e0*/  ULEA UR6, UR7, UR4, 0x3 ;  /* 0x0000000407067291 */ /* 0x004fe4000f8e18ff */
[----:B0-----:R-:W-:-:S04]  /*00f0*/  IMAD R5, R2, UR7, RZ ;  /* 0x0000000702057c24 */ /* 0x001fc8000f8e02ff */
[----:B---3--:R-:W-:Y:S01]  /*0100*/  IMAD R10, R5, 0x2, R0 ;  /* 0x00000002050a7824 */ /* 0x008fe200078e0200 */
[C---:B------:R-:W-:Y:S01]  /*0110*/  LEA R3, R0.reuse, UR6, 0x3 ;  /* 0x0000000600037c11 */ /* 0x040fe2000f8e18ff */
[----:B------:R-:W-:Y:S01]  /*0120*/  IMAD.U32 R5, RZ, RZ, UR7 ;  /* 0x00000007ff057e24 */ /* 0x000fe2000f8e00ff */
[----:B------:R-:W-:Y:S01]  /*0130*/  LEA R4, R0, UR4, 0x3 ;  /* 0x0000000400047c11 */ /* 0x000fe2000f8e18ff */
[----:B------:R-:W-:Y:S02]  /*0140*/  VIADD R12, R10, UR7 ;  /* 0x000000070a0c7c36 */ /* 0x000fe40008000000 */
[----:B------:R0:W-:Y:S03]  /*0150*/  STS.64 [R3], R6 ;  /* 0x0000000603007388 */ /* 0x0001e60000000a00 */
[----:B----4-:R-:W-:Y:S01]  /*0160*/  ISETP.GE.U32.AND P0, PT, R12, UR10, PT ;  /* 0x0000000a0c007c0c */ /* 0x010fe2000bf06070 */
[----:B------:R0:W-:Y:S03]  /*0170*/  STS.64 [R4], R8 ;  /* 0x0000000804007388 */ /* 0x0001e60000000a00 */
[----:B------:R-:W-:-:S13]  /*0180*/  ISETP.GE.U32.AND.EX P0, PT, RZ, UR11, PT, P0 ;  /* 0x0000000bff007c0c */ /* 0x000fda000bf06100 */
[----:B0-----:R-:W-:Y:S05]  /*0190*/  @P0 BRA `(.L_x_834) ;  /* 0x0000000000780947 */ /* 0x001fea0003800000 */
[----:B------:R-:W0:Y:S01]  /*01a0*/  LDC.64 R6, c[0x0][0x390] ;  /* 0x0000e400ff067b82 */ /* 0x000e220000000a00 */
[----:B------:R-:W1:Y:S01]  /*01b0*/  LDCU.64 UR4, c[0x0][0x390] ;  /* 0x00007200ff0477ac */ /* 0x000e620008000a00 */
[----:B------:R-:W-:Y:S01]  /*01c0*/  IMAD.SHL.U32 R11, R12, 0x8, RZ ;  /* 0x000000080c0b7824 */ /* 0x000fe200078e00ff */
[----:B------:R-:W-:-:S04]  /*01d0*/  SHF.R.U32.HI R12, RZ, 0x1d, R12 ;  /* 0x0000001dff0c7819 */ /* 0x000fc8000001160c */
[----:B-1----:R-:W-:-:S04]  /*01e0*/  IADD3 R8, P0, PT, R11, UR4, RZ ;  /* 0x000000040b087c10 */ /* 0x002fc8000ff1e0ff */
[----:B------:R-:W-:Y:S01]  /*01f0*/  IADD3.X R9, PT, PT, R12, UR5, RZ, P0, !PT ;  /* 0x000000050c097c10 */ /* 0x000fe200087fe4ff */
[----:B0-----:R-:W-:-:S05]  /*0200*/  IMAD.WIDE.U32 R6, R10, 0x8, R6 ;  /* 0x000000080a067825 */ /* 0x001fca00078e0006 */
[----:B------:R-:W2:Y:S04]  /*0210*/  LDG.E.64 R8, desc[UR8][R8.64] ;  /* 0x0000000808087981 */ /* 0x000ea8000c1e1b00 */
[----:B------:R-:W3:Y:S01]  /*0220*/  LDG.E.64 R6, desc[UR8][R6.64] ;  /* 0x0000000806067981 */ /* 0x000ee2000c1e1b00 */
[----:B--2---:R-:W-:Y:S01]  /*0230*/  IMAD.MOV.U32 R16, RZ, RZ, R9 ;  /* 0x000000ffff107224 */ /* 0x004fe200078e0009 */
[----:B---3--:R-:W-:Y:S01]  /*0240*/  DSETP.MIN.AND P0, P1, R6, R8, PT ;  /* 0x000000080600722a */ /* 0x008fe20003900000 */
[----:B------:R-:W-:Y:S02]  /*0250*/  IMAD.MOV.U32 R13, RZ, RZ, R7 ;  /* 0x000000ffff0d7224 */ /* 0x000fe400078e0007 */
[----:B------:R-:W-:-:S03]  /*0260*/  IMAD.MOV.U32 R14, RZ, RZ, R8 ;  /* 0x000000ffff0e7224 */ /* 0x000fc600078e0008 */
[----:B------:R-:W-:Y:S01]  /*0270*/  FSEL R15, R13, R16, P0 ;  /* 0x000000100d0f7208 */ /* 0x000fe20000000000 */
[----:B------:R-:W-:-:S05]  /*0280*/  IMAD.MOV.U32 R13, RZ, RZ, R6 ;  /* 0x000000ffff0d7224 */ /* 0x000fca00078e0006 */
[----:B------:R-:W-:Y:S02]  /*0290*/  SEL R14, R13, R14, P0 ;  /* 0x0000000e0d0e7207 */ /* 0x000fe40000000000 */
[----:B------:R-:W-:-:S06]  /*02a0*/  @P1 LOP3.LUT R15, R16, 0x80000, RZ, 0xfc, !PT ;  /* 0x00080000100f1812 */ /* 0x000fcc00078efcff */
[----:B------:R-:W-:-:S14]  /*02b0*/  DSETP.NEU.AND P0, PT, R14, R8, PT ;  /* 0x000000080e00722a */ /* 0x000fdc0003f0d000 */
[----:B------:R-:W0:Y:S08]  /*02c0*/  @!P0 LDC.64 R14, c[0x0][0x398] ;  /* 0x0000e600ff0e8b82 */ /* 0x000e300000000a00 */
[----:B------:R-:W1:Y:S01]  /*02d0*/  @P0 LDC.64 R16, c[0x0][0x398] ;  /* 0x0000e600ff100b82 */ /* 0x000e620000000a00 */
[----:B0-----:R-:W-:-:S05]  /*02e0*/  @!P0 IADD3 R14, P1, PT, R11, R14, RZ ;  /* 0x0000000e0b0e8210 */ /* 0x001fca0007f3e0ff */
[----:B------:R-:W-:Y:S02]  /*02f0*/  @!P0 IMAD.X R15, R12, 0x1, R15, P1 ;  /* 0x000000010c0f8824 */ /* 0x000fe400008e060f */
[----:B-1----:R-:W-:-:S03]  /*0300*/  @P0 IMAD.WIDE.U32 R12, R10, 0x8, R16 ;  /* 0x000000080a0c0825 */ /* 0x002fc600078e0010 */
[----:B------:R-:W2:Y:S04]  /*0310*/  @!P0 LDG.E.64 R10, desc[UR8][R14.64] ;  /* 0x000000080e0a8981 */ /* 0x000ea8000c1e1b00 */
[----:B------:R-:W3:Y:S04]  /*0320*/  @P0 LDG.E.64 R12, desc[UR8][R12.64] ;  /* 0x000000080c0c0981 */ /* 0x000ee8000c1e1b00 */
[----:B------:R1:W-:Y:S04]  /*0330*/  @!P0 STS.64 [R4], R8 ;  /* 0x0000000804008388 */ /* 0x0003e80000000a00 */
[----:B--2---:R1:W-:Y:S04]  /*0340*/  @!P0 STS.64 [R3], R10 ;  /* 0x0000000a03008388 */ /* 0x0043e80000000a00 */
[----:B------:R1:W-:Y:S04]  /*0350*/  @P0 STS.64 [R4], R6 ;  /* 0x0000000604000388 */ /* 0x0003e80000000a00 */
[----:B---3--:R1:W-:Y:S01]  /*0360*/  @P0 STS.64 [R3], R12 ;  /* 0x0000000c03000388 */ /* 0x0083e20000000a00 */
[----:B------:R-:W-:Y:S05]  /*0370*/  BRA `(.L_x_835) ;  /* 0x0000000000387947 */ /* 0x000fea0003800000 */
.L_x_834:
[----:B------:R-:W-:-:S04]  /*0380*/  ISETP.GE.U32.AND P0, PT, R10, UR10, PT ;  /* 0x0000000a0a007c0c */ /* 0x000fc8000bf06070 */
[----:B------:R-:W-:-:S13]  /*0390*/  ISETP.GE.U32.AND.EX P0, PT, RZ, UR11, PT, P0 ;  /* 0x0000000bff007c0c */ /* 0x000fda000bf06100 */
[----:B------:R-:W-:Y:S05]  /*03a0*/  @P0 BRA `(.L_x_835) ;  /* 0x00000000002c0947 */ /* 0x000fea0003800000 */
[----:B------:R-:W0:Y:S01]  /*03b0*/  LDCU.128 UR12, c[0x0][0x390] ;  /* 0x00007200ff0c77ac */ /* 0x000e220008000c00 */
[----:B------:R-:W-:Y:S01]  /*03c0*/  IMAD.SHL.U32 R8, R10, 0x8, RZ ;  /* 0x000000080a087824 */ /* 0x000fe200078e00ff */
[----:B------:R-:W-:-:S04]  /*03d0*/  SHF.R.U32.HI R10, RZ, 0x1d, R10 ;  /* 0x0000001dff0a7819 */ /* 0x000fc8000001160a */
[C---:B0-----:R-:W-:Y:S02]  /*03e0*/  IADD3 R6, P0, PT, R8.reuse, UR12, RZ ;  /* 0x0000000c08067c10 */ /* 0x041fe4000ff1e0ff */
[----:B------:R-:W-:Y:S02]  /*03f0*/  IADD3 R8, P1, PT, R8, UR14, RZ ;  /* 0x0000000e08087c10 */ /* 0x000fe4000ff3e0ff */
[C---:B------:R-:W-:Y:S02]  /*0400*/  IADD3.X R7, PT, PT, R10.reuse, UR13, RZ, P0, !PT ;  /* 0x0000000d0a077c10 */ /* 0x040fe400087fe4ff */
[----:B------:R-:W-:-:S04]  /*0410*/  IADD3.X R9, PT, PT, R10, UR15, RZ, P1, !PT ;  /* 0x0000000f0a097c10 */ /* 0x000fc80008ffe4ff */
[----:B------:R-:W2:Y:S04]  /*0420*/  LDG.E.64 R6, desc[UR8][R6.64] ;  /* 0x0000000806067981 */ /* 0x000ea8000c1e1b00 */
[----:B------:R-:W3:Y:S04]  /*0430*/  LDG.E.64 R8, desc[UR8][R8.64] ;  /* 0x0000000808087981 */ /* 0x000ee8000c1e1b00 */
[----:B--2---:R0:W-:Y:S04]  /*0440*/  STS.64 [R4], R6 ;  /* 0x0000000604007388 */ /* 0x0041e80000000a00 */
[----:B---3--:R0:W-:Y:S02]  /*0450*/  STS.64 [R3], R8 ;  /* 0x0000000803007388 */ /* 0x0081e40000000a00 */
.L_x_835:
[----:B------:R-:W-:Y:S05]  /*0460*/  BSYNC.RECONVERGENT B0 ;  /* 0x0000000000007941 */ /* 0x000fea0003800200 */
.L_x_833:
[----:B------:R-:W-:Y:S01]  /*0470*/  BAR.SYNC.DEFER_BLOCKING 0x0 ;  /* 0x0000000000007b1d */ /* 0x000fe20000010000 */
[----:B------:R-:W-:-:S13]  /*0480*/  ISETP.GE.U32.AND P0, PT, R5, 0x42, PT ;  /* 0x000000420500780c */ /* 0x000fda0003f06070 */
[----:B------:R-:W-:Y:S05]  /*0490*/  @!P0 BRA `(.L_x_836) ;  /* 0x0000000000648947 */ /* 0x000fea0003800000 */
.L_x_839:
[--C-:B-1----:R-:W-:Y:S01]  /*04a0*/  IMAD.MOV.U32 R10, RZ, RZ, R5.reuse ;  /* 0x000000ffff0a7224 */ /* 0x102fe200078e0005 */
[----:B------:R-:W-:Y:S01]  /*04b0*/  SHF.R.U32.HI R5, RZ, 0x1, R5 ;  /* 0x00000001ff057819 */ /* 0x000fe20000011605 */
[----:B------:R-:W-:Y:S03]  /*04c0*/  BSSY.RECONVERGENT B0, `(.L_x_837) ;  /* 0x0000013000007945 */ /* 0x000fe60003800200 */
[----:B------:R-:W-:-:S13]  /*04d0*/  ISETP.GE.U32.AND P0, PT, R0, R5, PT ;  /* 0x000000050000720c */ /* 0x000fda0003f06070 */
[----:B------:R-:W-:Y:S05]  /*04e0*/  @P0 BRA `(.L_x_838) ;  /* 0x0000000000400947 */ /* 0x000fea0003800000 */
[----:B0-----:R-:W-:Y:S01]  /*04f0*/  IMAD R6, R5, 0x8, R4 ;  /* 0x0000000805067824 */ /* 0x001fe200078e0204 */
        /* <DEDUP_REMOVED lines=15> */
.L_x_838:
[----:B------:R-:W-:Y:S05]  /*05f0*/  BSYNC.RECONVERGENT B0 ;  /* 0x0000000000007941 */ /* 0x000fea0003800200 */
.L_x_837:
[----:B------:R-:W-:Y:S01]  /*0600*/  BAR.SYNC.DEFER_BLOCKING 0x0 ;  /* 0x0000000000007b1d */ /* 0x000fe20000010000 */
[----:B------:R-:W-:-:S13]  /*0610*/  ISETP.GT.U32.AND P0, PT, R10, 0x83, PT ;  /* 0x000000830a00780c */ /* 0x000fda0003f04070 */
[----:B------:R-:W-:Y:S05]  /*0620*/  @P0 BRA `(.L_x_839) ;  /* 0xfffffffc009c0947 */ /* 0x000fea000383ffff */
.L_x_836:
[----:B------:R-:W-:-:S13]  /*0630*/  ISETP.GT.U32.AND P0, PT, R0, 0x1f, PT ;  /* 0x0000001f0000780c */ /* 0x000fda0003f04070 */
[----:B------:R-:W-:Y:S05]  /*0640*/  @P0 EXIT ;  /* 0x000000000000094d */ /* 0x000fea0003800000 */
[----:B01----:R-:W0:Y:S04]  /*0650*/  LDS.64 R6, [R4] ;  /* 0x0000000004067984 */ /* 0x003e280000000a00 */
        /* <DEDUP_REMOVED lines=98> */
[----:B------:R-:W0:Y:S01]  /*0c80*/  LDS.64 R4, [UR4] ;  /* 0x00000004ff047984 */ /* 0x000e220008000a00 */
[----:B--2---:R-:W-:-:S03]  /*0c90*/  IMAD.WIDE.U32 R2, R2, 0x8, R10 ;  /* 0x0000000802027825 */ /* 0x004fc600078e000a */
[----:B0-----:R-:W-:Y:S04]  /*0ca0*/  STG.E.64 desc[UR8][R6.64], R4 ;  /* 0x0000000406007986 */ /* 0x001fe8000c101b08 */
[----:B------:R-:W-:Y:S01]  /*0cb0*/  STG.E.64 desc[UR8][R2.64], R8 ;  /* 0x0000000802007986 */ /* 0x000fe2000c101b08 */
[----:B------:R-:W-:Y:S05]  /*0cc0*/  EXIT ;  /* 0x000000000000794d */ /* 0x000fea0003800000 */
.L_x_840:
        /* <DEDUP_REMOVED lines=11> */
.L_x_3776:


//--------------------- .text.contiguous_reduce_f64 --------------------------
	.section	.text.contiguous_reduce_f64,"ax",@progbits
	.align	128
        .global         contiguous_reduce_f64
        .type           contiguous_reduce_f64,@function
        .size           contiguous_reduce_f64,(.L_x_3777 - contiguous_reduce_f64)
        .other          contiguous_reduce_f64,@"STO_CUDA_ENTRY STV_DEFAULT"
contiguous_reduce_f64:
.text.contiguous_reduce_f64:
        /* <DEDUP_REMOVED lines=9> */
[----:B------:R-:W-:Y:S01]  /*0090*/  BSSY.RECONVERGENT B0, `(.L_x_841) ;  /* 0x000002d000007945 */ /* 0x000fe20003800200 */
[----:B------:R-:W0:Y:S01]  /*00a0*/  LDCU.64 UR8, c[0x0][0x358] ;  /* 0x00006b00ff0877ac */ /* 0x000e220008000a00 */
[----:B--2---:R-:W-:Y:S01]  /*00b0*/  IMAD.U32 R5, RZ, RZ, UR7 ;  /* 0x00000007ff057e24 */ /* 0x004fe2000f8e00ff */
[----:B-1----:R-:W-:-:S04]  /*00c0*/  ULEA UR4, UR5, UR4, 0x18 ;  /* 0x0000000405047291 */ /* 0x002fc8000f8ec0ff */
[----:B------:R-:W-:Y:S02]  /*00d0*/  ULEA UR6, UR7, UR4, 0x3 ;  /* 0x0000000407067291 */ /* 0x000fe4000f8e18ff */
[----:B0-----:R-:W-:-:S04]  /*00e0*/  IMAD R9, R0, UR7, RZ ;  /* 0x0000000700097c24 */ /* 0x001fc8000f8e02ff */
[----:B---3--:R-:W-:Y:S01]  /*00f0*/  IMAD R8, R9, 0x2, R2 ;  /* 0x0000000209087824 */ /* 0x008fe200078e0202 */
[C---:B------:R-:W-:Y:S01]  /*0100*/  LEA R4, R2.reuse, UR6, 0x3 ;  /* 0x0000000602047c11 */ /* 0x040fe2000f8e18ff */
[----:B------:R-:W-:Y:S01]  /*0110*/  IMAD.MOV.U32 R9, RZ, RZ, RZ ;  /* 0x000000ffff097224 */ /* 0x000fe200078e00ff */
[----:B------:R-:W-:Y:S01]  /*0120*/  LEA R3, R2, UR4, 0x3 ;  /* 0x0000000402037c11 */ /* 0x000fe2000f8e18ff */
[----:B------:R-:W-:-:S03]  /*0130*/  VIADD R6, R8, UR7 ;  /* 0x0000000708067c36 */ /* 0x000fc60008000000 */
[----:B------:R0:W-:Y:S02]  /*0140*/  STS.64 [R4], R8 ;  /* 0x0000000804007388 */ /* 0x0001e40000000a00 */
[----:B----4-:R-:W-:Y:S02]  /*0150*/  ISETP.GE.U32.AND P0, PT, R6, UR10, PT ;  /* 0x0000000a06007c0c */ /* 0x010fe4000bf06070 */
[----:B------:R0:W-:Y:S02]  /*0160*/  STS.64 [R3], R10 ;  /* 0x0000000a03007388 */ /* 0x0001e40000000a00 */
[----:B------:R-:W-:-:S13]  /*0170*/  ISETP.GE.U32.AND.EX P0, PT, RZ, UR11, PT, P0 ;  /* 0x0000000bff007c0c */ /* 0x000fda000bf06100 */
[----:B0-----:R-:W-:Y:S05]  /*0180*/  @P0 BRA `(.L_x_842) ;  /* 0x0000000000540947 */ /* 0x001fea0003800000 */
[----:B------:R-:W0:Y:S02]  /*0190*/  LDCU.64 UR4, c[0x0][0x390] ;  /* 0x00007200ff0477ac */ /* 0x000e240008000a00 */
[----:B0-----:R-:W-:Y:S02]  /*01a0*/  LEA R10, P1, R6, UR4, 0x3 ;  /* 0x00000004060a7c11 */ /* 0x001fe4000f8218ff */
[----:B------:R-:W-:Y:S02]  /*01b0*/  LEA R14, P0, R8, UR4, 0x3 ;  /* 0x00000004080e7c11 */ /* 0x000fe4000f8018ff */
[----:B------:R-:W-:Y:S02]  /*01c0*/  LEA.HI.X R11, R6, UR5, RZ, 0x3, P1 ;  /* 0x00000005060b7c11 */ /* 0x000fe400088f1cff */
[----:B------:R-:W-:-:S04]  /*01d0*/  LEA.HI.X R15, R8, UR5, RZ, 0x3, P0 ;  /* 0x00000005080f7c11 */ /* 0x000fc800080f1cff */
        /* <DEDUP_REMOVED lines=10> */
[----:B------:R-:W-:Y:S01]  /*0280*/  DSETP.NEU.AND P0, PT, R12, R10, PT ;  /* 0x0000000a0c00722a */ /* 0x000fe20003f0d000 */
[----:B------:R-:W-:-:S13]  /*0290*/  IMAD.MOV.U32 R7, RZ, RZ, RZ ;  /* 0x000000ffff077224 */ /* 0x000fda00078e00ff */
[----:B------:R1:W-:Y:S04]  /*02a0*/  @!P0 STS.64 [R3], R10 ;  /* 0x0000000a03008388 */ /* 0x0003e80000000a00 */
[----:B------:R1:W-:Y:S04]  /*02b0*/  @!P0 STS.64 [R4], R6 ;  /* 0x0000000604008388 */ /* 0x0003e80000000a00 */
[----:B------:R1:W-:Y:S01]  /*02c0*/  @P0 STS.64 [R3], R8 ;  /* 0x0000000803000388 */ /* 0x0003e20000000a00 */
[----:B------:R-:W-:Y:S05]  /*02d0*/  BRA `(.L_x_843) ;  /* 0x0000000000207947 */ /* 0x000fea0003800000 */
.L_x_842:
[----:B------:R-:W-:-:S04]  /*02e0*/  ISETP.GE.U32.AND P0, PT, R8, UR10, PT ;  /* 0x0000000a08007c0c */ /* 0x000fc8000bf06070 */
[----:B------:R-:W-:-:S13]  /*02f0*/  ISETP.GE.U32.AND.EX P0, PT, RZ, UR11, PT, P0 ;  /* 0x0000000bff007c0c */ /* 0x000fda000bf06100 */
[----:B------:R-:W-:Y:S05]  /*0300*/  @P0 BRA `(.L_x_843) ;  /* 0x0000000000140947 */ /* 0x000fea0003800000 */
[----:B------:R-:W0:Y:S02]  /*0310*/  LDCU.64 UR4, c[0x0][0x390] ;  /* 0x00007200ff0477ac */ /* 0x000e240008000a00 */
[----:B0-----:R-:W-:-:S04]  /*0320*/  LEA R6, P0, R8, UR4, 0x3 ;  /* 0x0000000408067c11 */ /* 0x001fc8000f8018ff */
[----:B------:R-:W-:-:S06]  /*0330*/  LEA.HI.X R7, R8, UR5, RZ, 0x3, P0 ;  /* 0x0000000508077c11 */ /* 0x000fcc00080f1cff */
[----:B------:R-:W2:Y:S04]  /*0340*/  LDG.E.64 R6, desc[UR8][R6.64] ;  /* 0x0000000806067981 */ /* 0x000ea8000c1e1b00 */
[----:B--2---:R0:W-:Y:S02]  /*0350*/  STS.64 [R3], R6 ;  /* 0x0000000603007388 */ /* 0x0041e40000000a00 */
.L_x_843:
[----:B------:R-:W-:Y:S05]  /*0360*/  BSYNC.RECONVERGENT B0 ;  /* 0x0000000000007941 */ /* 0x000fea0003800200 */
.L_x_841:
[----:B------:R-:W-:Y:S01]  /*0370*/  BAR.SYNC.DEFER_BLOCKING 0x0 ;  /* 0x0000000000007b1d */ /* 0x000fe20000010000 */
[----:B------:R-:W-:-:S13]  /*0380*/  ISETP.GE.U32.AND P0, PT, R5, 0x42, PT ;  /* 0x000000420500780c */ /* 0x000fda0003f06070 */
[----:B------:R-:W-:Y:S05]  /*0390*/  @!P0 BRA `(.L_x_844) ;  /* 0x0000000000648947 */ /* 0x000fea0003800000 */
.L_x_847:
        /* <DEDUP_REMOVED lines=21> */
.L_x_846:
[----:B------:R-:W-:Y:S05]  /*04f0*/  BSYNC.RECONVERGENT B0 ;  /* 0x0000000000007941 */ /* 0x000fea0003800200 */
.L_x_845:
[----:B------:R-:W-:Y:S01]  /*0500*/  BAR.SYNC.DEFER_BLOCKING 0x0 ;  /* 0x0000000000007b1d */ /* 0x000fe20000010000 */
[----:B------:R-:W-:-:S13]  /*0510*/  ISETP.GT.U32.AND P0, PT, R10, 0x83, PT ;  /* 0x000000830a00780c */ /* 0x000fda0003f04070 */
[----:B------:R-:W-:Y:S05]  /*0520*/  @P0 BRA `(.L_x_847) ;  /* 0xfffffffc009c0947 */ /* 0x000fea000383ffff */
.L_x_844:
        /* <DEDUP_REMOVED lines=106> */
.L_x_848:
        /* <DEDUP_REMOVED lines=11> */
.L_x_3777:


//--------------------- .text.contiguous_reduce44_f32 --------------------------
	.section	.text.contiguous_reduce44_f32,"ax",@progbits
	.align	128
        .global         contiguous_reduce44_f32
        .type           contiguous_reduce44_f32,@function
        .size           contiguous_reduce44_f32,(.L_x_3778 - contiguous_reduce44_f32)
        .other          contiguous_reduce44_f32,@"STO_CUDA_ENTRY STV_DEFAULT"
contiguous_reduce44_f32:
.text.contiguous_reduce44_f32:
[----:B------:R-:W-:Y:S01]  /*0000*/  LDC R1, c[0x0][0x37c] ;  /* 0x0000df00ff017b82 */ /* 0x000fe20000000800 */
[----:B------:R-:W0:Y:S01]  /*0010*/  S2R R12, SR_TID.Y ;  /* 0x00000000000c7919 */ /* 0x000e220000002200 */
[----:B------:R-:W1:Y:S06]  /*0020*/  LDCU UR14, c[0x0][0x360] ;  /* 0x00006c00ff0e77ac */ /* 0x000e6c0008000800 */
[----:B------:R-:W2:Y:S01]  /*0030*/  S2UR UR5, SR_CgaCtaId ;  /* 0x00000000000579c3 */ /* 0x000ea20000008800 */
[----:B------:R-:W0:Y:S01]  /*0040*/  S2R R5, SR_CTAID.Y ;  /* 0x0000000000057919 */ /* 0x000e220000002600 */
[----:B------:R-:W0:Y:S01]  /*0050*/  LDCU UR15, c[0x0][0x364] ;  /* 0x00006c80ff0f77ac */ /* 0x000e220008000800 */
        /* <DEDUP_REMOVED lines=10> */
[----:B------:R-:W-:Y:S01]  /*0100*/  ISETP.GE.U32.AND.EX P0, PT, RZ, UR7, PT, P0 ;  /* 0x00000007ff007c0c */ /* 0x000fe2000bf06100 */
[----:B------:R-:W-:Y:S01]  /*0110*/  IMAD.MOV.U32 R7, RZ, RZ, 0x7f800000 ;  /* 0x7f800000ff077424 */ /* 0x000fe200078e00ff */
[----:B------:R-:W-:Y:S02]  /*0120*/  LEA R10, R4, UR4, 0x2 ;  /* 0x00000004040a7c11 */ /* 0x000fe4000f8e10ff */
[----:B-----5:R-:W-:-:S03]  /*0130*/  ISETP.GE.U32.AND P1, PT, R2, UR10, PT ;  /* 0x0000000a02007c0c */ /* 0x020fc6000bf26070 */
[----:B------:R0:W-:Y:S01]  /*0140*/  STS [R10], R7 ;  /* 0x000000070a007388 */ /* 0x0001e20000000800 */
[----:B------:R-:W-:-:S13]  /*0150*/  ISETP.GE.U32.OR.EX P0, PT, RZ, UR11, P0, P1 ;  /* 0x0000000bff007c0c */ /* 0x000fda0008706510 */
[----:B0-----:R-:W-:Y:S05]  /*0160*/  @P0 EXIT ;  /* 0x000000000000094d */ /* 0x001fea0003800000 */
[----:B------:R-:W0:Y:S01]  /*0170*/  LDC.64 R6, c[0x0][0x390] ;  /* 0x0000e400ff067b82 */ /* 0x000e220000000a00 */
[----:B------:R-:W1:Y:S01]  /*0180*/  LDCU.64 UR12, c[0x0][0x358] ;  /* 0x00006b00ff0c77ac */ /* 0x000e620008000a00 */
[----:B------:R-:W-:-:S06]  /*0190*/  IMAD R11, R3, UR10, R2 ;  /* 0x0000000a030b7c24 */ /* 0x000fcc000f8e0202 */
[----:B------:R-:W2:Y:S01]  /*01a0*/  LDC.64 R8, c[0x0][0x398] ;  /* 0x0000e600ff087b82 */ /* 0x000ea20000000a00 */
[----:B0-----:R-:W-:-:S06]  /*01b0*/  IMAD.WIDE.U32 R6, R11, 0x4, R6 ;  /* 0x000000040b067825 */ /* 0x001fcc00078e0006 */
[----:B-1----:R-:W3:Y:S01]  /*01c0*/  LDG.E R7, desc[UR12][R6.64] ;  /* 0x0000000c06077981 */ /* 0x002ee2000c1e1900 */
[----:B--2---:R-:W-:-:S06]  /*01d0*/  IMAD.WIDE.U32 R8, R11, 0x8, R8 ;  /* 0x000000080b087825 */ /* 0x004fcc00078e0008 */
[----:B------:R-:W2:Y:S01]  /*01e0*/  LDG.E.64 R8, desc[UR12][R8.64] ;  /* 0x0000000c08087981 */ /* 0x000ea2000c1e1b00 */
[----:B------:R-:W-:-:S04]  /*01f0*/  UIMAD UR5, UR14, UR15, URZ ;  /* 0x0000000f0e0572a4 */ /* 0x000fc8000f8e02ff */
[----:B------:R-:W-:-:S06]  /*0200*/  ULEA UR8, UR5, UR4, 0x2 ;  /* 0x0000000405087291 */ /* 0x000fcc000f8e10ff */
[----:B------:R-:W-:Y:S02]  /*0210*/  LEA R11, R4, UR8, 0x3 ;  /* 0x00000008040b7c11 */ /* 0x000fe4000f8e18ff */
[----:B------:R-:W-:Y:S01]  /*0220*/  ISETP.NE.AND P0, PT, R12, RZ, PT ;  /* 0x000000ff0c00720c */ /* 0x000fe20003f05270 */
[----:B---3--:R0:W-:Y:S04]  /*0230*/  STS [R10], R7 ;  /* 0x000000070a007388 */ /* 0x0081e80000000800 */
[----:B--2---:R0:W-:Y:S01]  /*0240*/  STS.64 [R11], R8 ;  /* 0x000000080b007388 */ /* 0x0041e20000000a00 */
[----:B------:R-:W-:Y:S07]  /*0250*/  BAR.SYNC.DEFER_BLOCKING 0x0 ;  /* 0x0000000000007b1d */ /* 0x000fee0000010000 */
[----:B------:R-:W-:Y:S05]  /*0260*/  @P0 EXIT ;  /* 0x000000000000094d */ /* 0x000fea0003800000 */
[----:B------:R-:W-:Y:S01]  /*0270*/  UISETP.GE.U32.AND UP0, UPT, UR15, 0x2, UPT ;  /* 0x000000020f00788c */ /* 0x000fe2000bf06070 */
[C---:B------:R-:W-:Y:S01]  /*0280*/  LEA R4, R0.reuse, UR4, 0x2 ;  /* 0x0000000400047c11 */ /* 0x040fe2000f8e10ff */
[----:B------:R-:W-:-:S07]  /*0290*/  IMAD.SHL.U32 R6, R0, 0x8, RZ ;  /* 0x0000000800067824 */ /* 0x000fce00078e00ff */
[----:B------:R-:W-:Y:S05]  /*02a0*/  BRA.U !UP0, `(.L_x_849) ;  /* 0x0000001108b87547 */ /* 0x000fea000b800000 */
[----:B------:R-:W-:Y:S01]  /*02b0*/  UIADD3 UR7, UPT, UPT, UR15, -0x2, URZ ;  /* 0xfffffffe0f077890 */ /* 0x000fe2000fffe0ff */
[----:B0-----:R-:W-:Y:S01]  /*02c0*/  IMAD.MOV.U32 R7, RZ, RZ, 0x1 ;  /* 0x00000001ff077424 */ /* 0x001fe200078e00ff */
        /* <DEDUP_REMOVED lines=25> */
.L_x_853:
[C-C-:B------:R-:W-:Y:S01]  /*0460*/  IMAD R15, R7.reuse, 0x4, R14.reuse ;  /* 0x00000004070f7824 */ /* 0x140fe200078e020e */
[----:B------:R-:W-:Y:S01]  /*0470*/  LDS R13, [R4] ;  /* 0x00000000040d7984 */ /* 0x000fe20000000800 */
[C-C-:B------:R-:W-:Y:S01]  /*0480*/  IMAD R20, R7.reuse, 0x8, R14.reuse ;  /* 0x0000000807147824 */ /* 0x140fe200078e020e */
[----:B------:R-:W-:Y:S01]  /*0490*/  UIADD3 UR5, UPT, UPT, UR5, 0x10, URZ ;  /* 0x0000001005057890 */ /* 0x000fe2000fffe0ff */
[----:B------:R-:W-:Y:S01]  /*04a0*/  VIADD R12, R12, 0x10 ;  /* 0x000000100c0c7836 */ /* 0x000fe20000000000 */
[----:B0-----:R0:W1:Y:S02]  /*04b0*/  LDS R21, [R15] ;  /* 0x000000000f157984 */ /* 0x0010640000000800 */
[----:B------:R-:W-:Y:S01]  /*04c0*/  UISETP.GE.AND UP1, UPT, UR5, -0xc, UPT ;  /* 0xfffffff40500788c */ /* 0x000fe2000bf26270 */
[----:B0-----:R-:W-:Y:S01]  /*04d0*/  IMAD R15, R7, 0xc, R14 ;  /* 0x0000000c070f7824 */ /* 0x001fe200078e020e */
[----:B-1----:R-:W-:-:S04]  /*04e0*/  FMNMX R16, R13, R21, PT ;  /* 0x000000150d107209 */ /* 0x002fc80003800000 */
[----:B------:R-:W-:-:S13]  /*04f0*/  FSETP.NEU.AND P0, PT, R16, R21, PT ;  /* 0x000000151000720b */ /* 0x000fda0003f0d000 */
[----:B------:R-:W-:Y:S04]  /*0500*/  @!P0 STS [R4], R21 ;  /* 0x0000001504008388 */ /* 0x000fe80000000800 */
[----:B------:R-:W0:Y:S04]  /*0510*/  @!P0 LDS.64 R16, [R9+UR4] ;  /* 0x0000000409108984 */ /* 0x000e280008000a00 */
[----:B0-----:R-:W-:Y:S04]  /*0520*/  @!P0 STS.64 [R6+UR8], R16 ;  /* 0x0000001006008988 */ /* 0x001fe80008000a08 */
[----:B------:R-:W-:Y:S04]  /*0530*/  @!P0 LDS R13, [R4] ;  /* 0x00000000040d8984 */ /* 0x000fe80000000800 */
[----:B------:R0:W1:Y:S02]  /*0540*/  LDS R23, [R20] ;  /* 0x0000000014177984 */ /* 0x0000640000000800 */
[----:B0-----:R-:W-:-:S04]  /*0550*/  IMAD R20, R7, 0x10, R14 ;  /* 0x0000001007147824 */ /* 0x001fc800078e020e */
[----:B------:R-:W-:Y:S01]  /*0560*/  IMAD R21, R7, 0x4, R20 ;  /* 0x0000000407157824 */ /* 0x000fe200078e0214 */
[----:B-1----:R-:W-:-:S04]  /*0570*/  FMNMX R18, R13, R23, PT ;  /* 0x000000170d127209 */ /* 0x002fc80003800000 */
[----:B------:R-:W-:-:S13]  /*0580*/  FSETP.NEU.AND P0, PT, R18, R23, PT ;  /* 0x000000171200720b */ /* 0x000fda0003f0d000 */
[----:B------:R-:W-:Y:S04]  /*0590*/  @!P0 STS [R4], R23 ;  /* 0x0000001704008388 */ /* 0x000fe80000000800 */
[----:B------:R-:W0:Y:S04]  /*05a0*/  @!P0 LDS.64 R18, [R10+UR4] ;  /* 0x000000040a128984 */ /* 0x000e280008000a00 */
[----:B0-----:R-:W-:Y:S04]  /*05b0*/  @!P0 STS.64 [R6+UR8], R18 ;  /* 0x0000001206008988 */ /* 0x001fe80008000a08 */
[----:B------:R-:W-:Y:S04]  /*05c0*/  @!P0 LDS R13, [R4] ;  /* 0x00000000040d8984 */ /* 0x000fe80000000800 */
[----:B------:R-:W0:Y:S02]  /*05d0*/  LDS R15, [R15] ;  /* 0x000000000f0f7984 */ /* 0x000e240000000800 */
[----:B0-----:R-:W-:-:S04]  /*05e0*/  FMNMX R16, R13, R15, PT ;  /* 0x0000000f0d107209 */ /* 0x001fc80003800000 */
        /* <DEDUP_REMOVED lines=8> */
[----:B------:R0:W-:Y:S04]  /*0670*/  @!P0 STS [R4], R22 ;  /* 0x0000001604008388 */ /* 0x0001e80000000800 */
[----:B------:R-:W1:Y:S01]  /*0680*/  @!P0 LDS.64 R18, [R8+UR4] ;  /* 0x0000000408128984 */ /* 0x000e620008000a00 */
[----:B------:R-:W-:Y:S01]  /*0690*/  ULEA UR4, UR14, UR4, 0x5 ;  /* 0x000000040e047291 */ /* 0x000fe2000f8e28ff */
[C-C-:B0-----:R-:W-:Y:S02]  /*06a0*/  IMAD R22, R7.reuse, 0x8, R20.reuse ;  /* 0x0000000807167824 */ /* 0x141fe400078e0214 */
[----:B-1----:R0:W-:Y:S04]  /*06b0*/  @!P0 STS.64 [R6+UR8], R18 ;  /* 0x0000001206008988 */ /* 0x0021e80008000a08 */
[----:B------:R-:W-:Y:S04]  /*06c0*/  LDS R21, [R21] ;  /* 0x0000000015157984 */ /* 0x000fe80000000800 */
[----:B------:R-:W1:Y:S01]  /*06d0*/  LDS R13, [R4] ;  /* 0x00000000040d7984 */ /* 0x000e620000000800 */
[----:B0-----:R-:W-:-:S02]  /*06e0*/  IMAD R18, R7, 0xc, R20 ;  /* 0x0000000c07127824 */ /* 0x001fc400078e0214 */
        /* <DEDUP_REMOVED lines=12> */
[----:B0-----:R-:W-:-:S03]  /*07b0*/  IMAD R19, R7, 0x8, R20 ;  /* 0x0000000807137824 */ /* 0x001fc600078e0214 */
[----:B-1----:R-:W-:Y:S04]  /*07c0*/  @!P0 STS.64 [R6+UR8], R16 ;  /* 0x0000001006008988 */ /* 0x002fe80008000a08 */
[----:B------:R-:W-:Y:S04]  /*07d0*/  @!P0 LDS R13, [R4] ;  /* 0x00000000040d8984 */ /* 0x000fe80000000800 */
[----:B------:R0:W1:Y:S02]  /*07e0*/  LDS R21, [R18] ;  /* 0x0000000012157984 */ /* 0x0000640000000800 */
[----:B0-----:R-:W-:Y:S01]  /*07f0*/  IMAD R18, R7, 0x4, R20 ;  /* 0x0000000407127824 */ /* 0x001fe200078e0214 */
        /* <DEDUP_REMOVED lines=10> */
[----:B------:R-:W0:Y:S01]  /*08a0*/  @!P0 LDS.64 R16, [R8+UR4] ;  /* 0x0000000408108984 */ /* 0x000e220008000a00 */
[----:B------:R-:W-:-:S03]  /*08b0*/  ULEA UR4, UR14, UR4, 0x5 ;  /* 0x000000040e047291 */ /* 0x000fc6000f8e28ff */
[----:B0-----:R-:W-:Y:S04]  /*08c0*/  @!P0 STS.64 [R6+UR8], R16 ;  /* 0x0000001006008988 */ /* 0x001fe80008000a08 */
[----:B------:R0:W-:Y:S04]  /*08d0*/  LDS R21, [R18] ;  /* 0x0000000012157984 */ /* 0x0001e80000000800 */
[----:B------:R-:W1:Y:S01]  /*08e0*/  LDS R13, [R4] ;  /* 0x00000000040d7984 */ /* 0x000e620000000800 */
[C-C-:B0-----:R-:W-:Y:S02]  /*08f0*/  IMAD R18, R7.reuse, 0xc, R20.reuse ;  /* 0x0000000c07127824 */ /* 0x141fe400078e0214 */
        /* <DEDUP_REMOVED lines=14> */
[----:B------:R0:W1:Y:S02]  /*09e0*/  LDS R21, [R18] ;  /* 0x0000000012157984 */ /* 0x0000640000000800 */
[----:B0-----:R-:W-:Y:S01]  /*09f0*/  IMAD R18, R7, 0x4, R20 ;  /* 0x0000000407127824 */ /* 0x001fe200078e0214 */
[----:B-1----:R-:W-:-:S04]  /*0a00*/  FMNMX R14, R21, R13, PT ;  /* 0x0000000d150e7209 */ /* 0x002fc80003800000 */
[----:B------:R-:W-:-:S13]  /*0a10*/  FSETP.NEU.AND P0, PT, R14, R21, PT ;  /* 0x000000150e00720b */ /* 0x000fda0003f0d000 */
[----:B------:R0:W-:Y:S04]  /*0a20*/  @!P0 STS [R4], R21 ;  /* 0x0000001504008388 */ /* 0x0001e80000000800 */
[----:B------:R-:W1:Y:S01]  /*0a30*/  @!P0 LDS.64 R14, [R11+UR4] ;  /* 0x000000040b0e8984 */ /* 0x000e620008000a00 */
[----:B0-----:R-:W-:-:S03]  /*0a40*/  IMAD R21, R7, 0x8, R20 ;  /* 0x0000000807157824 */ /* 0x001fc600078e0214 */
[----:B-1----:R-:W-:Y:S04]  /*0a50*/  @!P0 STS.64 [R6+UR8], R14 ;  /* 0x0000000e06008988 */ /* 0x002fe80008000a08 */
[----:B------:R-:W-:Y:S04]  /*0a60*/  @!P0 LDS R13, [R4] ;  /* 0x00000000040d8984 */ /* 0x000fe80000000800 */
[----:B------:R-:W0:Y:S02]  /*0a70*/  LDS R22, [R20] ;  /* 0x0000000014167984 */ /* 0x000e240000000800 */
[----:B0-----:R-:W-:-:S04]  /*0a80*/  FMNMX R13, R22, R13, PT ;  /* 0x0000000d160d7209 */ /* 0x001fc80003800000 */
[----:B------:R-:W-:-:S13]  /*0a90*/  FSETP.NEU.AND P0, PT, R13, R22, PT ;  /* 0x000000160d00720b */ /* 0x000fda0003f0d000 */
[----:B------:R0:W-:Y:S04]  /*0aa0*/  @!P0 STS [R4], R22 ;  /* 0x0000001604008388 */ /* 0x0001e80000000800 */
[----:B------:R-:W1:Y:S01]  /*0ab0*/  @!P0 LDS.64 R16, [R8+UR4] ;  /* 0x0000000408108984 */ /* 0x000e620008000a00 */
[----:B------:R-:W-:Y:S01]  /*0ac0*/  ULEA UR4, UR14, UR4, 0x5 ;  /* 0x000000040e047291 */ /* 0x000fe2000f8e28ff */
[----:B0-----:R-:W-:Y:S02]  /*0ad0*/  IMAD R22, R7, 0xc, R20 ;  /* 0x0000000c07167824 */ /* 0x001fe400078e0214 */
[----:B-1----:R-:W-:Y:S04]  /*0ae0*/  @!P0 STS.64 [R6+UR8], R16 ;  /* 0x0000001006008988 */ /* 0x002fe80008000a08 */
[----:B------:R-:W-:Y:S04]  /*0af0*/  LDS R23, [R18] ;  /* 0x0000000012177984 */ /* 0x000fe80000000800 */
        /* <DEDUP_REMOVED lines=16> */
[----:B------:R-:W-:Y:S01]  /*0c00*/  FSETP.NEU.AND P0, PT, R14, R23, PT ;  /* 0x000000170e00720b */ /* 0x000fe20003f0d000 */
[----:B------:R-:W-:-:S12]  /*0c10*/  IMAD R14, R7, 0x10, R20 ;  /* 0x00000010070e7824 */ /* 0x000fd800078e0214 */
        /* <DEDUP_REMOVED lines=10> */
[----:B0-----:R0:W-:Y:S01]  /*0cc0*/  @!P0 STS.64 [R6+UR8], R18 ;  /* 0x0000001206008988 */ /* 0x0011e20008000a08 */
[----:B------:R-:W-:Y:S08]  /*0cd0*/  BRA.U !UP1, `(.L_x_853) ;  /* 0xfffffff509e07547 */ /* 0x000ff0000b83ffff */
.L_x_852:
[----:B------:R-:W-:-:S04]  /*0ce0*/  UIADD3 UR7, UPT, UPT, -UR5, URZ, URZ ;  /* 0x000000ff05077290 */ /* 0x000fc8000fffe1ff */
[----:B------:R-:W-:-:S09]  /*0cf0*/  UISETP.GT.AND UP1, UPT, UR7, 0x4, UPT ;  /* 0x000000040700788c */ /* 0x000fd2000bf24270 */
[----:B------:R-:W-:Y:S05]  /*0d00*/  BRA.U !UP1, `(.L_x_854) ;  /* 0x00000005091c7547 */ /* 0x000fea000b800000 */
[C-C-:B------:R-:W-:Y:S01]  /*0d10*/  IMAD R15, R7.reuse, 0x4, R14.reuse ;  /* 0x00000004070f7824 */ /* 0x140fe200078e020e */
[----:B------:R-:W-:Y:S01]  /*0d20*/  LDS R13, [R4] ;  /* 0x00000000040d7984 */ /* 0x000fe20000000800 */
[C-C-:B------:R-:W-:Y:S01]  /*0d30*/  IMAD R20, R7.reuse, 0x8, R14.reuse ;  /* 0x0000000807147824 */ /* 0x140fe200078e020e */
[----:B------:R-:W-:Y:S01]  /*0d40*/  UIADD3 UR5, UPT, UPT, UR5, 0x4, URZ ;  /* 0x0000000405057890 */ /* 0x000fe2000fffe0ff */
[----:B------:R-:W-:Y:S01]  /*0d50*/  VIADD R12, R12, 0x4 ;  /* 0x000000040c0c7836 */ /* 0x000fe20000000000 */
[----:B------:R1:W2:Y:S01]  /*0d60*/  LDS R21, [R15] ;  /* 0x000000000f157984 */ /* 0x0002a20000000800 */
[----:B------:R-:W-:Y:S02]  /*0d70*/  UPLOP3.LUT UP0, UPT, UPT, UPT, UPT, 0x40, 0x4 ;  /* 0x000000000004789c */ /* 0x000fe40003f0e870 */
[----:B------:R-:W-:Y:S01]  /*0d80*/  VIADD R12, R12, 0x4 ;  /* 0x000000040c0c7836 */ /* 0x000fe20000000000 */
[----:B------:R-:W-:Y:S01]  /*0d90*/  UIADD3 UR5, UPT, UPT, UR5, 0x4, URZ ;  /* 0x0000000405057890 */ /* 0x000fe2000fffe0ff */
[----:B-1----:R-:W-:Y:S01]  /*0da0*/  IMAD R15, R7, 0xc, R14 ;  /* 0x0000000c070f7824 */ /* 0x002fe200078e020e */
[----:B--2---:R-:W-:-:S04]  /*0db0*/  FMNMX R16, R13, R21, PT ;  /* 0x000000150d107209 */ /* 0x004fc80003800000 */
[----:B------:R-:W-:-:S13]  /*0dc0*/  FSETP.NEU.AND P0, PT, R16, R21, PT ;  /* 0x000000151000720b */ /* 0x000fda0003f0d000 */
[----:B------:R-:W-:Y:S04]  /*0dd0*/  @!P0 STS [R4], R21 ;  /* 0x0000001504008388 */ /* 0x000fe80000000800 */
[----:B------:R-:W1:Y:S04]  /*0de0*/  @!P0 LDS.64 R16, [R9+UR4] ;  /* 0x0000000409108984 */ /* 0x000e680008000a00 */
[----:B-1----:R-:W-:Y:S04]  /*0df0*/  @!P0 STS.64 [R6+UR8], R16 ;  /* 0x0000001006008988 */ /* 0x002fe80008000a08 */
[----:B------:R-:W-:Y:S04]  /*0e00*/  @!P0 LDS R13, [R4] ;  /* 0x00000000040d8984 */ /* 0x000fe80000000800 */
[----:B------:R1:W0:Y:S02]  /*0e10*/  LDS R23, [R20] ;  /* 0x0000000014177984 */ /* 0x0002240000000800 */
[----:B-1----:R-:W-:-:S04]  /*0e20*/  IMAD R20, R7, 0x10, R14 ;  /* 0x0000001007147824 */ /* 0x002fc800078e020e */
[----:B------:R-:W-:Y:S01]  /*0e30*/  IMAD R21, R7, 0x4, R20 ;  /* 0x0000000407157824 */ /* 0x000fe200078e0214 */
        /* <DEDUP_REMOVED lines=11> */
[----:B0-----:R0:W-:Y:S04]  /*0ef0*/  @!P0 STS.64 [R6+UR8], R16 ;  /* 0x0000001006008988 */ /* 0x0011e80008000a08 */
[----:B------:R-:W-:Y:S04]  /*0f00*/  @!P0 LDS R13, [R4] ;  /* 0x00000000040d8984 */ /* 0x000fe80000000800 */
[----:B------:R-:W1:Y:S01]  /*0f10*/  LDS R22, [R20] ;  /* 0x0000000014167984 */ /* 0x000e620000000800 */
[----:B0-----:R-:W-:Y:S01]  /*0f20*/  IMAD R16, R7, 0x8, R20 ;  /* 0x0000000807107824 */ /* 0x001fe200078e0214 */
[----:B-1----:R-:W-:-:S04]  /*0f30*/  FMNMX R13, R22, R13, PT ;  /* 0x0000000d160d7209 */ /* 0x002fc80003800000 */
[----:B------:R-:W-:-:S13]  /*0f40*/  FSETP.NEU.AND P0, PT, R13, R22, PT ;  /* 0x000000160d00720b */ /* 0x000fda0003f0d000 */
[----:B------:R-:W-:Y:S04]  /*0f50*/  @!P0 STS [R4], R22 ;  /* 0x0000001604008388 */ /* 0x000fe80000000800 */
[----:B------:R-:W0:Y:S01]  /*0f60*/  @!P0 LDS.64 R18, [R8+UR4] ;  /* 0x0000000408128984 */ /* 0x000e220008000a00 */
[----:B------:R-:W-:-:S03]  /*0f70*/  ULEA UR4, UR14, UR4, 0x5 ;  /* 0x000000040e047291 */ /* 0x000fc6000f8e28ff */
[----:B0-----:R-:W-:Y:S04]  /*0f80*/  @!P0 STS.64 [R6+UR8], R18 ;  /* 0x0000001206008988 */ /* 0x001fe80008000a08 */
[----:B------:R0:W-:Y:S04]  /*0f90*/  LDS R23, [R21] ;  /* 0x0000000015177984 */ /* 0x0001e80000000800 */
[----:B------:R-:W1:Y:S01]  /*0fa0*/  LDS R13, [R4] ;  /* 0x00000000040d7984 */ /* 0x000e620000000800 */
        /* <DEDUP_REMOVED lines=28> */
[----:B0-----:R1:W-:Y:S09]  /*1170*/  @!P0 STS.64 [R6+UR8], R18 ;  /* 0x0000001206008988 */ /* 0x0013f20008000a08 */
.L_x_854:
[----:B------:R-:W-:-:S09]  /*1180*/  UISETP.NE.OR UP0, UPT, UR5, URZ, UP0 ;  /* 0x000000ff0500728c */ /* 0x000fd20008705670 */
[----:B------:R-:W-:Y:S05]  /*1190*/  BRA.U !UP0, `(.L_x_855) ;  /* 0x0000000108947547 */ /* 0x000fea000b800000 */
.L_x_851:
[C-C-:B------:R-:W-:Y:S01]  /*11a0*/  IMAD R15, R7.reuse, 0x4, R14.reuse ;  /* 0x00000004070f7824 */ /* 0x140fe200078e020e */
[----:B------:R-:W-:Y:S01]  /*11b0*/  LDS R13, [R4] ;  /* 0x00000000040d7984 */ /* 0x000fe20000000800 */
[C-C-:B------:R-:W-:Y:S01]  /*11c0*/  IMAD R20, R7.reuse, 0x8, R14.reuse ;  /* 0x0000000807147824 */ /* 0x140fe200078e020e */
[----:B------:R-:W-:Y:S01]  /*11d0*/  UIADD3 UR5, UPT, UPT, UR5, 0x4, URZ ;  /* 0x0000000405057890 */ /* 0x000fe2000fffe0ff */
[----:B------:R-:W-:Y:S01]  /*11e0*/  VIADD R12, R12, 0x4 ;  /* 0x000000040c0c7836 */ /* 0x000fe20000000000 */
[----:B--2---:R2:W3:Y:S02]  /*11f0*/  LDS R21, [R15] ;  /* 0x000000000f157984 */ /* 0x0044e40000000800 */
[----:B------:R-:W-:Y:S01]  /*1200*/  UISETP.NE.AND UP0, UPT, UR5, URZ, UPT ;  /* 0x000000ff0500728c */ /* 0x000fe2000bf05270 */
[C-C-:B--2---:R-:W-:Y:S02]  /*1210*/  IMAD R15, R7.reuse, 0xc, R14.reuse ;  /* 0x0000000c070f7824 */ /* 0x144fe400078e020e */
[----:B------:R-:W-:Y:S01]  /*1220*/  IMAD R14, R7, 0x10, R14 ;  /* 0x00000010070e7824 */ /* 0x000fe200078e020e */
[----:B---3--:R-:W-:-:S04]  /*1230*/  FMNMX R16, R13, R21, PT ;  /* 0x000000150d107209 */ /* 0x008fc80003800000 */
[----:B------:R-:W-:-:S13]  /*1240*/  FSETP.NEU.AND P0, PT, R16, R21, PT ;  /* 0x000000151000720b */ /* 0x000fda0003f0d000 */
[----:B------:R-:W-:Y:S04]  /*1250*/  @!P0 STS [R4], R21 ;  /* 0x0000001504008388 */ /* 0x000fe80000000800 */
[----:B------:R-:W2:Y:S04]  /*1260*/  @!P0 LDS.64 R16, [R9+UR4] ;  /* 0x0000000409108984 */ /* 0x000ea80008000a00 */
[----:B--2---:R-:W-:Y:S04]  /*1270*/  @!P0 STS.64 [R6+UR8], R16 ;  /* 0x0000001006008988 */ /* 0x004fe80008000a08 */
[----:B------:R-:W-:Y:S04]  /*1280*/  @!P0 LDS R13, [R4] ;  /* 0x00000000040d8984 */ /* 0x000fe80000000800 */
[----:B------:R-:W0:Y:S02]  /*1290*/  LDS R23, [R20] ;  /* 0x0000000014177984 */ /* 0x000e240000000800 */
[----:B01----:R-:W-:-:S04]  /*12a0*/  FMNMX R18, R23, R13, PT ;  /* 0x0000000d17127209 */ /* 0x003fc80003800000 */
        /* <DEDUP_REMOVED lines=19> */
[----:B------:R-:W-:Y:S08]  /*13e0*/  BRA.U UP0, `(.L_x_851) ;  /* 0xfffffffd006c7547 */ /* 0x000ff0000b83ffff */
.L_x_855:
[----:B------:R-:W-:-:S07]  /*13f0*/  VIADD R7, R12, 0x1 ;  /* 0x000000010c077836 */ /* 0x000fce0000000000 */
.L_x_850:
        /* <DEDUP_REMOVED lines=12> */
.L_x_856:
[----:B---3--:R-:W-:Y:S01]  /*14c0*/  LDS R8, [R4] ;  /* 0x0000000004087984 */ /* 0x008fe20000000800 */
[----:B------:R-:W3:Y:S01]  /*14d0*/  LDC R10, c[0x0][0x360] ;  /* 0x0000d800ff0a7b82 */ /* 0x000ee20000000800 */
[----:B------:R-:W-:Y:S02]  /*14e0*/  UIADD3 UR6, UPT, UPT, UR6, 0x1, URZ ;  /* 0x0000000106067890 */ /* 0x000fe4000fffe0ff */
[----:B------:R3:W4:Y:S02]  /*14f0*/  LDS R11, [R7] ;  /* 0x00000000070b7984 */ /* 0x0007240000000800 */
[----:B------:R-:W-:Y:S01]  /*1500*/  UISETP.NE.AND UP0, UPT, UR6, URZ, UPT ;  /* 0x000000ff0600728c */ /* 0x000fe2000bf05270 */
[----:B---3--:R-:W-:Y:S01]  /*1510*/  IMAD R7, R10, 0x4, R7 ;  /* 0x000000040a077824 */ /* 0x008fe200078e0207 */
[----:B----4-:R-:W-:-:S04]  /*1520*/  FMNMX R8, R8, R11, PT ;  /* 0x0000000b08087209 */ /* 0x010fc80003800000 */
[----:B------:R-:W-:-:S13]  /*1530*/  FSETP.NEU.AND P0, PT, R8, R11, PT ;  /* 0x0000000b0800720b */ /* 0x000fda0003f0d000 */
[----:B------:R-:W-:Y:S04]  /*1540*/  @!P0 STS [R4], R11 ;  /* 0x0000000b04008388 */ /* 0x000fe80000000800 */
[----:B------:R3:W4:Y:S02]  /*1550*/  @!P0 LDS.64 R8, [R0] ;  /* 0x0000000000088984 */ /* 0x0007240000000a00 */
[----:B---3--:R-:W-:Y:S02]  /*1560*/  IMAD R0, R10, 0x8, R0 ;  /* 0x000000080a007824 */ /* 0x008fe400078e0200 */
[----:B----4-:R3:W-:Y:S01]  /*1570*/  @!P0 STS.64 [R6+UR8], R8 ;  /* 0x0000000806008988 */ /* 0x0107e20008000a08 */
[----:B------:R-:W-:Y:S05]  /*1580*/  BRA.U UP0, `(.L_x_856) ;  /* 0xfffffffd00cc7547 */ /* 0x000fea000b83ffff */
.L_x_849:
[----:B0123--:R-:W0:Y:S01]  /*1590*/  LDS.64 R6, [R6+UR8] ;  /* 0x0000000806067984 */ /* 0x00fe220008000a00 */
[----:B------:R-:W1:Y:S01]  /*15a0*/  LDCU.64 UR6, c[0x0][0x3a8] ;  /* 0x00007500ff0677ac */ /* 0x000e620008000a00 */
[----:B------:R-:W-:Y:S02]  /*15b0*/  IMAD.MOV.U32 R3, RZ, RZ, RZ ;  /* 0x000000ffff037224 */ /* 0x000fe400078e00ff */
[----:B------:R-:W2:Y:S01]  /*15c0*/  LDS R13, [R4] ;  /* 0x00000000040d7984 */ /* 0x000ea20000000800 */
        /* <DEDUP_REMOVED lines=8> */
[----:B--2---:R-:W-:Y:S01]  /*1650*/  STG.E desc[UR12][R10.64], R13 ;  /* 0x0000000d0a007986 */ /* 0x004fe2000c10190c */
[----:B------:R-:W-:Y:S05]  /*1660*/  EXIT ;  /* 0x000000000000794d */ /* 0x000fea0003800000 */
.L_x_857:
        /* <DEDUP_REMOVED lines=9> */
.L_x_3778:


//--------------------- .text.contiguous_reduce4_f32 --------------------------
	.section	.text.contiguous_reduce4_f32,"ax",@progbits
	.align	128
        .global         contiguous_reduce4_f32
        .type           contiguous_reduce4_f32,@function
        .size           contiguous_reduce4_f32,(.L_x_3698 - contiguous_reduce4_f32)
        .other          contiguous_reduce4_f32,@"STO_CUDA_ENTRY STV_DEFAULT"
contiguous_reduce4_f32:
.text.contiguous_reduce4_f32:
[----:B------:R-:W-:Y:S01]  /*0000*/  LDC R1, c[0x0][0x37c] ;  /* 0x0000df00ff017b82 */ /* 0x000fe20000000800 */
[----:B------:R-:W0:Y:S01]  /*0010*/  S2R R7, SR_TID.Y ;  /* 0x0000000000077919 */ /* 0x000e220000002200 */
[----:B------:R-:W1:Y:S06]  /*0020*/  LDCU UR14, c[0x0][0x360] ;  /* 0x00006c00ff0e77ac */ /* 0x000e6c0008000800 */
[----:B------:R-:W2:Y:S01]  /*0030*/  S2UR UR6, SR_CgaCtaId ;  /* 0x00000000000679c3 */ /* 0x000ea20000008800 */
[----:B------:R-:W-:Y:S01]  /*0040*/  HFMA2 R17, -RZ, RZ, 0, 0 ;  /* 0x00000000ff117431 */ /* 0x000fe200000001ff */
[----:B------:R-:W0:Y:S01]  /*0050*/  S2R R6, SR_CTAID.Y ;  /* 0x0000000000067919 */ /* 0x000e220000002600 */
[----:B------:R-:W1:Y:S01]  /*0060*/  LDCU UR15, c[0x0][0x364] ;  /* 0x00006c80ff0f77ac */ /* 0x000e620008000800 */
[----:B------:R-:W-:Y:S01]  /*0070*/  IMAD.MOV.U32 R13, RZ, RZ, 0x7f800000 ;  /* 0x7f800000ff0d7424 */ /* 0x000fe200078e00ff */
        /* <DEDUP_REMOVED lines=18> */
[----:B------:R0:W-:Y:S04]  /*01a0*/  STS [R4], R13 ;  /* 0x0000000d04007388 */ /* 0x0001e80000000800 */
        /* <DEDUP_REMOVED lines=9> */
[----:B0-----:R-:W-:Y:S01]  /*0240*/  MOV R2, UR4 ;  /* 0x0000000400027c02 */ /* 0x001fe20008000f00 */
[----:B------:R-:W-:Y:S01]  /*0250*/  UMOV UR4, URZ ;  /* 0x000000ff00047c82 */ /* 0x000fe20008000000 */
[----:B------:R-:W-:Y:S02]  /*0260*/  CS2R R26, SRZ ;  /* 0x00000000001a7805 */ /* 0x000fe4000001ff00 */
        /* <DEDUP_REMOVED lines=9> */
.L_x_876:
[----:B------:R-:W-:-:S05]  /*0300*/  IADD3 R15, PT, PT, R2, 0x3, RZ ;  /* 0x00000003020f7810 */ /* 0x000fca0007ffe0ff */
        /* <DEDUP_REMOVED lines=26> */
.L_x_860:
[----:B------:R-:W-:Y:S01]  /*04b0*/  MOV R14, R30 ;  /* 0x0000001e000e7202 */ /* 0x000fe20000000f00 */
[----:B------:R-:W-:Y:S01]  /*04c0*/  IMAD.MOV.U32 R0, RZ, RZ, R32 ;  /* 0x000000ffff007224 */ /* 0x000fe200078e0020 */
[----:B------:R-:W-:Y:S02]  /*04d0*/  MOV R3, R33 ;  /* 0x0000002100037202 */ /* 0x000fe40000000f00 */
[----:B------:R-:W-:-:S07]  /*04e0*/  MOV R8, 0x500 ;  /* 0x0000050000087802 */ /* 0x000fce0000000f00 */
[----:B-1----:R-:W-:Y:S05]  /*04f0*/  CALL.REL.NOINC `($__internal_18_$__cuda_sm20_div_s64) ;  /* 0x0000004000387944 */ /* 0x002fea0003c00000 */
        /* <DEDUP_REMOVED lines=9> */
.L_x_861:
        /* <DEDUP_REMOVED lines=33> */
.L_x_862:
[----:B------:R-:W-:Y:S01]  /*07a0*/  IMAD.MOV.U32 R0, RZ, RZ, R30 ;  /* 0x000000ffff007224 */ /* 0x000fe200078e001e */
[----:B------:R-:W-:Y:S02]  /*07b0*/  MOV R3, R31 ;  /* 0x0000001f00037202 */ /* 0x000fe40000000f00 */
[----:B------:R-:W-:-:S07]  /*07c0*/  MOV R8, 0x7e0 ;  /* 0x000007e000087802 */ /* 0x000fce0000000f00 */
[----:B------:R-:W-:Y:S05]  /*07d0*/  CALL.REL.NOINC `($__internal_18_$__cuda_sm20_div_s64) ;  /* 0x0000003c00807944 */ /* 0x000fea0003c00000 */
        /* <DEDUP_REMOVED lines=10> */
.L_x_863:
        /* <DEDUP_REMOVED lines=34> */
.L_x_864:
[----:B------:R-:W-:Y:S01]  /*0aa0*/  IMAD.MOV.U32 R14, RZ, RZ, R26 ;  /* 0x000000ffff0e7224 */ /* 0x000fe200078e001a */
[----:B------:R-:W-:Y:S01]  /*0ab0*/  MOV R0, R30 ;  /* 0x0000001e00007202 */ /* 0x000fe20000000f00 */
[----:B------:R-:W-:Y:S01]  /*0ac0*/  IMAD.MOV.U32 R3, RZ, RZ, R31 ;  /* 0x000000ffff037224 */ /* 0x000fe200078e001f */
[----:B------:R-:W-:-:S07]  /*0ad0*/  MOV R8, 0xaf0 ;  /* 0x00000af000087802 */ /* 0x000fce0000000f00 */
[----:B------:R-:W-:Y:S05]  /*0ae0*/  CALL.REL.NOINC `($__internal_18_$__cuda_sm20_div_s64) ;  /* 0x0000003800bc7944 */ /* 0x000fea0003c00000 */
        /* <DEDUP_REMOVED lines=9> */
.L_x_865:
        /* <DEDUP_REMOVED lines=34> */
.L_x_866:
        /* <DEDUP_REMOVED lines=14> */
.L_x_867:
        /* <DEDUP_REMOVED lines=34> */
.L_x_868:
[----:B------:R-:W-:Y:S01]  /*10a0*/  IMAD.MOV.U32 R14, RZ, RZ, R26 ;  /* 0x000000ffff0e7224 */ /* 0x000fe200078e001a */
[----:B------:R-:W-:Y:S01]  /*10b0*/  MOV R0, R30 ;  /* 0x0000001e00007202 */ /* 0x000fe20000000f00 */
[----:B------:R-:W-:Y:S01]  /*10c0*/  IMAD.MOV.U32 R3, RZ, RZ, R31 ;  /* 0x000000ffff037224 */ /* 0x000fe200078e001f */
[----:B------:R-:W-:-:S07]  /*10d0*/  MOV R8, 0x10f0 ;  /* 0x000010f000087802 */ /* 0x000fce0000000f00 */
[----:B------:R-:W-:Y:S05]  /*10e0*/  CALL.REL.NOINC `($__internal_18_$__cuda_sm20_div_s64) ;  /* 0x00000034003c7944 */ /* 0x000fea0003c00000 */
        /* <DEDUP_REMOVED lines=10> */
.L_x_869:
        /* <DEDUP_REMOVED lines=34> */
.L_x_870:
        /* <DEDUP_REMOVED lines=14> */
.L_x_871:
        /* <DEDUP_REMOVED lines=34> */
.L_x_872:
[----:B------:R-:W-:Y:S01]  /*16b0*/  MOV R14, R26 ;  /* 0x0000001a000e7202 */ /* 0x000fe20000000f00 */
        /* <DEDUP_REMOVED lines=14> */
.L_x_873:
        /* <DEDUP_REMOVED lines=35> */
.L_x_874:
[----:B------:R-:W-:Y:S01]  /*19d0*/  MOV R0, R26 ;  /* 0x0000001a00007202 */ /* 0x000fe20000000f00 */
[----:B------:R-:W-:Y:S01]  /*19e0*/  IMAD.MOV.U32 R3, RZ, RZ, R27 ;  /* 0x000000ffff037224 */ /* 0x000fe200078e001b */
[----:B------:R-:W-:-:S07]  /*19f0*/  MOV R8, 0x1a10 ;  /* 0x00001a1000087802 */ /* 0x000fce0000000f00 */
[----:B------:R-:W-:Y:S05]  /*1a00*/  CALL.REL.NOINC `($__internal_18_$__cuda_sm20_div_s64) ;  /* 0x0000002800f47944 */ /* 0x000fea0003c00000 */
        /* <DEDUP_REMOVED lines=9> */
.L_x_875:
        /* <DEDUP_REMOVED lines=13> */
.L_x_859:
        /* <DEDUP_REMOVED lines=32> */
.L_x_878:
        /* <DEDUP_REMOVED lines=14> */
.L_x_879:
        /* <DEDUP_REMOVED lines=35> */
.L_x_880:
        /* <DEDUP_REMOVED lines=13> */
.L_x_881:
        /* <DEDUP_REMOVED lines=36> */
.L_x_882:
        /* <DEDUP_REMOVED lines=15> */
.L_x_883:
        /* <DEDUP_REMOVED lines=37> */
.L_x_884:
[----:B------:R-:W-:Y:S01]  /*26d0*/  IMAD.MOV.U32 R0, RZ, RZ, R18 ;  /* 0x000000ffff007224 */ /* 0x000fe200078e0012 */
[----:B------:R-:W-:Y:S02]  /*26e0*/  MOV R3, R19 ;  /* 0x0000001300037202 */ /* 0x000fe40000000f00 */
[----:B------:R-:W-:-:S07]  /*26f0*/  MOV R8, 0x2710 ;  /* 0x0000271000087802 */ /* 0x000fce0000000f00 */
[----:B------:R-:W-:Y:S05]  /*2700*/  CALL.REL.NOINC `($__internal_18_$__cuda_sm20_div_s64) ;  /* 0x0000001c00b47944 */ /* 0x000fea0003c00000 */
        /* <DEDUP_REMOVED lines=8> */
.L_x_885:
        /* <DEDUP_REMOVED lines=10> */
.L_x_877:
        /* <DEDUP_REMOVED lines=32> */
.L_x_887:
[----:B------:R-:W-:Y:S01]  /*2a30*/  MOV R14, R30 ;  /* 0x0000001e000e7202 */ /* 0x000fe20000000f00 */
[----:B------:R-:W-:Y:S01]  /*2a40*/  IMAD.MOV.U32 R0, RZ, RZ, R18 ;  /* 0x000000ffff007224 */ /* 0x000fe200078e0012 */
[----:B------:R-:W-:Y:S02]  /*2a50*/  MOV R3, R19 ;  /* 0x0000001300037202 */ /* 0x000fe40000000f00 */
[----:B------:R-:W-:-:S07]  /*2a60*/  MOV R8, 0x2a80 ;  /* 0x00002a8000087802 */ /* 0x000fce0000000f00 */
[----:B------:R-:W-:Y:S05]  /*2a70*/  CALL.REL.NOINC `($__internal_18_$__cuda_sm20_div_s64) ;  /* 0x0000001800d87944 */ /* 0x000fea0003c00000 */
        /* <DEDUP_REMOVED lines=9> */
.L_x_888:
        /* <DEDUP_REMOVED lines=36> */
.L_x_889:
[----:B------:R-:W-:Y:S01]  /*2d50*/  MOV R0, R18 ;  /* 0x0000001200007202 */ /* 0x000fe20000000f00 */
[----:B------:R-:W-:Y:S01]  /*2d60*/  IMAD.MOV.U32 R3, RZ, RZ, R19 ;  /* 0x000000ffff037224 */ /* 0x000fe200078e0013 */
[----:B------:R-:W-:-:S07]  /*2d70*/  MOV R8, 0x2d90 ;  /* 0x00002d9000087802 */ /* 0x000fce0000000f00 */
[----:B------:R-:W-:Y:S05]  /*2d80*/  CALL.REL.NOINC `($__internal_18_$__cuda_sm20_div_s64) ;  /* 0x0000001800147944 */ /* 0x000fea0003c00000 */
        /* <DEDUP_REMOVED lines=8> */
.L_x_890:
        /* <DEDUP_REMOVED lines=10> */
.L_x_886:
        /* <DEDUP_REMOVED lines=29> */
.L_x_891:
[----:B------:R-:W-:-:S07]  /*3080*/  MOV R0, 0x30a0 ;  /* 0x000030a000007802 */ /* 0x000fce0000000f00 */
[----:B------:R-:W-:Y:S05]  /*3090*/  CALL.REL.NOINC `($__internal_19_$__cuda_sm20_rem_s64) ;  /* 0x00000018009c7944 */ /* 0x000fea0003c00000 */
[----:B------:R-:W-:Y:S01]  /*30a0*/  MOV R8, R3 ;  /* 0x0000000300087202 */ /* 0x000fe20000000f00 */
[----:B------:R-:W-:-:S07]  /*30b0*/  IMAD.MOV.U32 R9, RZ, RZ, R10 ;  /* 0x000000ffff097224 */ /* 0x000fce00078e000a */
.L_x_892:
[----:B------:R-:W0:Y:S02]  /*30c0*/  LDC.64 R10, c[0x0][0x3a0] ;  /* 0x0000e800ff0a7b82 */ /* 0x000e240000000a00 */
[----:B0-----:R-:W-:-:S06]  /*30d0*/  IMAD.WIDE.U32 R2, R2, 0x8, R10 ;  /* 0x0000000802027825 */ /* 0x001fcc00078e000a */
[----:B------:R-:W2:Y:S02]  /*30e0*/  LDG.E.64 R2, desc[UR10][R2.64] ;  /* 0x0000000a02027981 */ /* 0x000ea4000c1e1b00 */
[-C--:B--2---:R-:W-:Y:S02]  /*30f0*/  IMAD R11, R3, R8.reuse, RZ ;  /* 0x00000008030b7224 */ /* 0x084fe400078e02ff */
[----:B------:R-:W-:-:S04]  /*3100*/  IMAD.WIDE.U32 R26, R2, R8, R26 ;  /* 0x00000008021a7225 */ /* 0x000fc800078e001a */
[----:B------:R-:W-:-:S05]  /*3110*/  IMAD R11, R2, R9, R11 ;  /* 0x00000009020b7224 */ /* 0x000fca00078e020b */
[----:B------:R-:W-:-:S07]  /*3120*/  IADD3 R27, PT, PT, R27, R11, RZ ;  /* 0x0000000b1b1b7210 */ /* 0x000fce0007ffe0ff */
.L_x_858:
[----:B------:R-:W0:Y:S02]  /*3130*/  LDCU.64 UR8, c[0x0][0x390] ;  /* 0x00007200ff0877ac */ /* 0x000e240008000a00 */
[----:B0-----:R-:W-:-:S04]  /*3140*/  LEA R2, P0, R26, UR8, 0x2 ;  /* 0x000000081a027c11 */ /* 0x001fc8000f8010ff */
[----:B------:R-:W-:-:S06]  /*3150*/  LEA.HI.X R3, R26, UR9, R27, 0x2, P0 ;  /* 0x000000091a037c11 */ /* 0x000fcc00080f141b */
[----:B------:R-:W2:Y:S01]  /*3160*/  LDG.E R3, desc[UR10][R2.64] ;  /* 0x0000000a02037981 */ /* 0x000ea2000c1e1900 */
[----:B------:R-:W-:-:S03]  /*3170*/  ISETP.NE.AND P0, PT, R7, RZ, PT ;  /* 0x000000ff0700720c */ /* 0x000fc60003f05270 */
[----:B--2---:R0:W-:Y:S01]  /*3180*/  STS [R4], R3 ;  /* 0x0000000304007388 */ /* 0x0041e20000000800 */
        /* <DEDUP_REMOVED lines=34> */
.L_x_897:
[C-C-:B0-----:R-:W-:Y:S01]  /*33b0*/  IMAD R14, R4.reuse, 0x4, R11.reuse ;  /* 0x00000004040e7824 */ /* 0x141fe200078e020b */
[----:B------:R-:W-:Y:S01]  /*33c0*/  LDS R18, [R2] ;  /* 0x0000000002127984 */ /* 0x000fe20000000800 */
[C---:B------:R-:W-:Y:S01]  /*33d0*/  LEA R19, R4.reuse, R11, 0x3 ;  /* 0x0000000b04137211 */ /* 0x040fe200078e18ff */
[C-C-:B------:R-:W-:Y:S01]  /*33e0*/  IMAD R20, R4.reuse, 0xc, R11.reuse ;  /* 0x0000000c04147824 */ /* 0x140fe200078e020b */
[----:B------:R-:W-:Y:S01]  /*33f0*/  UIADD3 UR4, UPT, UPT, UR4, 0x10, URZ ;  /* 0x0000001004047890 */ /* 0x000fe2000fffe0ff */
[----:B------:R-:W0:Y:S01]  /*3400*/  LDS R21, [R14] ;  /* 0x000000000e157984 */ /* 0x000e220000000800 */
[----:B------:R-:W-:Y:S02]  /*3410*/  IMAD R23, R4, 0x10, R11 ;  /* 0x0000001004177824 */ /* 0x000fe400078e020b */
[----:B------:R-:W-:Y:S01]  /*3420*/  UISETP.GE.AND UP1, UPT, UR4, -0xc, UPT ;  /* 0xfffffff40400788c */ /* 0x000fe2000bf26270 */
[----:B------:R-:W-:Y:S02]  /*3430*/  VIADD R10, R10, 0x10 ;  /* 0x000000100a0a7836 */ /* 0x000fe40000000000 */
[----:B------:R-:W-:-:S02]  /*3440*/  LEA R11, R4, R23, 0x2 ;  /* 0x00000017040b7211 */ /* 0x000fc400078e10ff */
        /* <DEDUP_REMOVED lines=25> */
[----:B------:R-:W0:Y:S01]  /*35e0*/  @!P0 LDS.64 R14, [R3+UR6] ;  /* 0x00000006030e8984 */ /* 0x000e220008000a00 */
[----:B------:R-:W-:-:S03]  /*35f0*/  ULEA UR6, UR14, UR6, 0x5 ;  /* 0x000000060e067291 */ /* 0x000fc6000f8e28ff */
[----:B0-----:R-:W-:Y:S04]  /*3600*/  @!P0 STS.64 [R5+UR5], R14 ;  /* 0x0000000e05008988 */ /* 0x001fe80008000a05 */
        /* <DEDUP_REMOVED lines=11> */
[C---:B------:R-:W-:Y:S01]  /*36c0*/  IMAD R11, R4.reuse, 0xc, R23 ;  /* 0x0000000c040b7824 */ /* 0x040fe200078e0217 */
[----:B------:R-:W-:-:S11]  /*36d0*/  LEA R23, R4, R23, 0x4 ;  /* 0x0000001704177211 */ /* 0x000fd600078e20ff */
[----:B------:R0:W-:Y:S04]  /*36e0*/  @!P0 STS [R2], R18 ;  /* 0x0000001202008388 */ /* 0x0001e80000000800 */
[----:B------:R-:W1:Y:S01]  /*36f0*/  @!P0 LDS.64 R14, [R8+UR6] ;  /* 0x00000006080e8984 */ /* 0x000e620008000a00 */
[----:B0-----:R-:W-:-:S03]  /*3700*/  LEA R18, R4, R23, 0x3 ;  /* 0x0000001704127211 */ /* 0x001fc600078e18ff */
        /* <DEDUP_REMOVED lines=28> */
[C-C-:B------:R-:W-:Y:S02]  /*38d0*/  IMAD R11, R4.reuse, 0xc, R23.reuse ;  /* 0x0000000c040b7824 */ /* 0x140fe400078e0217 */
[----:B------:R-:W-:-:S10]  /*38e0*/  IMAD R23, R4, 0x10, R23 ;  /* 0x0000001004177824 */ /* 0x000fd400078e0217 */
[----:B------:R0:W-:Y:S04]  /*38f0*/  @!P0 STS [R2], R18 ;  /* 0x0000001202008388 */ /* 0x0001e80000000800 */
[----:B------:R-:W1:Y:S01]  /*3900*/  @!P0 LDS.64 R14, [R8+UR6] ;  /* 0x00000006080e8984 */ /* 0x000e620008000a00 */
[----:B0-----:R-:W-:-:S03]  /*3910*/  IMAD R18, R4, 0x8, R23 ;  /* 0x0000000804127824 */ /* 0x001fc600078e0217 */
[----:B-1----:R-:W-:Y:S04]  /*3920*/  @!P0 STS.64 [R5+UR5], R14 ;  /* 0x0000000e05008988 */ /* 0x002fe80008000a05 */
[----:B------:R-:W-:Y:S04]  /*3930*/  @!P0 LDS R19, [R2] ;  /* 0x0000000002138984 */ /* 0x000fe80000000800 */
[----:B------:R0:W1:Y:S02]  /*3940*/  LDS R21, [R11] ;  /* 0x000000000b157984 */ /* 0x0000640000000800 */
[----:B0-----:R-:W-:-:S02]  /*3950*/  LEA R11, R4, R23, 0x2 ;  /* 0x00000017040b7211 */ /* 0x001fc400078e10ff */
[----:B-1----:R-:W-:-:S04]  /*3960*/  FMNMX R12, R21, R19, PT ;  /* 0x00000013150c7209 */ /* 0x002fc80003800000 */
[----:B------:R-:W-:-:S13]  /*3970*/  FSETP.NEU.AND P0, PT, R12, R21, PT ;  /* 0x000000150c00720b */ /* 0x000fda0003f0d000 */
[----:B------:R-:W-:Y:S04]  /*3980*/  @!P0 STS [R2], R21 ;  /* 0x0000001502008388 */ /* 0x000fe80000000800 */
[----:B------:R-:W0:Y:S04]  /*3990*/  @!P0 LDS.64 R12, [R9+UR6] ;  /* 0x00000006090c8984 */ /* 0x000e280008000a00 */
[----:B0-----:R-:W-:Y:S04]  /*39a0*/  @!P0 STS.64 [R5+UR5], R12 ;  /* 0x0000000c05008988 */ /* 0x001fe80008000a05 */
[----:B------:R-:W-:Y:S04]  /*39b0*/  @!P0 LDS R19, [R2] ;  /* 0x0000000002138984 */ /* 0x000fe80000000800 */
[----:B------:R-:W0:Y:S02]  /*39c0*/  LDS R25, [R23] ;  /* 0x0000000017197984 */ /* 0x000e240000000800 */
[----:B0-----:R-:W-:Y:S01]  /*39d0*/  FMNMX R14, R25, R19, PT ;  /* 0x00000013190e7209 */ /* 0x001fe20003800000 */
[----:B------:R-:W-:-:S03]  /*39e0*/  IMAD R19, R4, 0xc, R23 ;  /* 0x0000000c04137824 */ /* 0x000fc600078e0217 */
        /* <DEDUP_REMOVED lines=22> */
[----:B------:R-:W-:Y:S02]  /*3b50*/  FSETP.NEU.AND P0, PT, R11, R19, PT ;  /* 0x000000130b00720b */ /* 0x000fe40003f0d000 */
[----:B------:R-:W-:-:S11]  /*3b60*/  LEA R11, R4, R23, 0x4 ;  /* 0x00000017040b7211 */ /* 0x000fd600078e20ff */
        /* <DEDUP_REMOVED lines=12> */
.L_x_896:
[----:B------:R-:W-:-:S04]  /*3c30*/  UIADD3 UR8, UPT, UPT, -UR4, URZ, URZ ;  /* 0x000000ff04087290 */ /* 0x000fc8000fffe1ff */
[----:B------:R-:W-:-:S09]  /*3c40*/  UISETP.GT.AND UP1, UPT, UR8, 0x4, UPT ;  /* 0x000000040800788c */ /* 0x000fd2000bf24270 */
[----:B------:R-:W-:Y:S05]  /*3c50*/  BRA.U !UP1, `(.L_x_898) ;  /* 0x00000005091c7547 */ /* 0x000fea000b800000 */
[C---:B0-----:R-:W-:Y:S01]  /*3c60*/  LEA R14, R4.reuse, R11, 0x2 ;  /* 0x0000000b040e7211 */ /* 0x041fe200078e10ff */
[----:B------:R-:W-:Y:S01]  /*3c70*/  LDS R20, [R2] ;  /* 0x0000000002147984 */ /* 0x000fe20000000800 */
[--C-:B------:R-:W-:Y:S01]  /*3c80*/  IMAD R18, R4, 0x8, R11.reuse ;  /* 0x0000000804127824 */ /* 0x100fe200078e020b */
[----:B------:R-:W-:Y:S01]  /*3c90*/  IADD3 R10, PT, PT, R10, 0x4, RZ ;  /* 0x000000040a0a7810 */ /* 0x000fe20007ffe0ff */
[----:B------:R-:W-:Y:S01]  /*3ca0*/  IMAD R19, R4, 0xc, R11 ;  /* 0x0000000c04137824 */ /* 0x000fe200078e020b */
[----:B------:R-:W0:Y:S01]  /*3cb0*/  LDS R21, [R14] ;  /* 0x000000000e157984 */ /* 0x000e220000000800 */
[----:B------:R-:W-:Y:S02]  /*3cc0*/  UIADD3 UR4, UPT, UPT, UR4, 0x4, URZ ;  /* 0x0000000404047890 */ /* 0x000fe4000fffe0ff */
[----:B------:R-:W-:Y:S01]  /*3cd0*/  VIADD R10, R10, 0x4 ;  /* 0x000000040a0a7836 */ /* 0x000fe20000000000 */
[----:B------:R-:W-:Y:S02]  /*3ce0*/  UPLOP3.LUT UP0, UPT, UPT, UPT, UPT, 0x40, 0x4 ;  /* 0x000000000004789c */ /* 0x000fe40003f0e870 */
[----:B------:R-:W-:Y:S01]  /*3cf0*/  UIADD3 UR4, UPT, UPT, UR4, 0x4, URZ ;  /* 0x0000000404047890 */ /* 0x000fe2000fffe0ff */
[----:B0-----:R-:W-:-:S04]  /*3d00*/  FMNMX R12, R20, R21, PT ;  /* 0x00000015140c7209 */ /* 0x001fc80003800000 */
[----:B------:R-:W-:-:S13]  /*3d10*/  FSETP.NEU.AND P0, PT, R12, R21, PT ;  /* 0x000000150c00720b */ /* 0x000fda0003f0d000 */
[----:B------:R0:W-:Y:S04]  /*3d20*/  @!P0 STS [R2], R21 ;  /* 0x0000001502008388 */ /* 0x0001e80000000800 */
[----:B------:R-:W1:Y:S01]  /*3d30*/  @!P0 LDS.64 R12, [R7+UR6] ;  /* 0x00000006070c8984 */ /* 0x000e620008000a00 */
[----:B0-----:R-:W-:-:S03]  /*3d40*/  LEA R21, R4, R11, 0x4 ;  /* 0x0000000b04157211 */ /* 0x001fc600078e20ff */
        /* <DEDUP_REMOVED lines=56> */
.L_x_898:
[----:B------:R-:W-:-:S09]  /*40d0*/  UISETP.NE.OR UP0, UPT, UR4, URZ, UP0 ;  /* 0x000000ff0400728c */ /* 0x000fd20008705670 */
[----:B------:R-:W-:Y:S05]  /*40e0*/  BRA.U !UP0, `(.L_x_899) ;  /* 0x0000000108947547 */ /* 0x000fea000b800000 */
.L_x_895:
[CC--:B012---:R-:W-:Y:S01]  /*40f0*/  LEA R14, R4.reuse, R11.reuse, 0x2 ;  /* 0x0000000b040e7211 */ /* 0x0c7fe200078e10ff */
[----:B------:R-:W-:Y:S01]  /*4100*/  LDS R20, [R2] ;  /* 0x0000000002147984 */ /* 0x000fe20000000800 */
[C-C-:B------:R-:W-:Y:S01]  /*4110*/  IMAD R18, R4.reuse, 0x8, R11.reuse ;  /* 0x0000000804127824 */ /* 0x140fe200078e020b */
[----:B------:R-:W-:Y:S01]  /*4120*/  UIADD3 UR4, UPT, UPT, UR4, 0x4, URZ ;  /* 0x0000000404047890 */ /* 0x000fe2000fffe0ff */
[C---:B------:R-:W-:Y:S01]  /*4130*/  IMAD R19, R4.reuse, 0xc, R11 ;  /* 0x0000000c04137824 */ /* 0x040fe200078e020b */
[----:B------:R-:W0:Y:S01]  /*4140*/  LDS R21, [R14] ;  /* 0x000000000e157984 */ /* 0x000e220000000800 */
[----:B------:R-:W-:Y:S01]  /*4150*/  LEA R11, R4, R11, 0x4 ;  /* 0x0000000b040b7211 */ /* 0x000fe200078e20ff */
[----:B------:R-:W-:Y:S01]  /*4160*/  UISETP.NE.AND UP0, UPT, UR4, URZ, UPT ;  /* 0x000000ff0400728c */ /* 0x000fe2000bf05270 */
[----:B------:R-:W-:Y:S01]  /*4170*/  VIADD R10, R10, 0x4 ;  /* 0x000000040a0a7836 */ /* 0x000fe20000000000 */
        /* <DEDUP_REMOVED lines=28> */
.L_x_899:
[----:B------:R-:W-:-:S07]  /*4340*/  IADD3 R10, PT, PT, R10, 0x1, RZ ;  /* 0x000000010a0a7810 */ /* 0x000fce0007ffe0ff */
.L_x_894:
[----:B------:R-:W-:-:S09]  /*4350*/  UISETP.NE.AND UP0, UPT, UR7, URZ, UPT ;  /* 0x000000ff0700728c */ /* 0x000fd2000bf05270 */
[----:B------:R-:W-:Y:S05]  /*4360*/  BRA.U !UP0, `(.L_x_893) ;  /* 0x0000000108607547 */ /* 0x000fea000b800000 */
[----:B------:R-:W3:Y:S01]  /*4370*/  S2UR UR8, SR_CgaCtaId ;  /* 0x00000000000879c3 */ /* 0x000ee20000008800 */
[C---:B0-----:R-:W-:Y:S01]  /*4380*/  LEA R4, R10.reuse, UR15, 0x1 ;  /* 0x0000000f0a047c11 */ /* 0x041fe2000f8e08ff */
[----:B------:R-:W-:Y:S01]  /*4390*/  IMAD R3, R10, UR14, RZ ;  /* 0x0000000e0a037c24 */ /* 0x000fe2000f8e02ff */
[----:B------:R-:W-:Y:S01]  /*43a0*/  UMOV UR4, 0x400 ;  /* 0x0000040000047882 */ /* 0x000fe20000000000 */
[----:B------:R-:W-:Y:S01]  /*43b0*/  UIADD3 UR7, UPT, UPT, -UR7, URZ, URZ ;  /* 0x000000ff07077290 */ /* 0x000fe2000fffe1ff */
[----:B------:R-:W-:Y:S01]  /*43c0*/  SHF.L.U32 R4, R4, 0x2, RZ ;  /* 0x0000000204047819 */ /* 0x000fe200000006ff */
[----:B------:R-:W-:-:S04]  /*43d0*/  IMAD R3, R3, 0x4, R0 ;  /* 0x0000000403037824 */ /* 0x000fc800078e0200 */
[----:B------:R-:W-:Y:S01]  /*43e0*/  IMAD R4, R4, UR14, R5 ;  /* 0x0000000e04047c24 */ /* 0x000fe2000f8e0205 */
[----:B---3--:R-:W-:-:S06]  /*43f0*/  ULEA UR4, UR8, UR4, 0x18 ;  /* 0x0000000408047291 */ /* 0x008fcc000f8ec0ff */
[----:B------:R-:W-:Y:S02]  /*4400*/  IADD3 R3, PT, PT, R3, UR4, RZ ;  /* 0x0000000403037c10 */ /* 0x000fe4000fffe0ff */
[----:B------:R-:W-:-:S07]  /*4410*/  IADD3 R4, PT, PT, R4, UR4, RZ ;  /* 0x0000000404047c10 */ /* 0x000fce000fffe0ff */
.L_x_900:
[----:B------:R-:W-:Y:S01]  /*4420*/  LDS R0, [R2] ;  /* 0x0000000002007984 */ /* 0x000fe20000000800 */
[----:B------:R-:W-:-:S03]  /*4430*/  UIADD3 UR7, UPT, UPT, UR7, 0x1, URZ ;  /* 0x0000000107077890 */ /* 0x000fc6000fffe0ff */
[----:B------:R-:W0:Y:S01]  /*4440*/  LDS R7, [R3] ;  /* 0x0000000003077984 */ /* 0x000e220000000800 */
[----:B------:R-:W-:Y:S01]  /*4450*/  UISETP.NE.AND UP0, UPT, UR7, URZ, UPT ;  /* 0x000000ff0700728c */ /* 0x000fe2000bf05270 */
[----:B0-----:R-:W-:-:S04]  /*4460*/  FMNMX R0, R0, R7, PT ;  /* 0x0000000700007209 */ /* 0x001fc80003800000 */
[----:B------:R-:W-:Y:S02]  /*4470*/  FSETP.NEU.AND P0, PT, R0, R7, PT ;  /* 0x000000070000720b */ /* 0x000fe40003f0d000 */
[----:B------:R-:W0:Y:S11]  /*4480*/  LDC R0, c[0x0][0x360] ;  /* 0x0000d800ff007b82 */ /* 0x000e360000000800 */
[----:B------:R-:W-:Y:S04]  /*4490*/  @!P0 STS [R2], R7 ;  /* 0x0000000702008388 */ /* 0x000fe80000000800 */
[----:B---3--:R3:W4:Y:S01]  /*44a0*/  @!P0 LDS.64 R8, [R4] ;  /* 0x0000000004088984 */ /* 0x0087220000000a00 */
[C---:B0-----:R-:W-:Y:S01]  /*44b0*/  IMAD R3, R0.reuse, 0x4, R3 ;  /* 0x0000000400037824 */ /* 0x041fe200078e0203 */
[----:B---3--:R-:W-:-:S02]  /*44c0*/  LEA R4, R0, R4, 0x3 ;  /* 0x0000000400047211 */ /* 0x008fc400078e18ff */
[----:B----4-:R3:W-:Y:S01]  /*44d0*/  @!P0 STS.64 [R5+UR5], R8 ;  /* 0x0000000805008988 */ /* 0x0107e20008000a05 */
[----:B------:R-:W-:Y:S05]  /*44e0*/  BRA.U UP0, `(.L_x_900) ;  /* 0xfffffffd00cc7547 */ /* 0x000fea000b83ffff */
.L_x_893:
[----:B0123--:R-:W0:Y:S01]  /*44f0*/  LDS.64 R4, [R5+UR5] ;  /* 0x0000000505047984 */ /* 0x00fe220008000a00 */
[----:B------:R-:W1:Y:S01]  /*4500*/  LDCU.64 UR8, c[0x0][0x3b0] ;  /* 0x00007600ff0877ac */ /* 0x000e620008000a00 */
[----:B------:R-:W-:Y:S01]  /*4510*/  MOV R8, R16 ;  /* 0x0000001000087202 */ /* 0x000fe20000000f00 */
[----:B------:R-:W-:Y:S01]  /*4520*/  IMAD.MOV.U32 R9, RZ, RZ, RZ ;  /* 0x000000ffff097224 */ /* 0x000fe200078e00ff */
[----:B------:R-:W2:Y:S01]  /*4530*/  LDS R3, [R2] ;  /* 0x0000000002037984 */ /* 0x000ea20000000800 */
        /* <DEDUP_REMOVED lines=10> */
        .weak           $__internal_18_$__cuda_sm20_div_s64
        .type           $__internal_18_$__cuda_sm20_div_s64,@function
        .size           $__internal_18_$__cuda_sm20_div_s64,($__internal_19_$__cuda_sm20_rem_s64 - $__internal_18_$__cuda_sm20_div_s64)
$__internal_18_$__cuda_sm20_div_s64:
[-C--:B------:R-:W-:Y:S02]  /*45e0*/  IADD3 R23, P1, PT, RZ, -R0.reuse, RZ ;  /* 0x80000000ff177210 */ /* 0x080fe40007f3e0ff */
[----:B------:R-:W-:Y:S02]  /*45f0*/  ISETP.GE.AND P0, PT, R3, RZ, PT ;  /* 0x000000ff0300720c */ /* 0x000fe40003f06270 */
[-C--:B------:R-:W-:Y:S02]  /*4600*/  IADD3.X R10, PT, PT, RZ, ~R3.reuse, RZ, P1, !PT ;  /* 0x80000003ff0a7210 */ /* 0x080fe40000ffe4ff */
[----:B------:R-:W-:Y:S02]  /*4610*/  SEL R22, R23, R0, !P0 ;  /* 0x0000000017167207 */ /* 0x000fe40004000000 */
[----:B------:R-:W-:Y:S02]  /*4620*/  SEL R23, R10, R3, !P0 ;  /* 0x000000030a177207 */ /* 0x000fe40004000000 */
[----:B------:R-:W-:-:S02]  /*4630*/  ISETP.LE.AND P2, PT, RZ, UR4, PT ;  /* 0x00000004ff007c0c */ /* 0x000fc4000bf43270 */
        /* <DEDUP_REMOVED lines=13> */
[----:B------:R-:W-:Y:S01]  /*4710*/  IMAD.HI.U32 R10, P1, R29, R10, R34 ;  /* 0x0000000a1d0a7227 */ /* 0x000fe20007820022 */
[----:B------:R-:W-:-:S03]  /*4720*/  IADD3.X R12, PT, PT, R12, R29, RZ, P0, !PT ;  /* 0x0000001d0c0c7210 */ /* 0x000fc600007fe4ff */
[----:B------:R-:W-:Y:S02]  /*4730*/  IMAD R9, R29, R9, RZ ;  /* 0x000000091d097224 */ /* 0x000fe400078e02ff */
[----:B------:R-:W-:-:S03]  /*4740*/  IMAD.MOV.U32 R35, RZ, RZ, RZ ;  /* 0x000000ffff237224 */ /* 0x000fc600078e00ff */
[----:B------:R-:W-:-:S04]  /*4750*/  IADD3 R29, P0, PT, R9, R10, RZ ;  /* 0x0000000a091d7210 */ /* 0x000fc80007f1e0ff */
[----:B------:R-:W-:Y:S01]  /*4760*/  IADD3.X R12, PT, PT, RZ, RZ, R12, P0, P1 ;  /* 0x000000ffff0c7210 */ /* 0x000fe200007e240c */
[----:B------:R-:W-:-:S04]  /*4770*/  IMAD.WIDE.U32 R10, R29, R22, RZ ;  /* 0x000000161d0a7225 */ /* 0x000fc800078e00ff */
[----:B------:R-:W-:Y:S01]  /*4780*/  IMAD R9, R29, R23, R11 ;  /* 0x000000171d097224 */ /* 0x000fe200078e020b */
[----:B------:R-:W-:-:S03]  /*4790*/  IADD3 R11, P0, PT, RZ, -R10, RZ ;  /* 0x8000000aff0b7210 */ /* 0x000fc60007f1e0ff */
[----:B------:R-:W-:Y:S02]  /*47a0*/  IMAD R9, R12, R22, R9 ;  /* 0x000000160c097224 */ /* 0x000fe400078e0209 */
[----:B------:R-:W-:-:S04]  /*47b0*/  IMAD.HI.U32 R28, R29, R11, RZ ;  /* 0x0000000b1d1c7227 */ /* 0x000fc800078e00ff */
[----:B------:R-:W-:-:S04]  /*47c0*/  IMAD.X R9, RZ, RZ, ~R9, P0 ;  /* 0x000000ffff097224 */ /* 0x000fc800000e0e09 */
[----:B------:R-:W-:-:S04]  /*47d0*/  IMAD.WIDE.U32 R28, P1, R29, R9, R28 ;  /* 0x000000091d1c7225 */ /* 0x000fc8000782001c */
[----:B------:R-:W-:Y:S01]  /*47e0*/  IMAD.HI.U32 R10, P0, R12, R11, R28 ;  /* 0x0000000b0c0a7227 */ /* 0x000fe2000780001c */
[----:B------:R-:W-:-:S03]  /*47f0*/  IADD3 R29, P3, PT, RZ, -R14, RZ ;  /* 0x8000000eff1d7210 */ /* 0x000fc60007f7e0ff */
[----:B------:R-:W-:Y:S01]  /*4800*/  IMAD.HI.U32 R11, R12, R9, RZ ;  /* 0x000000090c0b7227 */ /* 0x000fe200078e00ff */
[----:B------:R-:W-:-:S03]  /*4810*/  SEL R29, R29, R14, !P2 ;  /* 0x0000000e1d1d7207 */ /* 0x000fc60005000000 */
[----:B------:R-:W-:Y:S01]  /*4820*/  IMAD R9, R12, R9, RZ ;  /* 0x000000090c097224 */ /* 0x000fe200078e02ff */
[----:B------:R-:W-:-:S04]  /*4830*/  IADD3.X R24, PT, PT, R11, R12, RZ, P1, !PT ;  /* 0x0000000c0b187210 */ /* 0x000fc80000ffe4ff */
        /* <DEDUP_REMOVED lines=19> */
[----:B------:R-:W-:-:S04]  /*4970*/  ISETP.GE.U32.AND.EX P0, PT, R9, R23, PT, P0 ;  /* 0x000000170900720c */ /* 0x000fc80003f06100 */
[----:B------:R-:W-:Y:S02]  /*4980*/  SEL R11, R11, R12, P0 ;  /* 0x0000000c0b0b7207 */ /* 0x000fe40000000000 */
[----:B------:R-:W-:Y:S02]  /*4990*/  IADD3.X R12, PT, PT, R9, ~R23, RZ, P2, !PT ;  /* 0x80000017090c7210 */ /* 0x000fe400017fe4ff */
[----:B------:R-:W-:Y:S02]  /*49a0*/  ISETP.GE.U32.AND P1, PT, R11, R22, PT ;  /* 0x000000160b00720c */ /* 0x000fe40003f26070 */
[----:B------:R-:W-:Y:S02]  /*49b0*/  IADD3 R11, P2, PT, R10, 0x1, RZ ;  /* 0x000000010a0b7810 */ /* 0x000fe40007f5e0ff */
[----:B------:R-:W-:Y:S02]  /*49c0*/  SEL R9, R12, R9, P0 ;  /* 0x000000090c097207 */ /* 0x000fe40000000000 */
[----:B------:R-:W-:-:S02]  /*49d0*/  SEL R10, R11, R10, P0 ;  /* 0x0000000a0b0a7207 */ /* 0x000fc40000000000 */
        /* <DEDUP_REMOVED lines=8> */
[-C--:B------:R-:W-:Y:S02]  /*4a60*/  IADD3 R12, P2, PT, RZ, -R9.reuse, RZ ;  /* 0x80000009ff0c7210 */ /* 0x080fe40007f5e0ff */
[----:B------:R-:W-:Y:S02]  /*4a70*/  ISETP.GE.AND P1, PT, R10, RZ, PT ;  /* 0x000000ff0a00720c */ /* 0x000fe40003f26270 */
[----:B------:R-:W-:Y:S02]  /*4a80*/  ISETP.NE.U32.AND P0, PT, R0, RZ, PT ;  /* 0x000000ff0000720c */ /* 0x000fe40003f05070 */
[----:B------:R-:W-:Y:S01]  /*4a90*/  SEL R12, R12, R9, !P1 ;  /* 0x000000090c0c7207 */ /* 0x000fe20004800000 */
[----:B------:R-:W-:Y:S01]  /*4aa0*/  HFMA2 R9, -RZ, RZ, 0, 0 ;  /* 0x00000000ff097431 */ /* 0x000fe200000001ff */
[----:B------:R-:W-:-:S02]  /*4ab0*/  IADD3.X R0, PT, PT, RZ, ~R11, RZ, P2, !PT ;  /* 0x8000000bff007210 */ /* 0x000fc400017fe4ff */
[----:B------:R-:W-:Y:S02]  /*4ac0*/  ISETP.NE.AND.EX P0, PT, R3, RZ, PT, P0 ;  /* 0x000000ff0300720c */ /* 0x000fe40003f05300 */
[----:B------:R-:W-:Y:S02]  /*4ad0*/  SEL R0, R0, R11, !P1 ;  /* 0x0000000b00007207 */ /* 0x000fe40004800000 */
[----:B------:R-:W-:Y:S02]  /*4ae0*/  SEL R12, R12, 0xffffffff, P0 ;  /* 0xffffffff0c0c7807 */ /* 0x000fe40000000000 */
[----:B------:R-:W-:Y:S01]  /*4af0*/  SEL R0, R0, 0xffffffff, P0 ;  /* 0xffffffff00007807 */ /* 0x000fe20000000000 */
[----:B------:R-:W-:Y:S06]  /*4b00*/  RET.REL.NODEC R8 `(contiguous_reduce4_f32) ;  /* 0xffffffb4083c7950 */ /* 0x000fec0003c3ffff */
        .weak           $__internal_19_$__cuda_sm20_rem_s64
        .type           $__internal_19_$__cuda_sm20_rem_s64,@function
        .size           $__internal_19_$__cuda_sm20_rem_s64,(.L_x_3698 - $__internal_19_$__cuda_sm20_rem_s64)
$__internal_19_$__cuda_sm20_rem_s64:
[----:B------:R-:W-:Y:S02]  /*4b10*/  IADD3 R11, P1, PT, RZ, -R8, RZ ;  /* 0x80000008ff0b7210 */ /* 0x000fe40007f3e0ff */
[----:B------:R-:W-:-:S03]  /*4b20*/  ISETP.GE.AND P0, PT, R9, RZ, PT ;  /* 0x000000ff0900720c */ /* 0x000fc60003f06270 */
        /* <DEDUP_REMOVED lines=25> */
[----:B------:R-:W-:-:S03]  /*4cc0*/  IMAD.HI.U32 R14, R15, R19, RZ ;  /* 0x000000130f0e7227 */ /* 0x000fc600078e00ff */
[----:B------:R-:W-:Y:S02]  /*4cd0*/  IADD3.X R12, PT, PT, RZ, ~R13, RZ, P0, !PT ;  /* 0x8000000dff0c7210 */ /* 0x000fe400007fe4ff */
[----:B------:R-:W-:-:S03]  /*4ce0*/  MOV R13, RZ ;  /* 0x000000ff000d7202 */ /* 0x000fc60000000f00 */
[----:B------:R-:W-:-:S04]  /*4cf0*/  IMAD.WIDE.U32 R14, P0, R15, R12, R14 ;  /* 0x0000000c0f0e7225 */ /* 0x000fc8000780000e */
[C---:B------:R-:W-:Y:S02]  /*4d00*/  IMAD R18, R3.reuse, R12, RZ ;  /* 0x0000000c03127224 */ /* 0x040fe400078e02ff */
[----:B------:R-:W-:-:S04]  /*4d10*/  IMAD.HI.U32 R15, P1, R3, R19, R14 ;  /* 0x00000013030f7227 */ /* 0x000fc8000782000e */
[----:B------:R-:W-:Y:S01]  /*4d20*/  IMAD.HI.U32 R14, R3, R12, RZ ;  /* 0x0000000c030e7227 */ /* 0x000fe200078e00ff */
[----:B------:R-:W-:-:S03]  /*4d30*/  IADD3 R15, P2, PT, R18, R15, RZ ;  /* 0x0000000f120f7210 */ /* 0x000fc60007f5e0ff */
[----:B------:R-:W-:Y:S02]  /*4d40*/  IMAD.X R3, R14, 0x1, R3, P0 ;  /* 0x000000010e037824 */ /* 0x000fe400000e0603 */
        /* <DEDUP_REMOVED lines=14> */
[CC--:B------:R-:W-:Y:S02]  /*4e30*/  ISETP.GE.U32.AND.EX P0, PT, R3.reuse, R11.reuse, PT, P0 ;  /* 0x0000000b0300720c */ /* 0x0c0fe40003f06100 */
[----:B------:R-:W-:Y:S02]  /*4e40*/  IADD3.X R15, PT, PT, R3, ~R11, RZ, P1, !PT ;  /* 0x8000000b030f7210 */ /* 0x000fe40000ffe4ff */
[----:B------:R-:W-:Y:S02]  /*4e50*/  SEL R13, R13, R19, P0 ;  /* 0x000000130d0d7207 */ /* 0x000fe40000000000 */
[----:B------:R-:W-:-:S02]  /*4e60*/  SEL R15, R15, R3, P0 ;  /* 0x000000030f0f7207 */ /* 0x000fc40000000000 */
[CC--:B------:R-:W-:Y:S02]  /*4e70*/  IADD3 R3, P2, PT, R13.reuse, -R10.reuse, RZ ;  /* 0x8000000a0d037210 */ /* 0x0c0fe40007f5e0ff */
[----:B------:R-:W-:Y:S02]  /*4e80*/  ISETP.NE.U32.AND P1, PT, R8, RZ, PT ;  /* 0x000000ff0800720c */ /* 0x000fe40003f25070 */
[----:B------:R-:W-:Y:S01]  /*4e90*/  ISETP.GE.U32.AND P0, PT, R13, R10, PT ;  /* 0x0000000a0d00720c */ /* 0x000fe20003f06070 */
[----:B------:R-:W-:Y:S01]  /*4ea0*/  IMAD.X R10, R15, 0x1, ~R11, P2 ;  /* 0x000000010f0a7824 */ /* 0x000fe200010e0e0b */
[----:B------:R-:W-:Y:S01]  /*4eb0*/  ISETP.NE.AND.EX P1, PT, R9, RZ, PT, P1 ;  /* 0x000000ff0900720c */ /* 0x000fe20003f25310 */
[----:B------:R-:W-:Y:S01]  /*4ec0*/  HFMA2 R9, -RZ, RZ, 0, 0 ;  /* 0x00000000ff097431 */ /* 0x000fe200000001ff */
[----:B------:R-:W-:Y:S02]  /*4ed0*/  ISETP.GE.U32.AND.EX P0, PT, R15, R11, PT, P0 ;  /* 0x0000000b0f00720c */ /* 0x000fe40003f06100 */
[----:B------:R-:W-:-:S02]  /*4ee0*/  MOV R8, R0 ;  /* 0x0000000000087202 */ /* 0x000fc40000000f00 */
[----:B------:R-:W-:Y:S02]  /*4ef0*/  SEL R3, R3, R13, P0 ;  /* 0x0000000d03037207 */ /* 0x000fe40000000000 */
[----:B------:R-:W-:Y:S02]  /*4f00*/  SEL R10, R10, R15, P0 ;  /* 0x0000000f0a0a7207 */ /* 0x000fe40000000000 */
[----:B------:R-:W-:Y:S02]  /*4f10*/  SEL R3, R3, 0xffffffff, P1 ;  /* 0xffffffff03037807 */ /* 0x000fe40000800000 */
[----:B------:R-:W-:Y:S01]  /*4f20*/  SEL R10, R10, 0xffffffff, P1 ;  /* 0xffffffff0a0a7807 */ /* 0x000fe20000800000 */
[----:B------:R-:W-:Y:S06]  /*4f30*/  RET.REL.NODEC R8 `(contiguous_reduce4_f32) ;  /* 0xffffffb008307950 */ /* 0x000fec0003c3ffff */
.L_x_901:
        /* <DEDUP_REMOVED lines=12> */
.L_x_3698:


//--------------------- .text.contiguous_reduce33_f32 --------------------------
	.section	.text.contiguous_reduce33_f32,"ax",@progbits
	.align	128
        .global         contiguous_reduce33_f32
        .type           contiguous_reduce33_f32,@function
        .size           contiguous_reduce33_f32,(.L_x_3780 - contiguous_reduce33_f32)
        .other          contiguous_reduce33_f32,@"STO_CUDA_ENTRY STV_DEFAULT"
contiguous_reduce33_f32:
.text.contiguous_reduce33_f32:
[----:B------:R-:W-:Y:S01]  /*0000*/  LDC R1, c[0x0][0x37c] ;  /* 0x0000df00ff017b82 */ /* 0x000fe20000000800 */
[----:B------:R-:W0:Y:S07]  /*0010*/  S2R R2, SR_CTAID.X ;  /* 0x0000000000027919 */ /* 0x000e2e0000002500 */
[----:B------:R-:W1:Y:S01]  /*0020*/  S2UR UR5, SR_CgaCtaId ;  /* 0x00000000000579c3 */ /* 0x000e620000008800 */
[----:B------:R-:W2:Y:S01]  /*0030*/  LDCU UR7, c[0x0][0x360] ;  /* 0x00006c00ff0777ac */ /* 0x000ea20008000800 */
[----:B------:R-:W-:Y:S01]  /*0040*/  IMAD.MOV.U32 R13, RZ, RZ, 0x7f800000 ;  /* 0x7f800000ff0d7424 */ /* 0x000fe200078e00ff */
[----:B------:R-:W3:Y:S01]  /*0050*/  S2R R3, SR_TID.X ;  /* 0x0000000000037919 */ /* 0x000ee20000002100 */
[----:B------:R-:W-:Y:S01]  /*0060*/  IMAD.MOV.U32 R10, RZ, RZ, -0x1 ;  /* 0xffffffffff0a7424 */ /* 0x000fe200078e00ff */
[----:B------:R-:W-:Y:S01]  /*0070*/  UMOV UR4, 0x400 ;  /* 0x0000040000047882 */ /* 0x000fe20000000000 */
[----:B------:R-:W4:Y:S01]  /*0080*/  LDCU.64 UR10, c[0x0][0x3a0] ;  /* 0x00007400ff0a77ac */ /* 0x000f220008000a00 */
[----:B------:R-:W-:Y:S01]  /*0090*/  IMAD.MOV.U32 R11, RZ, RZ, 0x7fffffff ;  /* 0x7fffffffff0b7424 */ /* 0x000fe200078e00ff */
[----:B------:R-:W-:Y:S01]  /*00a0*/  BSSY.RECONVERGENT B0, `(.L_x_902) ;  /* 0x000003c000007945 */ /* 0x000fe20003800200 */
        /* <DEDUP_REMOVED lines=9> */
[----:B------:R0:W-:Y:S03]  /*0140*/  STS [R4], R13 ;  /* 0x0000000d04007388 */ /* 0x0001e60000000800 */
        /* <DEDUP_REMOVED lines=18> */
[----:B------:R-:W2:Y:S04]  /*0270*/  LDG.E R11, desc[UR8][R10.64] ;  /* 0x000000080a0b7981 */ /* 0x000ea8000c1e1900 */
[----:B------:R-:W2:Y:S02]  /*0280*/  LDG.E R12, desc[UR8][R12.64] ;  /* 0x000000080c0c7981 */ /* 0x000ea4000c1e1900 */
[----:B--2---:R-:W-:-:S04]  /*0290*/  FMNMX R7, R11, R12, PT ;  /* 0x0000000c0b077209 */ /* 0x004fc80003800000 */
[----:B------:R-:W-:-:S13]  /*02a0*/  FSETP.NEU.AND P0, PT, R7, R12, PT ;  /* 0x0000000c0700720b */ /* 0x000fda0003f0d000 */
[----:B0-----:R-:W-:Y:S02]  /*02b0*/  @!P0 LEA R14, P1, R6, UR4, 0x3 ;  /* 0x00000004060e8c11 */ /* 0x001fe4000f8218ff */
[----:B------:R-:W-:Y:S02]  /*02c0*/  @P0 LEA R16, P2, R8, UR4, 0x3 ;  /* 0x0000000408100c11 */ /* 0x000fe4000f8418ff */
[----:B------:R-:W-:Y:S02]  /*02d0*/  @!P0 LEA.HI.X R15, R6, UR5, R15, 0x3, P1 ;  /* 0x00000005060f8c11 */ /* 0x000fe400088f1c0f */
[----:B------:R-:W-:-:S03]  /*02e0*/  @P0 LEA.HI.X R17, R8, UR5, R9, 0x3, P2 ;  /* 0x0000000508110c11 */ /* 0x000fc600090f1c09 */
[----:B------:R-:W2:Y:S04]  /*02f0*/  @!P0 LDG.E.64 R6, desc[UR8][R14.64] ;  /* 0x000000080e068981 */ /* 0x000ea8000c1e1b00 */
[----:B------:R-:W3:Y:S04]  /*0300*/  @P0 LDG.E.64 R8, desc[UR8][R16.64] ;  /* 0x0000000810080981 */ /* 0x000ee8000c1e1b00 */
[----:B------:R1:W-:Y:S04]  /*0310*/  @!P0 STS [R4], R11 ;  /* 0x0000000b04008388 */ /* 0x0003e80000000800 */
[----:B--2---:R1:W-:Y:S04]  /*0320*/  @!P0 STS.64 [R0], R6 ;  /* 0x0000000600008388 */ /* 0x0043e80000000a00 */
[----:B------:R1:W-:Y:S04]  /*0330*/  @P0 STS [R4], R12 ;  /* 0x0000000c04000388 */ /* 0x0003e80000000800 */
[----:B---3--:R1:W-:Y:S01]  /*0340*/  @P0 STS.64 [R0], R8 ;  /* 0x0000000800000388 */ /* 0x0083e20000000a00 */
[----:B------:R-:W-:Y:S05]  /*0350*/  BRA `(.L_x_904) ;  /* 0x0000000000407947 */ /* 0x000fea0003800000 */
.L_x_903:
        /* <DEDUP_REMOVED lines=12> */
[----:B------:R-:W2:Y:S04]  /*0420*/  LDG.E R9, desc[UR8][R8.64] ;  /* 0x0000000808097981 */ /* 0x000ea8000c1e1900 */
[----:B------:R-:W3:Y:S04]  /*0430*/  LDG.E.64 R10, desc[UR8][R10.64] ;  /* 0x000000080a0a7981 */ /* 0x000ee8000c1e1b00 */
[----:B--2---:R0:W-:Y:S04]  /*0440*/  STS [R4], R9 ;  /* 0x0000000904007388 */ /* 0x0041e80000000800 */
[----:B---3--:R0:W-:Y:S02]  /*0450*/  STS.64 [R0], R10 ;  /* 0x0000000a00007388 */ /* 0x0081e40000000a00 */
.L_x_904:
[----:B------:R-:W-:Y:S05]  /*0460*/  BSYNC.RECONVERGENT B0 ;  /* 0x0000000000007941 */ /* 0x000fea0003800200 */
.L_x_902:
[----:B------:R-:W-:Y:S01]  /*0470*/  BAR.SYNC.DEFER_BLOCKING 0x0 ;  /* 0x0000000000007b1d */ /* 0x000fe20000010000 */
[----:B------:R-:W-:-:S13]  /*0480*/  ISETP.GE.U32.AND P0, PT, R5, 0x42, PT ;  /* 0x000000420500780c */ /* 0x000fda0003f06070 */
[----:B------:R-:W-:Y:S05]  /*0490*/  @!P0 BRA `(.L_x_905) ;  /* 0x0000000000488947 */ /* 0x000fea0003800000 */
.L_x_908:
[--C-:B01----:R-:W-:Y:S01]  /*04a0*/  IMAD.MOV.U32 R9, RZ, RZ, R5.reuse ;  /* 0x000000ffff097224 */ /* 0x103fe200078e0005 */
[----:B------:R-:W-:Y:S01]  /*04b0*/  SHF.R.U32.HI R5, RZ, 0x1, R5 ;  /* 0x00000001ff057819 */ /* 0x000fe20000011605 */
[----:B------:R-:W-:Y:S03]  /*04c0*/  BSSY.RECONVERGENT B0, `(.L_x_906) ;  /* 0x000000c000007945 */ /* 0x000fe60003800200 */
[----:B------:R-:W-:-:S13]  /*04d0*/  ISETP.GE.U32.AND P0, PT, R3, R5, PT ;  /* 0x000000050300720c */ /* 0x000fda0003f06070 */
[----:B------:R-:W-:Y:S05]  /*04e0*/  @P0 BRA `(.L_x_907) ;  /* 0x0000000000240947 */ /* 0x000fea0003800000 */
[----:B------:R-:W-:Y:S01]  /*04f0*/  IMAD R8, R5, 0x4, R4 ;  /* 0x0000000405087824 */ /* 0x000fe200078e0204 */
[----:B------:R-:W-:Y:S04]  /*0500*/  LDS R6, [R4] ;  /* 0x0000000004067984 */ /* 0x000fe80000000800 */
[----:B------:R-:W0:Y:S02]  /*0510*/  LDS R11, [R8] ;  /* 0x00000000080b7984 */ /* 0x000e240000000800 */
[----:B0-----:R-:W-:-:S04]  /*0520*/  FMNMX R6, R6, R11, PT ;  /* 0x0000000b06067209 */ /* 0x001fc80003800000 */
[----:B------:R-:W-:-:S13]  /*0530*/  FSETP.NEU.AND P0, PT, R6, R11, PT ;  /* 0x0000000b0600720b */ /* 0x000fda0003f0d000 */
[----:B------:R-:W-:Y:S01]  /*0540*/  @!P0 IMAD R6, R5, 0x8, R0 ;  /* 0x0000000805068824 */ /* 0x000fe200078e0200 */
[----:B------:R-:W-:Y:S05]  /*0550*/  @!P0 STS [R4], R11 ;  /* 0x0000000b04008388 */ /* 0x000fea0000000800 */
[----:B------:R-:W0:Y:S04]  /*0560*/  @!P0 LDS.64 R6, [R6] ;  /* 0x0000000006068984 */ /* 0x000e280000000a00 */
[----:B0-----:R0:W-:Y:S02]  /*0570*/  @!P0 STS.64 [R0], R6 ;  /* 0x0000000600008388 */ /* 0x0011e40000000a00 */
.L_x_907:
[----:B------:R-:W-:Y:S05]  /*0580*/  BSYNC.RECONVERGENT B0 ;  /* 0x0000000000007941 */ /* 0x000fea0003800200 */
.L_x_906:
[----:B------:R-:W-:Y:S01]  /*0590*/  BAR.SYNC.DEFER_BLOCKING 0x0 ;  /* 0x0000000000007b1d */ /* 0x000fe20000010000 */
[----:B------:R-:W-:-:S13]  /*05a0*/  ISETP.GT.U32.AND P0, PT, R9, 0x83, PT ;  /* 0x000000830900780c */ /* 0x000fda0003f04070 */
[----:B------:R-:W-:Y:S05]  /*05b0*/  @P0 BRA `(.L_x_908) ;  /* 0xfffffffc00b80947 */ /* 0x000fea000383ffff */
.L_x_905:
[----:B------:R-:W-:-:S13]  /*05c0*/  ISETP.GT.U32.AND P0, PT, R3, 0x1f, PT ;  /* 0x0000001f0300780c */ /* 0x000fda0003f04070 */
[----:B------:R-:W-:Y:S05]  /*05d0*/  @P0 EXIT ;  /* 0x000000000000094d */ /* 0x000fea0003800000 */
[----:B------:R-:W-:Y:S01]  /*05e0*/  LDS R5, [R4] ;  /* 0x0000000004057984 */ /* 0x000fe20000000800 */
[----:B------:R-:W-:-:S03]  /*05f0*/  ISETP.NE.AND P1, PT, R3, RZ, PT ;  /* 0x000000ff0300720c */ /* 0x000fc60003f25270 */
[----:B01----:R-:W0:Y:S04]  /*0600*/  LDS R6, [R4+0x80] ;  /* 0x0000800004067984 */ /* 0x003e280000000800 */
[----:B------:R-:W1:Y:S01]  /*0610*/  LDS R8, [R4+0x80] ;  /* 0x0000800004087984 */ /* 0x000e620000000800 */
[----:B0-----:R-:W-:-:S04]  /*0620*/  FMNMX R5, R5, R6, PT ;  /* 0x0000000605057209 */ /* 0x001fc80003800000 */
[----:B-1----:R-:W-:-:S13]  /*0630*/  FSETP.NEU.AND P0, PT, R5, R8, PT ;  /* 0x000000080500720b */ /* 0x002fda0003f0d000 */
[----:B------:R-:W0:Y:S04]  /*0640*/  @!P0 LDS.64 R6, [R0+0x100] ;  /* 0x0001000000068984 */ /* 0x000e280000000a00 */
[----:B0-----:R-:W-:Y:S04]  /*0650*/  @!P0 STS.64 [R0], R6 ;  /* 0x0000000600008388 */ /* 0x001fe80000000a00 */
[----:B------:R-:W0:Y:S04]  /*0660*/  @!P0 LDS R5, [R4+0x80] ;  /* 0x0000800004058984 */ /* 0x000e280000000800 */
[----:B0-----:R-:W-:Y:S04]  /*0670*/  @!P0 STS [R4], R5 ;  /* 0x0000000504008388 */ /* 0x001fe80000000800 */
[----:B------:R-:W-:Y:S04]  /*0680*/  LDS R8, [R4] ;  /* 0x0000000004087984 */ /* 0x000fe80000000800 */
[----:B------:R-:W0:Y:S04]  /*0690*/  LDS R9, [R4+0x40] ;  /* 0x0000400004097984 */ /* 0x000e280000000800 */
        /* <DEDUP_REMOVED lines=42> */
[----:B0-----:R0:W-:Y:S01]  /*0940*/  @!P0 STS [R4], R11 ;  /* 0x0000000b04008388 */ /* 0x0011e20000000800 */
        /* <DEDUP_REMOVED lines=9> */
[----:B------:R-:W1:Y:S06]  /*09e0*/  LDS R11, [UR4] ;  /* 0x00000004ff0b7984 */ /* 0x000e6c0008000800 */
[----:B------:R-:W3:Y:S01]  /*09f0*/  LDC.64 R12, c[0x0][0x388] ;  /* 0x0000e200ff0c7b82 */ /* 0x000ee20000000a00 */
[----:B0-----:R-:W-:-:S04]  /*0a00*/  IMAD.WIDE.U32 R2, R6, UR5, R2 ;  /* 0x0000000506027c25 */ /* 0x001fc8000f8e0002 */
[----:B------:R-:W-:Y:S01]  /*0a10*/  IMAD R0, R7, UR5, R3 ;  /* 0x0000000507007c24 */ /* 0x000fe2000f8e0203 */
[C---:B--2---:R-:W-:Y:S02]  /*0a20*/  LEA R6, P0, R2.reuse, R8, 0x2 ;  /* 0x0000000802067211 */ /* 0x044fe400078010ff */
[C---:B---3--:R-:W-:Y:S02]  /*0a30*/  LEA R8, P1, R2.reuse, R12, 0x3 ;  /* 0x0000000c02087211 */ /* 0x048fe400078218ff */
[C-C-:B------:R-:W-:Y:S02]  /*0a40*/  LEA.HI.X R7, R2.reuse, R9, R0.reuse, 0x2, P0 ;  /* 0x0000000902077211 */ /* 0x140fe400000f1400 */
[----:B------:R-:W-:-:S03]  /*0a50*/  LEA.HI.X R9, R2, R13, R0, 0x3, P1 ;  /* 0x0000000d02097211 */ /* 0x000fc600008f1c00 */
[----:B-1----:R-:W-:Y:S04]  /*0a60*/  STG.E desc[UR8][R6.64], R11 ;  /* 0x0000000b06007986 */ /* 0x002fe8000c101908 */
[----:B------:R-:W-:Y:S01]  /*0a70*/  STG.E.64 desc[UR8][R8.64], R4 ;  /* 0x0000000408007986 */ /* 0x000fe2000c101b08 */
[----:B------:R-:W-:Y:S05]  /*0a80*/  EXIT ;  /* 0x000000000000794d */ /* 0x000fea0003800000 */
.L_x_909:
        /* <DEDUP_REMOVED lines=15> */
.L_x_3780:


//--------------------- .text.contiguous_reduce3_f32 --------------------------
	.section	.text.contiguous_reduce3_f32,"ax",@progbits
	.align	128
        .global         contiguous_reduce3_f32
        .type           contiguous_reduce3_f32,@function
        .size           contiguous_reduce3_f32,(.L_x_3700 - contiguous_reduce3_f32)
        .other          contiguous_reduce3_f32,@"STO_CUDA_ENTRY STV_DEFAULT"
contiguous_reduce3_f32:
.text.contiguous_reduce3_f32:
[----:B------:R-:W-:Y:S01]  /*0000*/  LDC R1, c[0x0][0x37c] ;  /* 0x0000df00ff017b82 */ /* 0x000fe20000000800 */
[----:B------:R-:W0:Y:S07]  /*0010*/  S2R R3, SR_CTAID.X ;  /* 0x0000000000037919 */ /* 0x000e2e0000002500 */
[----:B------:R-:W1:Y:S01]  /*0020*/  S2UR UR5, SR_CgaCtaId ;  /* 0x00000000000579c3 */ /* 0x000e620000008800 */
[----:B------:R-:W2:Y:S01]  /*0030*/  LDCU UR6, c[0x0][0x360] ;  /* 0x00006c00ff0677ac */ /* 0x000ea20008000800 */
[----:B------:R-:W-:Y:S01]  /*0040*/  MOV R0, 0x7f800000 ;  /* 0x7f80000000007802 */ /* 0x000fe20000000f00 */
[----:B------:R-:W3:Y:S01]  /*0050*/  S2R R26, SR_TID.X ;  /* 0x00000000001a7919 */ /* 0x000ee20000002100 */
[----:B------:R-:W-:Y:S01]  /*0060*/  BSSY.RECONVERGENT B0, `(.L_x_910) ;  /* 0x0000684000007945 */ /* 0x000fe20003800200 */
[----:B------:R-:W-:Y:S01]  /*0070*/  UMOV UR4, 0x400 ;  /* 0x0000040000047882 */ /* 0x000fe20000000000 */
[----:B------:R-:W4:Y:S01]  /*0080*/  LDCU.64 UR12, c[0x0][0x3b0] ;  /* 0x00007600ff0c77ac */ /* 0x000f220008000a00 */
[----:B------:R-:W5:Y:S01]  /*0090*/  LDCU UR7, c[0x0][0x3a8] ;  /* 0x00007500ff0777ac */ /* 0x000f620008000800 */
[----:B------:R-:W4:Y:S01]  /*00a0*/  LDCU.64 UR14, c[0x0][0x390] ;  /* 0x00007200ff0e77ac */ /* 0x000f220008000a00 */
[----:B------:R-:W0:Y:S01]  /*00b0*/  LDCU.64 UR10, c[0x0][0x358] ;  /* 0x00006b00ff0a77ac */ /* 0x000e220008000a00 */
[----:B--2---:R-:W-:Y:S01]  /*00c0*/  MOV R11, UR6 ;  /* 0x00000006000b7c02 */ /* 0x004fe20008000f00 */
[----:B-1----:R-:W-:-:S04]  /*00d0*/  ULEA UR4, UR5, UR4, 0x18 ;  /* 0x0000000405047291 */ /* 0x002fc8000f8ec0ff */
[----:B------:R-:W-:Y:S02]  /*00e0*/  ULEA UR9, UR6, UR4, 0x2 ;  /* 0x0000000406097291 */ /* 0x000fe4000f8e10ff */
[----:B-----5:R-:W-:Y:S01]  /*00f0*/  UIADD3 UR5, UPT, UPT, UR7, -0x1, URZ ;  /* 0xffffffff07057890 */ /* 0x020fe2000fffe0ff */
[----:B0-----:R-:W-:Y:S01]  /*0100*/  IMAD R3, R3, UR6, RZ ;  /* 0x0000000603037c24 */ /* 0x001fe2000f8e02ff */
[----:B----4-:R-:W-:Y:S01]  /*0110*/  MOV R6, UR14 ;  /* 0x0000000e00067c02 */ /* 0x010fe20008000f00 */
[----:B------:R-:W-:Y:S02]  /*0120*/  IMAD.U32 R5, RZ, RZ, UR15 ;  /* 0x0000000fff057e24 */ /* 0x000fe4000f8e00ff */
[----:B---3--:R-:W-:Y:S02]  /*0130*/  IMAD R2, R3, 0x2, R26 ;  /* 0x0000000203027824 */ /* 0x008fe400078e021a */
[----:B------:R-:W-:Y:S01]  /*0140*/  HFMA2 R3, -RZ, RZ, 0, 0 ;  /* 0x00000000ff037431 */ /* 0x000fe200000001ff */
[----:B------:R-:W-:-:S02]  /*0150*/  LEA R13, R26, UR4, 0x2 ;  /* 0x000000041a0d7c11 */ /* 0x000fc4000f8e10ff */
[----:B------:R-:W-:Y:S01]  /*0160*/  LEA R12, R26, UR9, 0x3 ;  /* 0x000000091a0c7c11 */ /* 0x000fe2000f8e18ff */
[----:B------:R-:W-:Y:S02]  /*0170*/  VIADD R14, R2, UR6 ;  /* 0x00000006020e7c36 */ /* 0x000fe40008000000 */
[----:B------:R0:W-:Y:S03]  /*0180*/  STS [R13], R0 ;  /* 0x000000000d007388 */ /* 0x0001e60000000800 */
[----:B------:R-:W-:Y:S01]  /*0190*/  ISETP.GE.U32.AND P0, PT, R14, UR12, PT ;  /* 0x0000000c0e007c0c */ /* 0x000fe2000bf06070 */
[----:B------:R0:W-:Y:S03]  /*01a0*/  STS.64 [R12], R2 ;  /* 0x000000020c007388 */ /* 0x0001e60000000a00 */
[----:B------:R-:W-:-:S13]  /*01b0*/  ISETP.GE.U32.AND.EX P0, PT, RZ, UR13, PT, P0 ;  /* 0x0000000dff007c0c */ /* 0x000fda000bf06100 */
[----:B0-----:R-:W-:Y:S05]  /*01c0*/  @P0 BRA `(.L_x_911) ;  /* 0x0000003000040947 */ /* 0x001fea0003800000 */
[----:B------:R-:W0:Y:S01]  /*01d0*/  S2R R7, SR_CTAID.Y ;  /* 0x0000000000077919 */ /* 0x000e220000002600 */
[----:B------:R-:W-:Y:S01]  /*01e0*/  UISETP.GE.AND UP0, UPT, UR5, URZ, UPT ;  /* 0x000000ff0500728c */ /* 0x000fe2000bf06270 */
[----:B------:R-:W-:Y:S01]  /*01f0*/  IMAD.MOV.U32 R15, RZ, RZ, RZ ;  /* 0x000000ffff0f7224 */ /* 0x000fe200078e00ff */
[----:B------:R-:W-:Y:S01]  /*0200*/  CS2R R30, SRZ ;  /* 0x00000000001e7805 */ /* 0x000fe2000001ff00 */
[----:B------:R-:W-:Y:S01]  /*0210*/  IMAD.MOV.U32 R10, RZ, RZ, RZ ;  /* 0x000000ffff0a7224 */ /* 0x000fe200078e00ff */
[----:B------:R-:W-:Y:S01]  /*0220*/  MOV R9, RZ ;  /* 0x000000ff00097202 */ /* 0x000fe20000000f00 */
[----:B0-----:R-:W-:-:S04]  /*0230*/  IMAD.WIDE.U32 R2, R7, UR12, R2 ;  /* 0x0000000c07027c25 */ /* 0x001fc8000f8e0002 */
[----:B------:R-:W-:-:S04]  /*0240*/  IMAD.WIDE.U32 R4, R7, UR12, R14 ;  /* 0x0000000c07047c25 */ /* 0x000fc8000f8e000e */
[----:B------:R-:W-:Y:S01]  /*0250*/  IMAD R7, R7, UR13, RZ ;  /* 0x0000000d07077c24 */ /* 0x000fe2000f8e02ff */
[----:B------:R-:W-:Y:S06]  /*0260*/  BRA.U !UP0, `(.L_x_912) ;  /* 0x0000002d08a47547 */ /* 0x000fec000b800000 */
[----:B------:R-:W-:Y:S01]  /*0270*/  MOV R6, UR5 ;  /* 0x0000000500067c02 */ /* 0x000fe20008000f00 */
[----:B------:R-:W-:Y:S02]  /*0280*/  HFMA2 R9, -RZ, RZ, 0, 0 ;  /* 0x00000000ff097431 */ /* 0x000fe400000001ff */
[----:B------:R-:W-:Y:S01]  /*0290*/  IMAD.IADD R20, R3, 0x1, R7 ;  /* 0x0000000103147824 */ /* 0x000fe200078e0207 */
[----:B------:R-:W-:Y:S01]  /*02a0*/  MOV R21, R2 ;  /* 0x0000000200157202 */ /* 0x000fe20000000f00 */
[----:B------:R-:W-:Y:S01]  /*02b0*/  IMAD.IADD R8, R7, 0x1, R5 ;  /* 0x0000000107087824 */ /* 0x000fe200078e0205 */
[----:B------:R-:W-:Y:S01]  /*02c0*/  ISETP.GE.U32.AND P0, PT, R6, 0x3, PT ;  /* 0x000000030600780c */ /* 0x000fe20003f06070 */
[----:B------:R-:W-:Y:S01]  /*02d0*/  IMAD.MOV.U32 R10, RZ, RZ, RZ ;  /* 0x000000ffff0a7224 */ /* 0x000fe200078e00ff */
[----:B------:R-:W-:Y:S02]  /*02e0*/  MOV R7, R4 ;  /* 0x0000000400077202 */ /* 0x000fe40000000f00 */
[----:B------:R-:W-:-:S09]  /*02f0*/  CS2R R30, SRZ ;  /* 0x00000000001e7805 */ /* 0x000fd2000001ff00 */
[----:B------:R-:W-:Y:S05]  /*0300*/  @!P0 BRA `(.L_x_913) ;  /* 0x0000001800d88947 */ /* 0x000fea0003800000 */
[----:B------:R-:W0:Y:S01]  /*0310*/  LDC.64 R16, c[0x0][0x398] ;  /* 0x0000e600ff107b82 */ /* 0x000e220000000a00 */
[----:B------:R-:W-:Y:S01]  /*0320*/  ULOP3.LUT UR4, UR7, 0xfffffffc, URZ, 0xc0, !UPT ;  /* 0xfffffffc07047892 */ /* 0x000fe2000f8ec0ff */
[----:B------:R-:W-:Y:S01]  /*0330*/  IMAD.MOV.U32 R10, RZ, RZ, RZ ;  /* 0x000000ffff0a7224 */ /* 0x000fe200078e00ff */
[----:B------:R-:W-:Y:S01]  /*0340*/  UIADD3 UR6, UPT, UPT, UR7, -0x2, URZ ;  /* 0xfffffffe07067890 */ /* 0x000fe2000fffe0ff */
[----:B------:R-:W-:Y:S01]  /*0350*/  MOV R9, RZ ;  /* 0x000000ff00097202 */ /* 0x000fe20000000f00 */
[----:B------:R-:W-:-:S04]  /*0360*/  UIADD3 UR4, UPT, UPT, -UR4, URZ, URZ ;  /* 0x000000ff04047290 */ /* 0x000fc8000fffe1ff */
[----:B------:R-:W-:Y:S02]  /*0370*/  IMAD.U32 R6, RZ, RZ, UR6 ;  /* 0x00000006ff067e24 */ /* 0x000fe4000f8e00ff */
[----:B------:R-:W-:-:S07]  /*0380*/  MOV R5, UR4 ;  /* 0x0000000400057c02 */ /* 0x000fce0008000f00 */
.L_x_938:
        /* <DEDUP_REMOVED lines=30> */
[----:B------:R-:W-:Y:S01]  /*0570*/  MOV R21, RZ ;  /* 0x000000ff00157202 */ /* 0x000fe20000000f00 */
[----:B------:R-:W-:Y:S06]  /*0580*/  BRA `(.L_x_916) ;  /* 0x0000000000447947 */ /* 0x000fec0003800000 */
.L_x_915:
[----:B------:R-:W-:Y:S01]  /*0590*/  IMAD.MOV.U32 R4, RZ, RZ, R21 ;  /* 0x000000ffff047224 */ /* 0x000fe200078e0015 */
[----:B------:R-:W-:Y:S01]  /*05a0*/  MOV R3, R20 ;  /* 0x0000001400037202 */ /* 0x000fe20000000f00 */
[----:B------:R-:W-:Y:S01]  /*05b0*/  IMAD.MOV.U32 R2, RZ, RZ, R18 ;  /* 0x000000ffff027224 */ /* 0x000fe200078e0012 */
[----:B------:R-:W-:Y:S02]  /*05c0*/  MOV R0, R19 ;  /* 0x0000001300007202 */ /* 0x000fe40000000f00 */
[----:B------:R-:W-:-:S07]  /*05d0*/  MOV R27, 0x5f0 ;  /* 0x000005f0001b7802 */ /* 0x000fce0000000f00 */
[----:B------:R-:W-:Y:S05]  /*05e0*/  CALL.REL.NOINC `($__internal_20_$__cuda_sm20_div_s64) ;  /* 0x0000006800487944 */ /* 0x000fea0003c00000 */
[-C--:B------:R-:W-:Y:S01]  /*05f0*/  IADD3 R27, P0, PT, RZ, -R24.reuse, RZ ;  /* 0x80000018ff1b7210 */ /* 0x080fe20007f1e0ff */
[----:B------:R-:W-:Y:S01]  /*0600*/  IMAD.MOV.U32 R3, RZ, RZ, R20 ;  /* 0x000000ffff037224 */ /* 0x000fe200078e0014 */
[----:B------:R-:W-:Y:S01]  /*0610*/  MOV R2, R21 ;  /* 0x0000001500027202 */ /* 0x000fe20000000f00 */
[--C-:B------:R-:W-:Y:S01]  /*0620*/  IMAD.MOV.U32 R21, RZ, RZ, R25.reuse ;  /* 0x000000ffff157224 */ /* 0x100fe200078e0019 */
[----:B------:R-:W-:Y:S01]  /*0630*/  MOV R20, R24 ;  /* 0x0000001800147202 */ /* 0x000fe20000000f00 */
[----:B------:R-:W-:Y:S02]  /*0640*/  IMAD.X R23, RZ, RZ, ~R25, P0 ;  /* 0x000000ffff177224 */ /* 0x000fe400000e0e19 */
[----:B------:R-:W-:-:S04]  /*0650*/  IMAD.WIDE.U32 R2, R18, R27, R2 ;  /* 0x0000001b12027225 */ /* 0x000fc800078e0002 */
[----:B------:R-:W-:Y:S01]  /*0660*/  IMAD R23, R23, R18, RZ ;  /* 0x0000001217177224 */ /* 0x000fe200078e02ff */
[----:B------:R-:W-:-:S03]  /*0670*/  MOV R35, R2 ;  /* 0x0000000200237202 */ /* 0x000fc60000000f00 */
[----:B------:R-:W-:-:S04]  /*0680*/  IMAD R23, R19, R27, R23 ;  /* 0x0000001b13177224 */ /* 0x000fc800078e0217 */
[----:B------:R-:W-:-:S07]  /*0690*/  IMAD.IADD R27, R3, 0x1, R23 ;  /* 0x00000001031b7824 */ /* 0x000fce00078e0217 */
.L_x_916:
[----:B------:R-:W-:Y:S05]  /*06a0*/  BSYNC.RECONVERGENT B1 ;  /* 0x0000000000017941 */ /* 0x000fea0003800200 */
.L_x_914:
        /* <DEDUP_REMOVED lines=34> */
.L_x_918:
[----:B------:R-:W-:Y:S01]  /*08d0*/  IMAD.MOV.U32 R4, RZ, RZ, R7 ;  /* 0x000000ffff047224 */ /* 0x000fe200078e0007 */
[----:B------:R-:W-:Y:S01]  /*08e0*/  MOV R3, R8 ;  /* 0x0000000800037202 */ /* 0x000fe20000000f00 */
[----:B------:R-:W-:Y:S01]  /*08f0*/  IMAD.MOV.U32 R2, RZ, RZ, R18 ;  /* 0x000000ffff027224 */ /* 0x000fe200078e0012 */
[----:B------:R-:W-:Y:S02]  /*0900*/  MOV R0, R19 ;  /* 0x0000001300007202 */ /* 0x000fe40000000f00 */
[----:B------:R-:W-:-:S07]  /*0910*/  MOV R27, 0x930 ;  /* 0x00000930001b7802 */ /* 0x000fce0000000f00 */
[----:B------:R-:W-:Y:S05]  /*0920*/  CALL.REL.NOINC `($__internal_20_$__cuda_sm20_div_s64) ;  /* 0x0000006400787944 */ /* 0x000fea0003c00000 */
[----:B------:R-:W-:Y:S01]  /*0930*/  IADD3 R27, P0, PT, RZ, -R24, RZ ;  /* 0x80000018ff1b7210 */ /* 0x000fe20007f1e0ff */
[----:B------:R-:W-:Y:S01]  /*0940*/  IMAD.MOV.U32 R36, RZ, RZ, R24 ;  /* 0x000000ffff247224 */ /* 0x000fe200078e0018 */
[----:B------:R-:W-:Y:S02]  /*0950*/  MOV R2, R7 ;  /* 0x0000000700027202 */ /* 0x000fe40000000f00 */
[----:B------:R-:W-:Y:S01]  /*0960*/  MOV R37, R25 ;  /* 0x0000001900257202 */ /* 0x000fe20000000f00 */
[----:B------:R-:W-:-:S04]  /*0970*/  IMAD.X R3, RZ, RZ, ~R25, P0 ;  /* 0x000000ffff037224 */ /* 0x000fc800000e0e19 */
[----:B------:R-:W-:Y:S02]  /*0980*/  IMAD R0, R3, R18, RZ ;  /* 0x0000001203007224 */ /* 0x000fe400078e02ff */
[----:B------:R-:W-:Y:S02]  /*0990*/  IMAD.MOV.U32 R3, RZ, RZ, R8 ;  /* 0x000000ffff037224 */ /* 0x000fe400078e0008 */
[-C--:B------:R-:W-:Y:S02]  /*09a0*/  IMAD R19, R19, R27.reuse, R0 ;  /* 0x0000001b13137224 */ /* 0x080fe400078e0200 */
[----:B------:R-:W-:-:S05]  /*09b0*/  IMAD.WIDE.U32 R2, R18, R27, R2 ;  /* 0x0000001b12027225 */ /* 0x000fca00078e0002 */
[----:B------:R-:W-:-:S07]  /*09c0*/  IADD3 R3, PT, PT, R19, R3, RZ ;  /* 0x0000000313037210 */ /* 0x000fce0007ffe0ff */
.L_x_919:
[----:B------:R-:W-:Y:S05]  /*09d0*/  BSYNC.RECONVERGENT B1 ;  /* 0x0000000000017941 */ /* 0x000fea0003800200 */
.L_x_917:
        /* <DEDUP_REMOVED lines=34> */
.L_x_921:
        /* <DEDUP_REMOVED lines=10> */
[----:B------:R-:W-:Y:S02]  /*0ca0*/  IMAD.X R9, RZ, RZ, ~R25, P0 ;  /* 0x000000ffff097224 */ /* 0x000fe400000e0e19 */
[----:B------:R-:W-:-:S04]  /*0cb0*/  IMAD.WIDE.U32 R2, R18, R23, R2 ;  /* 0x0000001712027225 */ /* 0x000fc800078e0002 */
[----:B------:R-:W-:Y:S01]  /*0cc0*/  IMAD R9, R9, R18, RZ ;  /* 0x0000001209097224 */ /* 0x000fe200078e02ff */
[----:B------:R-:W-:-:S03]  /*0cd0*/  MOV R31, R2 ;  /* 0x00000002001f7202 */ /* 0x000fc60000000f00 */
[----:B------:R-:W-:Y:S02]  /*0ce0*/  IMAD R9, R19, R23, R9 ;  /* 0x0000001713097224 */ /* 0x000fe400078e0209 */
[----:B------:R-:W-:Y:S02]  /*0cf0*/  IMAD.MOV.U32 R23, RZ, RZ, R25 ;  /* 0x000000ffff177224 */ /* 0x000fe400078e0019 */
[----:B------:R-:W-:-:S07]  /*0d00*/  IMAD.IADD R3, R3, 0x1, R9 ;  /* 0x0000000103037824 */ /* 0x000fce00078e0209 */
.L_x_922:
[----:B------:R-:W-:Y:S05]  /*0d10*/  BSYNC.RECONVERGENT B1 ;  /* 0x0000000000017941 */ /* 0x000fea0003800200 */
.L_x_920:
        /* <DEDUP_REMOVED lines=35> */
.L_x_924:
[----:B------:R-:W-:Y:S01]  /*0f50*/  MOV R4, R36 ;  /* 0x0000002400047202 */ /* 0x000fe20000000f00 */
[----:B------:R-:W-:Y:S01]  /*0f60*/  IMAD.MOV.U32 R3, RZ, RZ, R37 ;  /* 0x000000ffff037224 */ /* 0x000fe200078e0025 */
[----:B------:R-:W-:Y:S01]  /*0f70*/  MOV R2, R18 ;  /* 0x0000001200027202 */ /* 0x000fe20000000f00 */
[----:B------:R-:W-:Y:S01]  /*0f80*/  IMAD.MOV.U32 R0, RZ, RZ, R19 ;  /* 0x000000ffff007224 */ /* 0x000fe200078e0013 */
[----:B------:R-:W-:-:S07]  /*0f90*/  MOV R27, 0xfb0 ;  /* 0x00000fb0001b7802 */ /* 0x000fce0000000f00 */
[----:B------:R-:W-:Y:S05]  /*0fa0*/  CALL.REL.NOINC `($__internal_20_$__cuda_sm20_div_s64) ;  /* 0x0000005c00d87944 */ /* 0x000fea0003c00000 */
        /* <DEDUP_REMOVED lines=10> */
.L_x_925:
[----:B------:R-:W-:Y:S05]  /*1050*/  BSYNC.RECONVERGENT B1 ;  /* 0x0000000000017941 */ /* 0x000fea0003800200 */
.L_x_923:
[----:B------:R-:W-:-:S05]  /*1060*/  IADD3 R9, PT, PT, R6, -0x1, RZ ;  /* 0xffffffff06097810 */ /* 0x000fca0007ffe0ff */
[----:B------:R-:W-:-:S06]  /*1070*/  IMAD.WIDE.U32 R18, R9, 0x8, R16 ;  /* 0x0000000809127825 */ /* 0x000fcc00078e0010 */
[----:B------:R-:W2:Y:S01]  /*1080*/  LDG.E.64 R18, desc[UR10][R18.64] ;  /* 0x0000000a12127981 */ /* 0x000ea2000c1e1b00 */
[----:B------:R-:W-:Y:S01]  /*1090*/  MOV R37, R7 ;  /* 0x0000000700257202 */ /* 0x000fe20000000f00 */
[----:B------:R-:W-:Y:S01]  /*10a0*/  IMAD R3, R3, R20, RZ ;  /* 0x0000001403037224 */ /* 0x000fe200078e02ff */
[----:B------:R-:W-:Y:S01]  /*10b0*/  BSSY.RECONVERGENT B1, `(.L_x_926) ;  /* 0x0000031000017945 */ /* 0x000fe20003800200 */
[----:B------:R-:W-:Y:S02]  /*10c0*/  IMAD.MOV.U32 R36, RZ, RZ, R38 ;  /* 0x000000ffff247224 */ /* 0x000fe400078e0026 */
[-C--:B------:R-:W-:Y:S02]  /*10d0*/  IMAD R3, R21, R2.reuse, R3 ;  /* 0x0000000215037224 */ /* 0x080fe400078e0203 */
[----:B------:R-:W-:-:S04]  /*10e0*/  IMAD.WIDE.U32 R36, R20, R2, R36 ;  /* 0x0000000214247225 */ /* 0x000fc800078e0024 */
[----:B------:R-:W-:Y:S01]  /*10f0*/  IMAD.IADD R7, R37, 0x1, R3 ;  /* 0x0000000125077824 */ /* 0x000fe200078e0203 */
[----:B--2---:R-:W-:-:S04]  /*1100*/  LOP3.LUT R0, R23, R19, RZ, 0xfc, !PT ;  /* 0x0000001317007212 */ /* 0x004fc800078efcff */
[----:B------:R-:W-:-:S13]  /*1110*/  ISETP.NE.U32.AND P0, PT, R0, RZ, PT ;  /* 0x000000ff0000720c */ /* 0x000fda0003f05070 */
        /* <DEDUP_REMOVED lines=25> */
.L_x_927:
        /* <DEDUP_REMOVED lines=17> */
.L_x_928:
[----:B------:R-:W-:Y:S05]  /*13c0*/  BSYNC.RECONVERGENT B1 ;  /* 0x0000000000017941 */ /* 0x000fea0003800200 */
.L_x_926:
        /* <DEDUP_REMOVED lines=36> */
.L_x_930:
[----:B------:R-:W-:Y:S01]  /*1610*/  IMAD.MOV.U32 R4, RZ, RZ, R34 ;  /* 0x000000ffff047224 */ /* 0x000fe200078e0022 */
[----:B------:R-:W-:Y:S01]  /*1620*/  MOV R3, R35 ;  /* 0x0000002300037202 */ /* 0x000fe20000000f00 */
[----:B------:R-:W-:Y:S01]  /*1630*/  IMAD.MOV.U32 R2, RZ, RZ, R18 ;  /* 0x000000ffff027224 */ /* 0x000fe200078e0012 */
[----:B------:R-:W-:Y:S02]  /*1640*/  MOV R0, R19 ;  /* 0x0000001300007202 */ /* 0x000fe40000000f00 */
[----:B------:R-:W-:-:S07]  /*1650*/  MOV R27, 0x1670 ;  /* 0x00001670001b7802 */ /* 0x000fce0000000f00 */
[----:B------:R-:W-:Y:S05]  /*1660*/  CALL.REL.NOINC `($__internal_20_$__cuda_sm20_div_s64) ;  /* 0x0000005800287944 */ /* 0x000fea0003c00000 */
[----:B------:R-:W-:Y:S02]  /*1670*/  IADD3 R9, P0, PT, RZ, -R24, RZ ;  /* 0x80000018ff097210 */ /* 0x000fe40007f1e0ff */
[----:B------:R-:W-:Y:S01]  /*1680*/  MOV R2, R34 ;  /* 0x0000002200027202 */ /* 0x000fe20000000f00 */
[----:B------:R-:W-:Y:S02]  /*1690*/  IMAD.MOV.U32 R34, RZ, RZ, R24 ;  /* 0x000000ffff227224 */ /* 0x000fe400078e0018 */
[----:B------:R-:W-:-:S04]  /*16a0*/  IMAD.X R3, RZ, RZ, ~R25, P0 ;  /* 0x000000ffff037224 */ /* 0x000fc800000e0e19 */
[----:B------:R-:W-:Y:S02]  /*16b0*/  IMAD R0, R3, R18, RZ ;  /* 0x0000001203007224 */ /* 0x000fe400078e02ff */
[----:B------:R-:W-:Y:S01]  /*16c0*/  IMAD.MOV.U32 R3, RZ, RZ, R35 ;  /* 0x000000ffff037224 */ /* 0x000fe200078e0023 */
[----:B------:R-:W-:Y:S01]  /*16d0*/  MOV R35, R25 ;  /* 0x0000001900237202 */ /* 0x000fe20000000f00 */
[----:B------:R-:W-:-:S04]  /*16e0*/  IMAD.WIDE.U32 R2, R18, R9, R2 ;  /* 0x0000000912027225 */ /* 0x000fc800078e0002 */
[----:B------:R-:W-:-:S05]  /*16f0*/  IMAD R9, R19, R9, R0 ;  /* 0x0000000913097224 */ /* 0x000fca00078e0200 */
[----:B------:R-:W-:-:S07]  /*1700*/  IADD3 R3, PT, PT, R9, R3, RZ ;  /* 0x0000000309037210 */ /* 0x000fce0007ffe0ff */
.L_x_931:
[----:B------:R-:W-:Y:S05]  /*1710*/  BSYNC.RECONVERGENT B1 ;  /* 0x0000000000017941 */ /* 0x000fea0003800200 */
.L_x_929:
[----:B------:R-:W-:-:S04]  /*1720*/  VIADD R19, R6, 0xfffffffe ;  /* 0xfffffffe06137836 */ /* 0x000fc80000000000 */
[----:B------:R-:W-:-:S06]  /*1730*/  IMAD.WIDE.U32 R18, R19, 0x8, R16 ;  /* 0x0000000813127825 */ /* 0x000fcc00078e0010 */
        /* <DEDUP_REMOVED lines=33> */
.L_x_933:
[----:B------:R-:W-:Y:S01]  /*1950*/  MOV R4, R22 ;  /* 0x0000001600047202 */ /* 0x000fe20000000f00 */
[----:B------:R-:W-:Y:S01]  /*1960*/  IMAD.MOV.U32 R3, RZ, RZ, R23 ;  /* 0x000000ffff037224 */ /* 0x000fe200078e0017 */
[----:B------:R-:W-:Y:S01]  /*1970*/  MOV R2, R18 ;  /* 0x0000001200027202 */ /* 0x000fe20000000f00 */
[----:B------:R-:W-:Y:S01]  /*1980*/  IMAD.MOV.U32 R0, RZ, RZ, R19 ;  /* 0x000000ffff007224 */ /* 0x000fe200078e0013 */
[----:B------:R-:W-:-:S07]  /*1990*/  MOV R27, 0x19b0 ;  /* 0x000019b0001b7802 */ /* 0x000fce0000000f00 */
[----:B------:R-:W-:Y:S05]  /*19a0*/  CALL.REL.NOINC `($__internal_20_$__cuda_sm20_div_s64) ;  /* 0x0000005400587944 */ /* 0x000fea0003c00000 */
[----:B------:R-:W-:Y:S01]  /*19b0*/  IADD3 R21, P0, PT, RZ, -R24, RZ ;  /* 0x80000018ff157210 */ /* 0x000fe20007f1e0ff */
[----:B------:R-:W-:Y:S01]  /*19c0*/  IMAD.MOV.U32 R2, RZ, RZ, R22 ;  /* 0x000000ffff027224 */ /* 0x000fe200078e0016 */
[----:B------:R-:W-:Y:S02]  /*19d0*/  MOV R3, R23 ;  /* 0x0000001700037202 */ /* 0x000fe40000000f00 */
[-C--:B------:R-:W-:Y:S02]  /*19e0*/  IADD3.X R7, PT, PT, RZ, ~R25.reuse, RZ, P0, !PT ;  /* 0x80000019ff077210 */ /* 0x080fe400007fe4ff */
[----:B------:R-:W-:Y:S01]  /*19f0*/  MOV R20, R25 ;  /* 0x0000001900147202 */ /* 0x000fe20000000f00 */
[----:B------:R-:W-:-:S04]  /*1a00*/  IMAD.WIDE.U32 R2, R18, R21, R2 ;  /* 0x0000001512027225 */ /* 0x000fc800078e0002 */
[----:B------:R-:W-:Y:S01]  /*1a10*/  IMAD R7, R7, R18, RZ ;  /* 0x0000001207077224 */ /* 0x000fe200078e02ff */
[----:B------:R-:W-:-:S03]  /*1a20*/  MOV R27, R2 ;  /* 0x00000002001b7202 */ /* 0x000fc60000000f00 */
[----:B------:R-:W-:Y:S02]  /*1a30*/  IMAD R7, R19, R21, R7 ;  /* 0x0000001513077224 */ /* 0x000fe400078e0207 */
[----:B------:R-:W-:Y:S02]  /*1a40*/  IMAD.MOV.U32 R21, RZ, RZ, R24 ;  /* 0x000000ffff157224 */ /* 0x000fe400078e0018 */
[----:B------:R-:W-:-:S07]  /*1a50*/  IMAD.IADD R7, R3, 0x1, R7 ;  /* 0x0000000103077824 */ /* 0x000fce00078e0207 */
.L_x_934:
[----:B------:R-:W-:Y:S05]  /*1a60*/  BSYNC.RECONVERGENT B1 ;  /* 0x0000000000017941 */ /* 0x000fea0003800200 */
.L_x_932:
[----:B------:R-:W0:Y:S01]  /*1a70*/  LDC.64 R2, c[0x0][0x3a0] ;  /* 0x0000e800ff027b82 */ /* 0x000e220000000a00 */
[----:B------:R-:W-:-:S04]  /*1a80*/  VIADD R23, R6, 0xfffffffe ;  /* 0xfffffffe06177836 */ /* 0x000fc80000000000 */
        /* <DEDUP_REMOVED lines=34> */
.L_x_936:
        /* <DEDUP_REMOVED lines=8> */
[-C--:B------:R-:W-:Y:S02]  /*1d30*/  MOV R8, R25.reuse ;  /* 0x0000001900087202 */ /* 0x080fe40000000f00 */
[----:B------:R-:W-:-:S05]  /*1d40*/  IADD3.X R3, PT, PT, RZ, ~R25, RZ, P0, !PT ;  /* 0x80000019ff037210 */ /* 0x000fca00007fe4ff */
[----:B------:R-:W-:Y:S01]  /*1d50*/  IMAD R0, R3, R18, RZ ;  /* 0x0000001203007224 */ /* 0x000fe200078e02ff */
[----:B------:R-:W-:-:S03]  /*1d60*/  MOV R3, R35 ;  /* 0x0000002300037202 */ /* 0x000fc60000000f00 */
[-C--:B------:R-:W-:Y:S02]  /*1d70*/  IMAD R27, R19, R7.reuse, R0 ;  /* 0x00000007131b7224 */ /* 0x080fe400078e0200 */
[----:B------:R-:W-:-:S04]  /*1d80*/  IMAD.WIDE.U32 R2, R18, R7, R2 ;  /* 0x0000000712027225 */ /* 0x000fc800078e0002 */
[----:B------:R-:W-:Y:S01]  /*1d90*/  IMAD.MOV.U32 R7, RZ, RZ, R24 ;  /* 0x000000ffff077224 */ /* 0x000fe200078e0018 */
[----:B------:R-:W-:Y:S01]  /*1da0*/  MOV R19, R2 ;  /* 0x0000000200137202 */ /* 0x000fe20000000f00 */
[----:B------:R-:W-:-:S07]  /*1db0*/  IMAD.IADD R3, R27, 0x1, R3 ;  /* 0x000000011b037824 */ /* 0x000fce00078e0203 */
.L_x_937:
[----:B------:R-:W-:Y:S05]  /*1dc0*/  BSYNC.RECONVERGENT B1 ;  /* 0x0000000000017941 */ /* 0x000fea0003800200 */
.L_x_935:
[----:B------:R-:W-:Y:S01]  /*1dd0*/  IMAD R0, R3, R22, RZ ;  /* 0x0000001603007224 */ /* 0x000fe200078e02ff */
[----:B------:R-:W-:Y:S01]  /*1de0*/  MOV R3, R9 ;  /* 0x0000000900037202 */ /* 0x000fe20000000f00 */
[----:B------:R-:W-:Y:S02]  /*1df0*/  IMAD.MOV.U32 R2, RZ, RZ, R36 ;  /* 0x000000ffff027224 */ /* 0x000fe400078e0024 */
[-C--:B------:R-:W-:Y:S02]  /*1e00*/  IMAD R9, R23, R19.reuse, R0 ;  /* 0x0000001317097224 */ /* 0x080fe400078e0200 */
[----:B------:R-:W-:-:S04]  /*1e10*/  IMAD.WIDE.U32 R2, R22, R19, R2 ;  /* 0x0000001316027225 */ /* 0x000fc800078e0002 */
[----:B------:R-:W-:Y:S01]  /*1e20*/  VIADD R6, R6, 0xfffffffc ;  /* 0xfffffffc06067836 */ /* 0x000fe20000000000 */
[----:B------:R-:W-:Y:S01]  /*1e30*/  IADD3 R9, PT, PT, R3, R9, RZ ;  /* 0x0000000903097210 */ /* 0x000fe20007ffe0ff */
[----:B------:R-:W-:Y:S01]  /*1e40*/  IMAD.MOV.U32 R10, RZ, RZ, R2 ;  /* 0x000000ffff0a7224 */ /* 0x000fe200078e0002 */
[----:B------:R-:W-:Y:S06]  /*1e50*/  @P2 BRA `(.L_x_938) ;  /* 0xffffffe4004c2947 */ /* 0x000fec000383ffff */
[----:B------:R-:W-:-:S07]  /*1e60*/  IADD3 R6, PT, PT, R6, 0x1, RZ ;  /* 0x0000000106067810 */ /* 0x000fce0007ffe0ff */
.L_x_913:
        /* <DEDUP_REMOVED lines=35> */
.L_x_941:
        /* <DEDUP_REMOVED lines=16> */
.L_x_942:
[----:B------:R-:W-:Y:S05]  /*21a0*/  BSYNC.RECONVERGENT B1 ;  /* 0x0000000000017941 */ /* 0x000fea0003800200 */
.L_x_940:
        /* <DEDUP_REMOVED lines=34> */
.L_x_944:
        /* <DEDUP_REMOVED lines=8> */
[-C--:B------:R-:W-:Y:S01]  /*2450*/  MOV R19, R25.reuse ;  /* 0x0000001900137202 */ /* 0x080fe20000000f00 */
[----:B------:R-:W-:Y:S01]  /*2460*/  IMAD.MOV.U32 R18, RZ, RZ, R24 ;  /* 0x000000ffff127224 */ /* 0x000fe200078e0018 */
[----:B------:R-:W-:-:S05]  /*2470*/  IADD3.X R3, PT, PT, RZ, ~R25, RZ, P0, !PT ;  /* 0x80000019ff037210 */ /* 0x000fca00007fe4ff */
[----:B------:R-:W-:Y:S01]  /*2480*/  IMAD R0, R3, R16, RZ ;  /* 0x0000001003007224 */ /* 0x000fe200078e02ff */
[----:B------:R-:W-:-:S03]  /*2490*/  MOV R3, R8 ;  /* 0x0000000800037202 */ /* 0x000fc60000000f00 */
[----:B------:R-:W-:-:S04]  /*24a0*/  IMAD.WIDE.U32 R2, R16, R5, R2 ;  /* 0x0000000510027225 */ /* 0x000fc800078e0002 */
[----:B------:R-:W-:Y:S02]  /*24b0*/  IMAD R5, R17, R5, R0 ;  /* 0x0000000511057224 */ /* 0x000fe400078e0200 */
[----:B------:R-:W-:-:S03]  /*24c0*/  IMAD.MOV.U32 R7, RZ, RZ, R2 ;  /* 0x000000ffff077224 */ /* 0x000fc600078e0002 */
[----:B------:R-:W-:-:S07]  /*24d0*/  IADD3 R3, PT, PT, R5, R3, RZ ;  /* 0x0000000305037210 */ /* 0x000fce0007ffe0ff */
.L_x_945:
[----:B------:R-:W-:Y:S05]  /*24e0*/  BSYNC.RECONVERGENT B1 ;  /* 0x0000000000017941 */ /* 0x000fea0003800200 */
.L_x_943:
[----:B------:R-:W0:Y:S01]  /*24f0*/  LDC.64 R16, c[0x0][0x398] ;  /* 0x0000e600ff107b82 */ /* 0x000e220000000a00 */
[----:B------:R-:W-:-:S04]  /*2500*/  VIADD R5, R6, 0xffffffff ;  /* 0xffffffff06057836 */ /* 0x000fc80000000000 */
[----:B0-----:R-:W-:-:S06]  /*2510*/  IMAD.WIDE.U32 R16, R5, 0x8, R16 ;  /* 0x0000000805107825 */ /* 0x001fcc00078e0010 */
        /* <DEDUP_REMOVED lines=33> */
.L_x_947:
        /* <DEDUP_REMOVED lines=16> */
.L_x_948:
[----:B------:R-:W-:Y:S05]  /*2830*/  BSYNC.RECONVERGENT B1 ;  /* 0x0000000000017941 */ /* 0x000fea0003800200 */
.L_x_946:
        /* <DEDUP_REMOVED lines=35> */
.L_x_950:
[----:B------:R-:W-:Y:S01]  /*2a70*/  MOV R4, R18 ;  /* 0x0000001200047202 */ /* 0x000fe20000000f00 */
[----:B------:R-:W-:Y:S01]  /*2a80*/  IMAD.MOV.U32 R3, RZ, RZ, R19 ;  /* 0x000000ffff037224 */ /* 0x000fe200078e0013 */
[----:B------:R-:W-:Y:S01]  /*2a90*/  MOV R2, R16 ;  /* 0x0000001000027202 */ /* 0x000fe20000000f00 */
[----:B------:R-:W-:Y:S01]  /*2aa0*/  IMAD.MOV.U32 R0, RZ, RZ, R17 ;  /* 0x000000ffff007224 */ /* 0x000fe200078e0011 */
[----:B------:R-:W-:-:S07]  /*2ab0*/  MOV R27, 0x2ad0 ;  /* 0x00002ad0001b7802 */ /* 0x000fce0000000f00 */
[----:B------:R-:W-:Y:S05]  /*2ac0*/  CALL.REL.NOINC `($__internal_20_$__cuda_sm20_div_s64) ;  /* 0x0000004400107944 */ /* 0x000fea0003c00000 */
        /* <DEDUP_REMOVED lines=10> */
.L_x_951:
[----:B------:R-:W-:Y:S05]  /*2b70*/  BSYNC.RECONVERGENT B1 ;  /* 0x0000000000017941 */ /* 0x000fea0003800200 */
.L_x_949:
[----:B------:R-:W-:Y:S01]  /*2b80*/  MOV R38, R34 ;  /* 0x0000002200267202 */ /* 0x000fe20000000f00 */
[----:B------:R-:W-:Y:S02]  /*2b90*/  IMAD R3, R3, R22, RZ ;  /* 0x0000001603037224 */ /* 0x000fe400078e02ff */
[----:B------:R-:W-:Y:S02]  /*2ba0*/  VIADD R6, R6, 0xfffffffe ;  /* 0xfffffffe06067836 */ /* 0x000fe40000000000 */
[----:B------:R-:W-:-:S04]  /*2bb0*/  IMAD.WIDE.U32 R38, R22, R2, R38 ;  /* 0x0000000216267225 */ /* 0x000fc800078e0026 */
[----:B------:R-:W-:Y:S02]  /*2bc0*/  IMAD R3, R23, R2, R3 ;  /* 0x0000000217037224 */ /* 0x000fe400078e0203 */
[----:B------:R-:W-:-:S03]  /*2bd0*/  IMAD.MOV.U32 R10, RZ, RZ, R38 ;  /* 0x000000ffff0a7224 */ /* 0x000fc600078e0026 */
[----:B------:R-:W-:-:S07]  /*2be0*/  IADD3 R9, PT, PT, R39, R3, RZ ;  /* 0x0000000327097210 */ /* 0x000fce0007ffe0ff */
.L_x_939:
        /* <DEDUP_REMOVED lines=31> */
.L_x_953:
[----:B------:R-:W-:Y:S01]  /*2de0*/  MOV R0, R21 ;  /* 0x0000001500007202 */ /* 0x000fe20000000f00 */
[----:B------:R-:W-:Y:S01]  /*2df0*/  IMAD.MOV.U32 R25, RZ, RZ, R20 ;  /* 0x000000ffff197224 */ /* 0x000fe200078e0014 */
[----:B------:R-:W-:Y:S01]  /*2e00*/  MOV R22, R4 ;  /* 0x0000000400167202 */ /* 0x000fe20000000f00 */
[----:B------:R-:W-:Y:S01]  /*2e10*/  IMAD.MOV.U32 R23, RZ, RZ, R5 ;  /* 0x000000ffff177224 */ /* 0x000fe200078e0005 */
[----:B------:R-:W-:-:S07]  /*2e20*/  MOV R24, 0x2e40 ;  /* 0x00002e4000187802 */ /* 0x000fce0000000f00 */
[----:B------:R-:W-:Y:S05]  /*2e30*/  CALL.REL.NOINC `($__internal_21_$__cuda_sm20_rem_s64) ;  /* 0x0000004400847944 */ /* 0x000fea0003c00000 */
.L_x_954:
[----:B------:R-:W-:Y:S05]  /*2e40*/  BSYNC.RECONVERGENT B1 ;  /* 0x0000000000017941 */ /* 0x000fea0003800200 */
.L_x_952:
        /* <DEDUP_REMOVED lines=17> */
[----:B------:R-:W0:Y:S02]  /*2f60*/  F2I.FTZ.U32.TRUNC.NTZ R3, R3 ;  /* 0x0000000300037305 */ /* 0x000e24000021f000 */
[----:B0-----:R-:W-:-:S04]  /*2f70*/  IMAD R17, R17, R3, RZ ;  /* 0x0000000311117224 */ /* 0x001fc800078e02ff */
[----:B------:R-:W-:-:S04]  /*2f80*/  IMAD.HI.U32 R0, R3, R17, R2 ;  /* 0x0000001103007227 */ /* 0x000fc800078e0002 */
[----:B------:R-:W-:Y:S02]  /*2f90*/  IMAD.MOV.U32 R3, RZ, RZ, RZ ;  /* 0x000000ffff037224 */ /* 0x000fe400078e00ff */
[----:B------:R-:W-:-:S05]  /*2fa0*/  IMAD.HI.U32 R0, R0, R7, RZ ;  /* 0x0000000700007227 */ /* 0x000fca00078e00ff */
[----:B------:R-:W-:-:S05]  /*2fb0*/  IADD3 R0, PT, PT, -R0, RZ, RZ ;  /* 0x000000ff00007210 */ /* 0x000fca0007ffe1ff */
[----:B------:R-:W-:-:S05]  /*2fc0*/  IMAD R2, R4, R0, R7 ;  /* 0x0000000004027224 */ /* 0x000fca00078e0207 */
[----:B------:R-:W-:-:S13]  /*2fd0*/  ISETP.GE.U32.AND P0, PT, R2, R4, PT ;  /* 0x000000040200720c */ /* 0x000fda0003f06070 */
[----:B------:R-:W-:-:S05]  /*2fe0*/  @P0 IMAD.IADD R2, R2, 0x1, -R4 ;  /* 0x0000000102020824 */ /* 0x000fca00078e0a04 */
[----:B------:R-:W-:-:S13]  /*2ff0*/  ISETP.GE.U32.AND P0, PT, R2, R4, PT ;  /* 0x000000040200720c */ /* 0x000fda0003f06070 */
[----:B------:R-:W-:Y:S02]  /*3000*/  @P0 IADD3 R2, PT, PT, -R4, R2, RZ ;  /* 0x0000000204020210 */ /* 0x000fe40007ffe1ff */
[----:B------:R-:W-:Y:S01]  /*3010*/  @!P1 LOP3.LUT R2, RZ, R4, RZ, 0x33, !PT ;  /* 0x00000004ff029212 */ /* 0x000fe200078e33ff */
[----:B------:R-:W-:Y:S06]  /*3020*/  BRA `(.L_x_957) ;  /* 0x0000000000187947 */ /* 0x000fec0003800000 */
.L_x_956:
[----:B------:R-:W-:Y:S01]  /*3030*/  MOV R22, R4 ;  /* 0x0000000400167202 */ /* 0x000fe20000000f00 */
[----:B------:R-:W-:Y:S01]  /*3040*/  IMAD.MOV.U32 R23, RZ, RZ, R5 ;  /* 0x000000ffff177224 */ /* 0x000fe200078e0005 */
[----:B------:R-:W-:Y:S01]  /*3050*/  MOV R0, R7 ;  /* 0x0000000700007202 */ /* 0x000fe20000000f00 */
[----:B------:R-:W-:Y:S01]  /*3060*/  IMAD.MOV.U32 R25, RZ, RZ, R8 ;  /* 0x000000ffff197224 */ /* 0x000fe200078e0008 */
[----:B------:R-:W-:-:S07]  /*3070*/  MOV R24, 0x3090 ;  /* 0x0000309000187802 */ /* 0x000fce0000000f00 */
[----:B------:R-:W-:Y:S05]  /*3080*/  CALL.REL.NOINC `($__internal_21_$__cuda_sm20_rem_s64) ;  /* 0x0000004000f07944 */ /* 0x000fea0003c00000 */
.L_x_957:
[----:B------:R-:W-:Y:S05]  /*3090*/  BSYNC.RECONVERGENT B1 ;  /* 0x0000000000017941 */ /* 0x000fea0003800200 */
.L_x_955:
[----:B------:R-:W-:Y:S01]  /*30a0*/  MOV R8, R10 ;  /* 0x0000000a00087202 */ /* 0x000fe20000000f00 */
[----:B------:R-:W-:-:S04]  /*30b0*/  IMAD R3, R3, R20, RZ ;  /* 0x0000001403037224 */ /* 0x000fc800078e02ff */
[----:B------:R-:W-:-:S04]  /*30c0*/  IMAD.WIDE.U32 R4, R20, R2, R8 ;  /* 0x0000000214047225 */ /* 0x000fc800078e0008 */
[----:B------:R-:W-:Y:S01]  /*30d0*/  IMAD R3, R21, R2, R3 ;  /* 0x0000000215037224 */ /* 0x000fe200078e0203 */
[----:B------:R-:W-:-:S03]  /*30e0*/  MOV R10, R4 ;  /* 0x00000004000a7202 */ /* 0x000fc60000000f00 */
[----:B------:R-:W-:-:S07]  /*30f0*/  IMAD.IADD R9, R5, 0x1, R3 ;  /* 0x0000000105097824 */ /* 0x000fce00078e0203 */
.L_x_912:
[----:B------:R-:W0:Y:S02]  /*3100*/  LDCU.64 UR14, c[0x0][0x390] ;  /* 0x00007200ff0e77ac */ /* 0x000e240008000a00 */
[----:B0-----:R-:W-:Y:S02]  /*3110*/  LEA R4, P1, R10, UR14, 0x2 ;  /* 0x0000000e0a047c11 */ /* 0x001fe4000f8210ff */
[----:B------:R-:W-:Y:S02]  /*3120*/  LEA R2, P0, R30, UR14, 0x2 ;  /* 0x0000000e1e027c11 */ /* 0x000fe4000f8010ff */
[----:B------:R-:W-:Y:S02]  /*3130*/  LEA.HI.X R5, R10, UR15, R9, 0x2, P1 ;  /* 0x0000000f0a057c11 */ /* 0x000fe400088f1409 */
[----:B------:R-:W-:-:S04]  /*3140*/  LEA.HI.X R3, R30, UR15, R31, 0x2, P0 ;  /* 0x0000000f1e037c11 */ /* 0x000fc800080f141f */
[----:B------:R-:W2:Y:S04]  /*3150*/  LDG.E R5, desc[UR10][R4.64] ;  /* 0x0000000a04057981 */ /* 0x000ea8000c1e1900 */
[----:B------:R-:W2:Y:S02]  /*3160*/  LDG.E R2, desc[UR10][R2.64] ;  /* 0x0000000a02027981 */ /* 0x000ea4000c1e1900 */
[----:B--2---:R-:W-:-:S04]  /*3170*/  FMNMX R0, R2, R5, PT ;  /* 0x0000000502007209 */ /* 0x004fc80003800000 */
[----:B------:R-:W-:-:S13]  /*3180*/  FSETP.NEU.AND P0, PT, R0, R5, PT ;  /* 0x000000050000720b */ /* 0x000fda0003f0d000 */
[----:B------:R-:W-:Y:S01]  /*3190*/  @!P0 IMAD.MOV.U32 R15, RZ, RZ, RZ ;  /* 0x000000ffff0f8224 */ /* 0x000fe200078e00ff */
[----:B------:R0:W-:Y:S04]  /*31a0*/  @!P0 STS [R13], R5 ;  /* 0x000000050d008388 */ /* 0x0001e80000000800 */
[----:B------:R0:W-:Y:S04]  /*31b0*/  @!P0 STS.64 [R12], R14 ;  /* 0x0000000e0c008388 */ /* 0x0001e80000000a00 */
[----:B------:R0:W-:Y:S01]  /*31c0*/  @P0 STS [R13], R2 ;  /* 0x000000020d000388 */ /* 0x0001e20000000800 */
[----:B------:R-:W-:Y:S05]  /*31d0*/  BRA `(.L_x_958) ;  /* 0x0000003400b07947 */ /* 0x000fea0003800000 */
.L_x_911:
        /* <DEDUP_REMOVED lines=19> */
.L_x_985:
        /* <DEDUP_REMOVED lines=31> */
.L_x_962:
[----:B------:R-:W-:Y:S01]  /*3500*/  MOV R4, R9 ;  /* 0x0000000900047202 */ /* 0x000fe20000000f00 */
[----:B------:R-:W-:Y:S01]  /*3510*/  IMAD.MOV.U32 R3, RZ, RZ, R8 ;  /* 0x000000ffff037224 */ /* 0x000fe200078e0008 */
[----:B------:R-:W-:Y:S01]  /*3520*/  MOV R2, R20 ;  /* 0x0000001400027202 */ /* 0x000fe20000000f00 */
[----:B------:R-:W-:Y:S01]  /*3530*/  IMAD.MOV.U32 R0, RZ, RZ, R21 ;  /* 0x000000ffff007224 */ /* 0x000fe200078e0015 */
[----:B------:R-:W-:-:S07]  /*3540*/  MOV R27, 0x3560 ;  /* 0x00003560001b7802 */ /* 0x000fce0000000f00 */
[----:B-1----:R-:W-:Y:S05]  /*3550*/  CALL.REL.NOINC `($__internal_20_$__cuda_sm20_div_s64) ;  /* 0x00000038006c7944 */ /* 0x002fea0003c00000 */
        /* <DEDUP_REMOVED lines=11> */
.L_x_963:
[----:B------:R-:W-:Y:S05]  /*3610*/  BSYNC.RECONVERGENT B1 ;  /* 0x0000000000017941 */ /* 0x000fea0003800200 */
.L_x_961:
        /* <DEDUP_REMOVED lines=37> */
.L_x_965:
        /* <DEDUP_REMOVED lines=17> */
.L_x_966:
[----:B------:R-:W-:Y:S05]  /*3980*/  BSYNC.RECONVERGENT B1 ;  /* 0x0000000000017941 */ /* 0x000fea0003800200 */
.L_x_964:
        /* <DEDUP_REMOVED lines=38> */
.L_x_968:
        /* <DEDUP_REMOVED lines=17> */
.L_x_969:
[----:B------:R-:W-:Y:S05]  /*3d00*/  BSYNC.RECONVERGENT B1 ;  /* 0x0000000000017941 */ /* 0x000fea0003800200 */
.L_x_967:
        /* <DEDUP_REMOVED lines=38> */
.L_x_971:
        /* <DEDUP_REMOVED lines=17> */
.L_x_972:
[----:B------:R-:W-:Y:S05]  /*4080*/  BSYNC.RECONVERGENT B1 ;  /* 0x0000000000017941 */ /* 0x000fea0003800200 */
.L_x_970:
        /* <DEDUP_REMOVED lines=38> */
.L_x_974:
        /* <DEDUP_REMOVED lines=17> */
.L_x_975:
[----:B------:R-:W-:Y:S05]  /*4400*/  BSYNC.RECONVERGENT B1 ;  /* 0x0000000000017941 */ /* 0x000fea0003800200 */
.L_x_973:
        /* <DEDUP_REMOVED lines=38> */
.L_x_977:
        /* <DEDUP_REMOVED lines=17> */
.L_x_978:
[----:B------:R-:W-:Y:S05]  /*4780*/  BSYNC.RECONVERGENT B1 ;  /* 0x0000000000017941 */ /* 0x000fea0003800200 */
.L_x_976:
        /* <DEDUP_REMOVED lines=38> */
.L_x_980:
        /* <DEDUP_REMOVED lines=17> */
.L_x_981:
[----:B------:R-:W-:Y:S05]  /*4b00*/  BSYNC.RECONVERGENT B1 ;  /* 0x0000000000017941 */ /* 0x000fea0003800200 */
.L_x_979:
        /* <DEDUP_REMOVED lines=36> */
.L_x_983:
        /* <DEDUP_REMOVED lines=17> */
.L_x_984:
[----:B------:R-:W-:Y:S05]  /*4e60*/  BSYNC.RECONVERGENT B1 ;  /* 0x0000000000017941 */ /* 0x000fea0003800200 */
.L_x_982:
        /* <DEDUP_REMOVED lines=15> */
.L_x_960:
        /* <DEDUP_REMOVED lines=36> */
.L_x_988:
        /* <DEDUP_REMOVED lines=17> */
.L_x_989:
[----:B------:R-:W-:Y:S05]  /*52b0*/  BSYNC.RECONVERGENT B1 ;  /* 0x0000000000017941 */ /* 0x000fea0003800200 */
.L_x_987:
        /* <DEDUP_REMOVED lines=39> */
.L_x_991:
[----:B------:R-:W-:Y:S01]  /*5530*/  IMAD.MOV.U32 R4, RZ, RZ, R18 ;  /* 0x000000ffff047224 */ /* 0x000fe200078e0012 */
[----:B------:R-:W-:Y:S01]  /*5540*/  MOV R3, R19 ;  /* 0x0000001300037202 */ /* 0x000fe20000000f00 */
[----:B------:R-:W-:Y:S01]  /*5550*/  IMAD.MOV.U32 R2, RZ, RZ, R8 ;  /* 0x000000ffff027224 */ /* 0x000fe200078e0008 */
[----:B------:R-:W-:Y:S02]  /*5560*/  MOV R0, R9 ;  /* 0x0000000900007202 */ /* 0x000fe40000000f00 */
[----:B------:R-:W-:-:S07]  /*5570*/  MOV R27, 0x5590 ;  /* 0x00005590001b7802 */ /* 0x000fce0000000f00 */
[----:B------:R-:W-:Y:S05]  /*5580*/  CALL.REL.NOINC `($__internal_20_$__cuda_sm20_div_s64) ;  /* 0x0000001800607944 */ /* 0x000fea0003c00000 */
        /* <DEDUP_REMOVED lines=11> */
.L_x_992:
[----:B------:R-:W-:Y:S05]  /*5640*/  BSYNC.RECONVERGENT B1 ;  /* 0x0000000000017941 */ /* 0x000fea0003800200 */
.L_x_990:
        /* <DEDUP_REMOVED lines=38> */
[----:B------:R-:W-:Y:S01]  /*58b0*/  MOV R20, R3 ;  /* 0x0000000300147202 */ /* 0x000fe20000000f00 */
[----:B------:R-:W-:Y:S06]  /*58c0*/  BRA `(.L_x_995) ;  /* 0x0000000000447947 */ /* 0x000fec0003800000 */
.L_x_994:
        /* <DEDUP_REMOVED lines=9> */
[----:B------:R-:W-:-:S03]  /*5960*/  IADD3.X R7, PT, PT, RZ, ~R25, RZ, P0, !PT ;  /* 0x80000019ff077210 */ /* 0x000fc600007fe4ff */
[----:B------:R-:W-:-:S04]  /*5970*/  IMAD.WIDE.U32 R2, R20, R23, R2 ;  /* 0x0000001714027225 */ /* 0x000fc800078e0002 */
[----:B------:R-:W-:Y:S01]  /*5980*/  IMAD R7, R7, R20, RZ ;  /* 0x0000001407077224 */ /* 0x000fe200078e02ff */
[----:B------:R-:W-:Y:S01]  /*5990*/  MOV R19, R2 ;  /* 0x0000000200137202 */ /* 0x000fe20000000f00 */
[----:B------:R-:W-:Y:S02]  /*59a0*/  IMAD.MOV.U32 R20, RZ, RZ, R24 ;  /* 0x000000ffff147224 */ /* 0x000fe400078e0018 */
[----:B------:R-:W-:Y:S01]  /*59b0*/  IMAD R7, R21, R23, R7 ;  /* 0x0000001715077224 */ /* 0x000fe200078e0207 */
[----:B------:R-:W-:-:S04]  /*59c0*/  MOV R21, R25 ;  /* 0x0000001900157202 */ /* 0x000fc80000000f00 */
[----:B------:R-:W-:-:S07]  /*59d0*/  IADD3 R0, PT, PT, R3, R7, RZ ;  /* 0x0000000703007210 */ /* 0x000fce0007ffe0ff */
.L_x_995:
[----:B------:R-:W-:Y:S05]  /*59e0*/  BSYNC.RECONVERGENT B1 ;  /* 0x0000000000017941 */ /* 0x000fea0003800200 */
.L_x_993:
        /* <DEDUP_REMOVED lines=39> */
.L_x_997:
        /* <DEDUP_REMOVED lines=14> */
[----:B------:R-:W-:Y:S01]  /*5d40*/  IMAD R23, R23, R27, R9 ;  /* 0x0000001b17177224 */ /* 0x000fe200078e0209 */
[----:B------:R-:W-:-:S03]  /*5d50*/  MOV R9, R24 ;  /* 0x0000001800097202 */ /* 0x000fc60000000f00 */
[----:B------:R-:W-:-:S07]  /*5d60*/  IMAD.IADD R23, R3, 0x1, R23 ;  /* 0x0000000103177824 */ /* 0x000fce00078e0217 */
.L_x_998:
[----:B------:R-:W-:Y:S05]  /*5d70*/  BSYNC.RECONVERGENT B1 ;  /* 0x0000000000017941 */ /* 0x000fea0003800200 */
.L_x_996:
[----:B------:R-:W0:Y:S02]  /*5d80*/  LDC.64 R2, c[0x0][0x3a0] ;  /* 0x0000e800ff027b82 */ /* 0x000e240000000a00 */
[----:B0-----:R-:W-:-:S06]  /*5d90*/  IMAD.WIDE.U32 R2, R7, 0x8, R2 ;  /* 0x0000000807027825 */ /* 0x001fcc00078e0002 */
[----:B------:R-:W2:Y:S01]  /*5da0*/  LDG.E.64 R2, desc[UR10][R2.64] ;  /* 0x0000000a02027981 */ /* 0x000ea2000c1e1b00 */
[----:B------:R-:W-:Y:S02]  /*5db0*/  MOV R18, R16 ;  /* 0x0000001000127202 */ /* 0x000fe40000000f00 */
[----:B------:R-:W-:Y:S01]  /*5dc0*/  IADD3 R15, PT, PT, R15, -0x4, RZ ;  /* 0xfffffffc0f0f7810 */ /* 0x000fe20007ffe0ff */
[-C--:B--2---:R-:W-:Y:S02]  /*5dd0*/  IMAD R0, R3, R21.reuse, RZ ;  /* 0x0000001503007224 */ /* 0x084fe400078e02ff */
[----:B------:R-:W-:-:S04]  /*5de0*/  IMAD.WIDE.U32 R18, R2, R21, R18 ;  /* 0x0000001502127225 */ /* 0x000fc800078e0012 */
[----:B------:R-:W-:Y:S01]  /*5df0*/  IMAD R23, R2, R23, R0 ;  /* 0x0000001702177224 */ /* 0x000fe200078e0200 */
[----:B------:R-:W-:-:S03]  /*5e00*/  LEA R6, P0, R18, R6, 0x2 ;  /* 0x0000000612067211 */ /* 0x000fc600078010ff */
[----:B------:R-:W-:-:S05]  /*5e10*/  IMAD.IADD R0, R19, 0x1, R23 ;  /* 0x0000000113007824 */ /* 0x000fca00078e0217 */
[----:B------:R-:W-:-:S07]  /*5e20*/  LEA.HI.X R5, R18, R5, R0, 0x2, P0 ;  /* 0x0000000512057211 */ /* 0x000fce00000f1400 */
.L_x_986:
        /* <DEDUP_REMOVED lines=34> */
.L_x_1001:
        /* <DEDUP_REMOVED lines=15> */
[----:B------:R-:W-:-:S04]  /*6140*/  MOV R17, R2 ;  /* 0x0000000200117202 */ /* 0x000fc80000000f00 */
[----:B------:R-:W-:-:S07]  /*6150*/  IADD3 R19, PT, PT, R3, R7, RZ ;  /* 0x0000000703137210 */ /* 0x000fce0007ffe0ff */
.L_x_1002:
[----:B------:R-:W-:Y:S05]  /*6160*/  BSYNC.RECONVERGENT B1 ;  /* 0x0000000000017941 */ /* 0x000fea0003800200 */
.L_x_1000:
        /* <DEDUP_REMOVED lines=38> */
.L_x_1004:
[----:B------:R-:W-:Y:S01]  /*63d0*/  MOV R4, R22 ;  /* 0x0000001600047202 */ /* 0x000fe20000000f00 */
[----:B------:R-:W-:Y:S01]  /*63e0*/  IMAD.MOV.U32 R3, RZ, RZ, R23 ;  /* 0x000000ffff037224 */ /* 0x000fe200078e0017 */
[----:B------:R-:W-:Y:S02]  /*63f0*/  MOV R2, R20 ;  /* 0x0000001400027202 */ /* 0x000fe40000000f00 */
[----:B------:R-:W-:Y:S02]  /*6400*/  MOV R0, R21 ;  /* 0x0000001500007202 */ /* 0x000fe40000000f00 */
[----:B------:R-:W-:-:S07]  /*6410*/  MOV R27, 0x6430 ;  /* 0x00006430001b7802 */ /* 0x000fce0000000f00 */
[----:B------:R-:W-:Y:S05]  /*6420*/  CALL.REL.NOINC `($__internal_20_$__cuda_sm20_div_s64) ;  /* 0x0000000800b87944 */ /* 0x000fea0003c00000 */
        /* <DEDUP_REMOVED lines=11> */
.L_x_1005:
[----:B------:R-:W-:Y:S05]  /*64e0*/  BSYNC.RECONVERGENT B1 ;  /* 0x0000000000017941 */ /* 0x000fea0003800200 */
.L_x_1003:
        /* <DEDUP_REMOVED lines=11> */
.L_x_999:
        /* <DEDUP_REMOVED lines=15> */
[----:B0-----:R-:W-:-:S06]  /*6690*/  IADD3 R2, PT, PT, R0, 0xffffffe, RZ ;  /* 0x0ffffffe00027810 */ /* 0x001fcc0007ffe0ff */
        /* <DEDUP_REMOVED lines=15> */
.L_x_1007:
[----:B------:R-:W-:Y:S01]  /*6790*/  IMAD.MOV.U32 R0, RZ, RZ, R9 ;  /* 0x000000ffff007224 */ /* 0x000fe200078e0009 */
[----:B------:R-:W-:Y:S02]  /*67a0*/  MOV R25, R8 ;  /* 0x0000000800197202 */ /* 0x000fe40000000f00 */
[----:B------:R-:W-:-:S07]  /*67b0*/  MOV R24, 0x67d0 ;  /* 0x000067d000187802 */ /* 0x000fce0000000f00 */
[----:B------:R-:W-:Y:S05]  /*67c0*/  CALL.REL.NOINC `($__internal_21_$__cuda_sm20_rem_s64) ;  /* 0x0000000c00207944 */ /* 0x000fea0003c00000 */
.L_x_1008:
[----:B------:R-:W-:Y:S05]  /*67d0*/  BSYNC.RECONVERGENT B1 ;  /* 0x0000000000017941 */ /* 0x000fea0003800200 */
.L_x_1006:
        /* <DEDUP_REMOVED lines=9> */
.L_x_959:
[----:B------:R-:W-:-:S05]  /*6870*/  IMAD.MOV.U32 R7, RZ, RZ, R5 ;  /* 0x000000ffff077224 */ /* 0x000fca00078e0005 */
[----:B------:R-:W2:Y:S04]  /*6880*/  LDG.E R6, desc[UR10][R6.64] ;  /* 0x0000000a06067981 */ /* 0x000ea8000c1e1900 */
[----:B--2---:R1:W-:Y:S02]  /*6890*/  STS [R13], R6 ;  /* 0x000000060d007388 */ /* 0x0043e40000000800 */
.L_x_958:
[----:B------:R-:W-:Y:S05]  /*68a0*/  BSYNC.RECONVERGENT B0 ;  /* 0x0000000000007941 */ /* 0x000fea0003800200 */
.L_x_910:
[----:B------:R-:W-:Y:S01]  /*68b0*/  BAR.SYNC.DEFER_BLOCKING 0x0 ;  /* 0x0000000000007b1d */ /* 0x000fe20000010000 */
[----:B------:R-:W-:-:S13]  /*68c0*/  ISETP.GE.U32.AND P0, PT, R11, 0x42, PT ;  /* 0x000000420b00780c */ /* 0x000fda0003f06070 */
[----:B------:R-:W-:Y:S05]  /*68d0*/  @!P0 BRA `(.L_x_1009) ;  /* 0x0000000000488947 */ /* 0x000fea0003800000 */
.L_x_1012:
[----:B0-----:R-:W-:Y:S01]  /*68e0*/  MOV R5, R11 ;  /* 0x0000000b00057202 */ /* 0x001fe20000000f00 */
[----:B------:R-:W-:Y:S01]  /*68f0*/  BSSY.RECONVERGENT B0, `(.L_x_1010) ;  /* 0x000000d000007945 */ /* 0x000fe20003800200 */
[----:B------:R-:W-:-:S04]  /*6900*/  SHF.R.U32.HI R11, RZ, 0x1, R11 ;  /* 0x00000001ff0b7819 */ /* 0x000fc8000001160b */
[----:B------:R-:W-:-:S13]  /*6910*/  ISETP.GE.U32.AND P0, PT, R26, R11, PT ;  /* 0x0000000b1a00720c */ /* 0x000fda0003f06070 */
[----:B------:R-:W-:Y:S05]  /*6920*/  @P0 BRA `(.L_x_1011) ;  /* 0x0000000000240947 */ /* 0x000fea0003800000 */
[----:B------:R-:W-:Y:S01]  /*6930*/  LEA R4, R11, R13, 0x2 ;  /* 0x0000000d0b047211 */ /* 0x000fe200078e10ff */
        /* <DEDUP_REMOVED lines=8> */
.L_x_1011:
[----:B------:R-:W-:Y:S05]  /*69c0*/  BSYNC.RECONVERGENT B0 ;  /* 0x0000000000007941 */ /* 0x000fea0003800200 */
.L_x_1010:
[----:B------:R-:W-:Y:S01]  /*69d0*/  BAR.SYNC.DEFER_BLOCKING 0x0 ;  /* 0x0000000000007b1d */ /* 0x000fe20000010000 */
[----:B------:R-:W-:-:S13]  /*69e0*/  ISETP.GT.U32.AND P0, PT, R5, 0x83, PT ;  /* 0x000000830500780c */ /* 0x000fda0003f04070 */
[----:B------:R-:W-:Y:S05]  /*69f0*/  @P0 BRA `(.L_x_1012) ;  /* 0xfffffffc00b80947 */ /* 0x000fea000383ffff */
.L_x_1009:
[----:B------:R-:W-:-:S13]  /*6a00*/  ISETP.GT.U32.AND P0, PT, R26, 0x1f, PT ;  /* 0x0000001f1a00780c */ /* 0x000fda0003f04070 */
[----:B------:R-:W-:Y:S05]  /*6a10*/  @P0 EXIT ;  /* 0x000000000000094d */ /* 0x000fea0003800000 */
[----:B------:R-:W-:Y:S01]  /*6a20*/  LDS R0, [R13] ;  /* 0x000000000d007984 */ /* 0x000fe20000000800 */
[----:B------:R-:W-:-:S03]  /*6a30*/  ISETP.NE.AND P1, PT, R26, RZ, PT ;  /* 0x000000ff1a00720c */ /* 0x000fc60003f25270 */
[----:B0-----:R-:W0:Y:S04]  /*6a40*/  LDS R3, [R13+0x80] ;  /* 0x000080000d037984 */ /* 0x001e280000000800 */
[----:B------:R-:W2:Y:S01]  /*6a50*/  LDS R5, [R13+0x80] ;  /* 0x000080000d057984 */ /* 0x000ea20000000800 */
[----:B0-----:R-:W-:-:S04]  /*6a60*/  FMNMX R0, R0, R3, PT ;  /* 0x0000000300007209 */ /* 0x001fc80003800000 */
[----:B--2---:R-:W-:-:S13]  /*6a70*/  FSETP.NEU.AND P0, PT, R0, R5, PT ;  /* 0x000000050000720b */ /* 0x004fda0003f0d000 */
[----:B------:R-:W0:Y:S04]  /*6a80*/  @!P0 LDS.64 R2, [R12+0x100] ;  /* 0x000100000c028984 */ /* 0x000e280000000a00 */
[----:B0-----:R-:W-:Y:S04]  /*6a90*/  @!P0 STS.64 [R12], R2 ;  /* 0x000000020c008388 */ /* 0x001fe80000000a00 */
[----:B------:R-:W0:Y:S04]  /*6aa0*/  @!P0 LDS R0, [R13+0x80] ;  /* 0x000080000d008984 */ /* 0x000e280000000800 */
[----:B0-----:R-:W-:Y:S04]  /*6ab0*/  @!P0 STS [R13], R0 ;  /* 0x000000000d008388 */ /* 0x001fe80000000800 */
[----:B------:R-:W-:Y:S04]  /*6ac0*/  LDS R4, [R13] ;  /* 0x000000000d047984 */ /* 0x000fe80000000800 */
[----:B------:R-:W0:Y:S04]  /*6ad0*/  LDS R5, [R13+0x40] ;  /* 0x000040000d057984 */ /* 0x000e280000000800 */
[----:B------:R-:W2:Y:S01]  /*6ae0*/  LDS R7, [R13+0x40] ;  /* 0x000040000d077984 */ /* 0x000ea20000000800 */
[----:B0-----:R-:W-:-:S04]  /*6af0*/  FMNMX R4, R4, R5, PT ;  /* 0x0000000504047209 */ /* 0x001fc80003800000 */
[----:B--2---:R-:W-:-:S13]  /*6b00*/  FSETP.NEU.AND P0, PT, R4, R7, PT ;  /* 0x000000070400720b */ /* 0x004fda0003f0d000 */
[----:B------:R-:W0:Y:S04]  /*6b10*/  @!P0 LDS.64 R4, [R12+0x80] ;  /* 0x000080000c048984 */ /* 0x000e280000000a00 */
[----:B0-----:R-:W-:Y:S04]  /*6b20*/  @!P0 STS.64 [R12], R4 ;  /* 0x000000040c008388 */ /* 0x001fe80000000a00 */
[----:B-1----:R-:W0:Y:S04]  /*6b30*/  @!P0 LDS R6, [R13+0x40] ;  /* 0x000040000d068984 */ /* 0x002e280000000800 */
        /* <DEDUP_REMOVED lines=40> */
[----:B------:R-:W-:Y:S01]  /*6dc0*/  LDS.64 R2, [UR9] ;  /* 0x00000009ff027984 */ /* 0x000fe20008000a00 */
[----:B------:R-:W2:Y:S01]  /*6dd0*/  LDCU.64 UR6, c[0x0][0x3b8] ;  /* 0x00007700ff0677ac */ /* 0x000ea20008000a00 */
[----:B------:R-:W3:Y:S04]  /*6de0*/  LDCU.128 UR12, c[0x0][0x380] ;  /* 0x00007000ff0c77ac */ /* 0x000ee80008000c00 */
[----:B------:R-:W-:Y:S01]  /*6df0*/  S2UR UR8, SR_CTAID.Y ;  /* 0x00000000000879c3 */ /* 0x000fe20000002600 */
[----:B-1----:R-:W-:-:S07]  /*6e00*/  ULEA UR5, UR5, UR4, 0x18 ;  /* 0x0000000405057291 */ /* 0x002fce000f8ec0ff */
[----:B------:R-:W2:Y:S02]  /*6e10*/  S2UR UR4, SR_CTAID.X ;  /* 0x00000000000479c3 */ /* 0x000ea40000002500 */
[----:B------:R-:W1:Y:S01]  /*6e20*/  LDS R9, [UR5] ;  /* 0x00000005ff097984 */ /* 0x000e620008000800 */
[----:B------:R-:W-:Y:S02]  /*6e30*/  UMOV UR5, URZ ;  /* 0x000000ff00057c82 */ /* 0x000fe40008000000 */
[----:B--2---:R-:W-:-:S04]  /*6e40*/  UIMAD.WIDE.U32 UR4, UR8, UR6, UR4 ;  /* 0x00000006080472a5 */ /* 0x004fc8000f8e0004 */
[----:B------:R-:W-:Y:S02]  /*6e50*/  UIMAD UR8, UR8, UR7, UR5 ;  /* 0x00000007080872a4 */ /* 0x000fe4000f8e0205 */
[----:B---3--:R-:W-:Y:S02]  /*6e60*/  ULEA UR6, UP0, UR4, UR12, 0x2 ;  /* 0x0000000c04067291 */ /* 0x008fe4000f8010ff */
[----:B------:R-:W-:Y:S02]  /*6e70*/  ULEA UR5, UP1, UR4, UR14, 0x3 ;  /* 0x0000000e04057291 */ /* 0x000fe4000f8218ff */
[----:B------:R-:W-:Y:S02]  /*6e80*/  ULEA.HI.X UR7, UR4, UR13, UR8, 0x2, UP0 ;  /* 0x0000000d04077291 */ /* 0x000fe400080f1408 */
[----:B------:R-:W-:Y:S01]  /*6e90*/  ULEA.HI.X UR4, UR4, UR15, UR8, 0x3, UP1 ;  /* 0x0000000f04047291 */ /* 0x000fe200088f1c08 */
[----:B------:R-:W-:Y:S02]  /*6ea0*/  MOV R4, UR6 ;  /* 0x0000000600047c02 */ /* 0x000fe40008000f00 */
[----:B0-----:R-:W-:Y:S01]  /*6eb0*/  MOV R6, UR5 ;  /* 0x0000000500067c02 */ /* 0x001fe20008000f00 */
[----:B------:R-:W-:-:S02]  /*6ec0*/  IMAD.U32 R5, RZ, RZ, UR7 ;  /* 0x00000007ff057e24 */ /* 0x000fc4000f8e00ff */
[----:B------:R-:W-:-:S03]  /*6ed0*/  MOV R7, UR4 ;  /* 0x0000000400077c02 */ /* 0x000fc60008000f00 */
[----:B-1----:R-:W-:Y:S04]  /*6ee0*/  STG.E desc[UR10][R4.64], R9 ;  /* 0x0000000904007986 */ /* 0x002fe8000c10190a */
[----:B------:R-:W-:Y:S01]  /*6ef0*/  STG.E.64 desc[UR10][R6.64], R2 ;  /* 0x0000000206007986 */ /* 0x000fe2000c101b0a */
[----:B------:R-:W-:Y:S05]  /*6f00*/  EXIT ;  /* 0x000000000000794d */ /* 0x000fea0003800000 */
        .weak           $__internal_20_$__cuda_sm20_div_s64
        .type           $__internal_20_$__cuda_sm20_div_s64,@function
        .size           $__internal_20_$__cuda_sm20_div_s64,($__internal_21_$__cuda_sm20_rem_s64 - $__internal_20_$__cuda_sm20_div_s64)
$__internal_20_$__cuda_sm20_div_s64:
        /* <DEDUP_REMOVED lines=83> */
[----:B------:R-:W-:Y:S06]  /*7440*/  RET.REL.NODEC R2 `(contiguous_reduce3_f32) ;  /* 0xffffff8802ec7950 */ /* 0x000fec0003c3ffff */
        .weak           $__internal_21_$__cuda_sm20_rem_s64
        .type           $__internal_21_$__cuda_sm20_rem_s64,@function
        .size           $__internal_21_$__cuda_sm20_rem_s64,(.L_x_3700 - $__internal_21_$__cuda_sm20_rem_s64)
$__internal_21_$__cuda_sm20_rem_s64:
        /* <DEDUP_REMOVED lines=76> */
[----:B------:R-:W-:Y:S06]  /*7910*/  RET.REL.NODEC R24 `(contiguous_reduce3_f32) ;  /* 0xffffff8418b87950 */ /* 0x000fec0003c3ffff */
.L_x_1013:
        /* <DEDUP_REMOVED lines=14> */
.L_x_3700:


//--------------------- .text.uncontiguous_reduce_f32 --------------------------
	.section	.text.uncontiguous_reduce_f32,"ax",@progbits
	.align	128
        .global         uncontiguous_reduce_f32
        .type           uncontiguous_reduce_f32,@function
        .size           uncontiguous_reduce_f32,(.L_x_3702 - uncontiguous_reduce_f32)
        .other          uncontiguous_reduce_f32,@"STO_CUDA_ENTRY STV_DEFAULT"
uncontiguous_reduce_f32:
.text.uncontiguous_reduce_f32:
[----:B------:R-:W-:Y:S01]  /*0000*/  LDC R1, c[0x0][0x37c] ;  /* 0x0000df00ff017b82 */ /* 0x000fe20000000800 */
[----:B------:R-:W0:Y:S07]  /*0010*/  S2R R0, SR_CTAID.X ;  /* 0x0000000000007919 */ /* 0x000e2e0000002500 */
[----:B------:R-:W1:Y:S01]  /*0020*/  S2UR UR5, SR_CgaCtaId ;  /* 0x00000000000579c3 */ /* 0x000e620000008800 */
[----:B------:R-:W2:Y:S01]  /*0030*/  LDCU UR7, c[0x0][0x360] ;  /* 0x00006c00ff0777ac */ /* 0x000ea20008000800 */
[----:B------:R-:W-:Y:S01]  /*0040*/  MOV R8, 0x7f800000 ;  /* 0x7f80000000087802 */ /* 0x000fe20000000f00 */
[----:B------:R-:W3:Y:S01]  /*0050*/  S2R R2, SR_TID.X ;  /* 0x0000000000027919 */ /* 0x000ee20000002100 */
[----:B------:R-:W-:Y:S01]  /*0060*/  IMAD.MOV.U32 R9, RZ, RZ, RZ ;  /* 0x000000ffff097224 */ /* 0x000fe200078e00ff */
[----:B------:R-:W-:Y:S01]  /*0070*/  UMOV UR4, 0x400 ;  /* 0x0000040000047882 */ /* 0x000fe20000000000 */
[----:B------:R-:W4:Y:S01]  /*0080*/  LDCU.64 UR10, c[0x0][0x3b0] ;  /* 0x00007600ff0a77ac */ /* 0x000f220008000a00 */
[----:B------:R-:W-:Y:S01]  /*0090*/  BSSY.RECONVERGENT B0, `(.L_x_1014) ;  /* 0x0000686000007945 */ /* 0x000fe20003800200 */
[----:B------:R-:W5:Y:S01]  /*00a0*/  LDC R13, c[0x0][0x3a8] ;  /* 0x0000ea00ff0d7b82 */ /* 0x000f620000000800 */
[----:B------:R-:W-:Y:S01]  /*00b0*/  IMAD.MOV.U32 R6, RZ, RZ, RZ ;  /* 0x000000ffff067224 */ /* 0x000fe200078e00ff */
[----:B------:R-:W0:Y:S01]  /*00c0*/  LDCU.64 UR8, c[0x0][0x358] ;  /* 0x00006b00ff0877ac */ /* 0x000e220008000a00 */
[----:B--2---:R-:W-:Y:S01]  /*00d0*/  MOV R7, UR7 ;  /* 0x0000000700077c02 */ /* 0x004fe20008000f00 */
[----:B-1----:R-:W-:-:S04]  /*00e0*/  ULEA UR4, UR5, UR4, 0x18 ;  /* 0x0000000405047291 */ /* 0x002fc8000f8ec0ff */
[----:B------:R-:W-:Y:S02]  /*00f0*/  ULEA UR6, UR7, UR4, 0x2 ;  /* 0x0000000407067291 */ /* 0x000fe4000f8e10ff */
[----:B0-----:R-:W-:Y:S02]  /*0100*/  IMAD R5, R0, UR7, RZ ;  /* 0x0000000700057c24 */ /* 0x001fe4000f8e02ff */
[----:B-----5:R-:W-:Y:S01]  /*0110*/  VIADD R11, R13, 0xffffffff ;  /* 0xffffffff0d0b7836 */ /* 0x020fe20000000000 */
[C---:B---3--:R-:W-:Y:S01]  /*0120*/  LEA R3, R2.reuse, UR4, 0x2 ;  /* 0x0000000402037c11 */ /* 0x048fe2000f8e10ff */
[----:B------:R-:W-:Y:S01]  /*0130*/  IMAD R4, R5, 0x2, R2 ;  /* 0x0000000205047824 */ /* 0x000fe200078e0202 */
[----:B------:R-:W-:-:S03]  /*0140*/  LEA R5, R2, UR6, 0x3 ;  /* 0x0000000602057c11 */ /* 0x000fc6000f8e18ff */
[----:B------:R0:W-:Y:S01]  /*0150*/  STS [R3], R8 ;  /* 0x0000000803007388 */ /* 0x0001e20000000800 */
[----:B------:R-:W-:-:S04]  /*0160*/  IADD3 R16, PT, PT, R4, UR7, RZ ;  /* 0x0000000704107c10 */ /* 0x000fc8000fffe0ff */
[----:B----4-:R-:W-:-:S04]  /*0170*/  ISETP.GE.U32.AND P0, PT, R16, UR10, PT ;  /* 0x0000000a10007c0c */ /* 0x010fc8000bf06070 */
[----:B------:R-:W-:Y:S02]  /*0180*/  ISETP.GE.U32.AND.EX P0, PT, RZ, UR11, PT, P0 ;  /* 0x0000000bff007c0c */ /* 0x000fe4000bf06100 */
[----:B0-----:R-:W-:-:S05]  /*0190*/  MOV R8, R4 ;  /* 0x0000000400087202 */ /* 0x001fca0000000f00 */
[----:B------:R0:W-:Y:S06]  /*01a0*/  STS.64 [R5], R8 ;  /* 0x0000000805007388 */ /* 0x0001ec0000000a00 */
[----:B------:R-:W-:Y:S05]  /*01b0*/  @P0 BRA `(.L_x_1015) ;  /* 0x0000003000140947 */ /* 0x000fea0003800000 */
[----:B------:R-:W-:Y:S01]  /*01c0*/  ISETP.GE.AND P0, PT, R11, RZ, PT ;  /* 0x000000ff0b00720c */ /* 0x000fe20003f06270 */
[----:B------:R-:W-:Y:S01]  /*01d0*/  HFMA2 R19, -RZ, RZ, 0, 0 ;  /* 0x00000000ff137431 */ /* 0x000fe200000001ff */
[----:B0-----:R-:W-:Y:S01]  /*01e0*/  CS2R R8, SRZ ;  /* 0x0000000000087805 */ /* 0x001fe2000001ff00 */
[----:B------:R-:W-:Y:S01]  /*01f0*/  IMAD.MOV.U32 R20, RZ, RZ, RZ ;  /* 0x000000ffff147224 */ /* 0x000fe200078e00ff */
[----:B------:R-:W-:-:S09]  /*0200*/  MOV R17, RZ ;  /* 0x000000ff00117202 */ /* 0x000fd20000000f00 */
[----:B------:R-:W-:Y:S05]  /*0210*/  @!P0 BRA `(.L_x_1016) ;  /* 0x0000002c00c88947 */ /* 0x000fea0003800000 */
[----:B------:R-:W-:Y:S01]  /*0220*/  ISETP.GE.U32.AND P0, PT, R11, 0x3, PT ;  /* 0x000000030b00780c */ /* 0x000fe20003f06070 */
[----:B------:R-:W-:Y:S01]  /*0230*/  IMAD.MOV.U32 R19, RZ, RZ, RZ ;  /* 0x000000ffff137224 */ /* 0x000fe200078e00ff */
[----:B------:R-:W-:Y:S02]  /*0240*/  MOV R20, RZ ;  /* 0x000000ff00147202 */ /* 0x000fe40000000f00 */
[----:B------:R-:W-:Y:S01]  /*0250*/  CS2R R8, SRZ ;  /* 0x0000000000087805 */ /* 0x000fe2000001ff00 */
[----:B------:R-:W-:Y:S01]  /*0260*/  IMAD.MOV.U32 R18, RZ, RZ, R16 ;  /* 0x000000ffff127224 */ /* 0x000fe200078e0010 */
[----:B------:R-:W-:-:S07]  /*0270*/  MOV R10, RZ ;  /* 0x000000ff000a7202 */ /* 0x000fce0000000f00 */
[----:B------:R-:W-:Y:S05]  /*0280*/  @!P0 BRA `(.L_x_1017) ;  /* 0x0000001800f08947 */ /* 0x000fea0003800000 */
[C---:B------:R-:W-:Y:S01]  /*0290*/  LOP3.LUT R12, R13.reuse, 0xfffffffc, RZ, 0xc0, !PT ;  /* 0xfffffffc0d0c7812 */ /* 0x040fe200078ec0ff */
[----:B------:R-:W-:Y:S02]  /*02a0*/  HFMA2 R20, -RZ, RZ, 0, 0 ;  /* 0x00000000ff147431 */ /* 0x000fe400000001ff */
[----:B------:R-:W-:Y:S01]  /*02b0*/  IMAD.MOV.U32 R18, RZ, RZ, R16 ;  /* 0x000000ffff127224 */ /* 0x000fe200078e0010 */
[----:B------:R-:W-:Y:S01]  /*02c0*/  IADD3 R11, PT, PT, R13, -0x2, RZ ;  /* 0xfffffffe0d0b7810 */ /* 0x000fe20007ffe0ff */
[----:B------:R-:W-:Y:S01]  /*02d0*/  IMAD.MOV.U32 R19, RZ, RZ, RZ ;  /* 0x000000ffff137224 */ /* 0x000fe200078e00ff */
[----:B------:R-:W-:Y:S01]  /*02e0*/  IADD3 R12, PT, PT, -R12, RZ, RZ ;  /* 0x000000ff0c0c7210 */ /* 0x000fe20007ffe1ff */
[----:B------:R-:W-:-:S07]  /*02f0*/  IMAD.MOV.U32 R10, RZ, RZ, RZ ;  /* 0x000000ffff0a7224 */ /* 0x000fce00078e00ff */
.L_x_1042:
[----:B------:R-:W0:Y:S01]  /*0300*/  LDC.64 R32, c[0x0][0x398] ;  /* 0x0000e600ff207b82 */ /* 0x000e220000000a00 */
        /* <DEDUP_REMOVED lines=10> */
[----:B------:R-:W-:Y:S02]  /*03b0*/  IADD3 R13, PT, PT, RZ, -R32, RZ ;  /* 0x80000020ff0d7210 */ /* 0x000fe40007ffe0ff */
[----:B------:R-:W-:Y:S02]  /*03c0*/  ISETP.NE.U32.AND P3, PT, R32, RZ, PT ;  /* 0x000000ff2000720c */ /* 0x000fe40003f65070 */
[----:B------:R-:W-:-:S03]  /*03d0*/  MOV R35, RZ ;  /* 0x000000ff00237202 */ /* 0x000fc60000000f00 */
        /* <DEDUP_REMOVED lines=19> */
.L_x_1019:
[----:B------:R-:W-:Y:S01]  /*0510*/  IMAD.MOV.U32 R24, RZ, RZ, R4 ;  /* 0x000000ffff187224 */ /* 0x000fe200078e0004 */
[----:B------:R-:W-:Y:S01]  /*0520*/  MOV R25, R6 ;  /* 0x0000000600197202 */ /* 0x000fe20000000f00 */
[----:B------:R-:W-:Y:S01]  /*0530*/  IMAD.MOV.U32 R15, RZ, RZ, R32 ;  /* 0x000000ffff0f7224 */ /* 0x000fe200078e0020 */
[----:B------:R-:W-:Y:S02]  /*0540*/  MOV R14, R33 ;  /* 0x00000021000e7202 */ /* 0x000fe40000000f00 */
[----:B------:R-:W-:-:S07]  /*0550*/  MOV R13, 0x570 ;  /* 0x00000570000d7802 */ /* 0x000fce0000000f00 */
[----:B------:R-:W-:Y:S05]  /*0560*/  CALL.REL.NOINC `($__internal_22_$__cuda_sm20_div_s64) ;  /* 0x0000006800407944 */ /* 0x000fea0003c00000 */
        /* <DEDUP_REMOVED lines=11> */
.L_x_1020:
[----:B------:R-:W-:Y:S05]  /*0620*/  BSYNC.RECONVERGENT B1 ;  /* 0x0000000000017941 */ /* 0x000fea0003800200 */
.L_x_1018:
        /* <DEDUP_REMOVED lines=34> */
.L_x_1022:
        /* <DEDUP_REMOVED lines=16> */
.L_x_1023:
[----:B------:R-:W-:Y:S05]  /*0950*/  BSYNC.RECONVERGENT B1 ;  /* 0x0000000000017941 */ /* 0x000fea0003800200 */
.L_x_1021:
[----:B------:R-:W0:Y:S02]  /*0960*/  LDC.64 R32, c[0x0][0x398] ;  /* 0x0000e600ff207b82 */ /* 0x000e240000000a00 */
[----:B0-----:R-:W-:-:S06]  /*0970*/  IMAD.WIDE.U32 R32, R11, 0x8, R32 ;  /* 0x000000080b207825 */ /* 0x001fcc00078e0020 */
[----:B------:R-:W2:Y:S01]  /*0980*/  LDG.E.64 R32, desc[UR8][R32.64] ;  /* 0x0000000820207981 */ /* 0x000ea2000c1e1b00 */
[----:B------:R-:W-:Y:S01]  /*0990*/  IMAD.MOV.U32 R21, RZ, RZ, R20 ;  /* 0x000000ffff157224 */ /* 0x000fe200078e0014 */
[----:B------:R-:W-:Y:S01]  /*09a0*/  MOV R20, R19 ;  /* 0x0000001300147202 */ /* 0x000fe20000000f00 */
[----:B------:R-:W-:Y:S01]  /*09b0*/  IMAD R13, R13, R36, RZ ;  /* 0x000000240d0d7224 */ /* 0x000fe200078e02ff */
[----:B------:R-:W-:Y:S03]  /*09c0*/  BSSY.RECONVERGENT B1, `(.L_x_1024) ;  /* 0x000002e000017945 */ /* 0x000fe60003800200 */
[----:B------:R-:W-:-:S04]  /*09d0*/  IMAD.WIDE.U32 R20, R36, R14, R20 ;  /* 0x0000000e24147225 */ /* 0x000fc800078e0014 */
[----:B------:R-:W-:Y:S01]  /*09e0*/  IMAD R13, R37, R14, R13 ;  /* 0x0000000e250d7224 */ /* 0x000fe200078e020d */
[----:B--2---:R-:W-:-:S04]  /*09f0*/  LOP3.LUT R4, R35, R33, RZ, 0xfc, !PT ;  /* 0x0000002123047212 */ /* 0x004fc800078efcff */
[----:B------:R-:W-:Y:S01]  /*0a00*/  ISETP.NE.U32.AND P0, PT, R4, RZ, PT ;  /* 0x000000ff0400720c */ /* 0x000fe20003f05070 */
[----:B------:R-:W-:-:S12]  /*0a10*/  IMAD.IADD R4, R21, 0x1, R13 ;  /* 0x0000000115047824 */ /* 0x000fd800078e020d */
        /* <DEDUP_REMOVED lines=24> */
.L_x_1025:
[----:B------:R-:W-:Y:S01]  /*0ba0*/  MOV R24, R34 ;  /* 0x0000002200187202 */ /* 0x000fe20000000f00 */
[----:B------:R-:W-:Y:S01]  /*0bb0*/  IMAD.MOV.U32 R25, RZ, RZ, R35 ;  /* 0x000000ffff197224 */ /* 0x000fe200078e0023 */
[----:B------:R-:W-:Y:S01]  /*0bc0*/  MOV R15, R32 ;  /* 0x00000020000f7202 */ /* 0x000fe20000000f00 */
[----:B------:R-:W-:Y:S01]  /*0bd0*/  IMAD.MOV.U32 R14, RZ, RZ, R33 ;  /* 0x000000ffff0e7224 */ /* 0x000fe200078e0021 */
[----:B------:R-:W-:-:S07]  /*0be0*/  MOV R13, 0xc00 ;  /* 0x00000c00000d7802 */ /* 0x000fce0000000f00 */
[----:B------:R-:W-:Y:S05]  /*0bf0*/  CALL.REL.NOINC `($__internal_22_$__cuda_sm20_div_s64) ;  /* 0x00000060009c7944 */ /* 0x000fea0003c00000 */
        /* <DEDUP_REMOVED lines=10> */
.L_x_1026:
[----:B------:R-:W-:Y:S05]  /*0ca0*/  BSYNC.RECONVERGENT B1 ;  /* 0x0000000000017941 */ /* 0x000fea0003800200 */
.L_x_1024:
        /* <DEDUP_REMOVED lines=20> */
[----:B------:R-:W0:Y:S02]  /*0df0*/  F2I.FTZ.U32.TRUNC.NTZ R9, R13 ;  /* 0x0000000d00097305 */ /* 0x000e24000021f000 */
[----:B0-----:R-:W-:-:S04]  /*0e00*/  IMAD R15, R15, R9, RZ ;  /* 0x000000090f0f7224 */ /* 0x001fc800078e02ff */
        /* <DEDUP_REMOVED lines=15> */
.L_x_1028:
[----:B------:R-:W-:Y:S01]  /*0f00*/  MOV R24, R40 ;  /* 0x0000002800187202 */ /* 0x000fe20000000f00 */
[----:B------:R-:W-:Y:S01]  /*0f10*/  IMAD.MOV.U32 R25, RZ, RZ, R41 ;  /* 0x000000ffff197224 */ /* 0x000fe200078e0029 */
[----:B------:R-:W-:Y:S01]  /*0f20*/  MOV R15, R32 ;  /* 0x00000020000f7202 */ /* 0x000fe20000000f00 */
[----:B------:R-:W-:Y:S01]  /*0f30*/  IMAD.MOV.U32 R14, RZ, RZ, R33 ;  /* 0x000000ffff0e7224 */ /* 0x000fe200078e0021 */
[----:B------:R-:W-:-:S07]  /*0f40*/  MOV R13, 0xf60 ;  /* 0x00000f60000d7802 */ /* 0x000fce0000000f00 */
[----:B------:R-:W-:Y:S05]  /*0f50*/  CALL.REL.NOINC `($__internal_22_$__cuda_sm20_div_s64) ;  /* 0x0000005c00c47944 */ /* 0x000fea0003c00000 */
[----:B------:R-:W-:Y:S01]  /*0f60*/  IADD3 R13, P0, PT, RZ, -R22, RZ ;  /* 0x80000016ff0d7210 */ /* 0x000fe20007f1e0ff */
[----:B------:R-:W-:-:S03]  /*0f70*/  IMAD.MOV.U32 R8, RZ, RZ, R40 ;  /* 0x000000ffff087224 */ /* 0x000fc600078e0028 */
[----:B------:R-:W-:-:S05]  /*0f80*/  IADD3.X R9, PT, PT, RZ, ~R23, RZ, P0, !PT ;  /* 0x80000017ff097210 */ /* 0x000fca00007fe4ff */
[----:B------:R-:W-:Y:S01]  /*0f90*/  IMAD R10, R9, R32, RZ ;  /* 0x00000020090a7224 */ /* 0x000fe200078e02ff */
[----:B------:R-:W-:-:S03]  /*0fa0*/  MOV R9, R41 ;  /* 0x0000002900097202 */ /* 0x000fc60000000f00 */
[----:B------:R-:W-:-:S04]  /*0fb0*/  IMAD.WIDE.U32 R8, R32, R13, R8 ;  /* 0x0000000d20087225 */ /* 0x000fc800078e0008 */
[----:B------:R-:W-:Y:S01]  /*0fc0*/  IMAD R13, R33, R13, R10 ;  /* 0x0000000d210d7224 */ /* 0x000fe200078e020a */
[----:B------:R-:W-:Y:S01]  /*0fd0*/  MOV R33, R23 ;  /* 0x0000001700217202 */ /* 0x000fe20000000f00 */
[----:B------:R-:W-:Y:S02]  /*0fe0*/  IMAD.MOV.U32 R41, RZ, RZ, R8 ;  /* 0x000000ffff297224 */ /* 0x000fe400078e0008 */
[----:B------:R-:W-:Y:S01]  /*0ff0*/  IMAD.MOV.U32 R32, RZ, RZ, R22 ;  /* 0x000000ffff207224 */ /* 0x000fe200078e0016 */
[----:B------:R-:W-:-:S07]  /*1000*/  IADD3 R9, PT, PT, R13, R9, RZ ;  /* 0x000000090d097210 */ /* 0x000fce0007ffe0ff */
.L_x_1029:
[----:B------:R-:W-:Y:S05]  /*1010*/  BSYNC.RECONVERGENT B1 ;  /* 0x0000000000017941 */ /* 0x000fea0003800200 */
.L_x_1027:
        /* <DEDUP_REMOVED lines=37> */
.L_x_1031:
        /* <DEDUP_REMOVED lines=17> */
.L_x_1032:
[----:B------:R-:W-:Y:S05]  /*1380*/  BSYNC.RECONVERGENT B1 ;  /* 0x0000000000017941 */ /* 0x000fea0003800200 */
.L_x_1030:
        /* <DEDUP_REMOVED lines=36> */
.L_x_1034:
        /* <DEDUP_REMOVED lines=17> */
.L_x_1035:
[----:B------:R-:W-:Y:S05]  /*16e0*/  BSYNC.RECONVERGENT B1 ;  /* 0x0000000000017941 */ /* 0x000fea0003800200 */
.L_x_1033:
        /* <DEDUP_REMOVED lines=36> */
.L_x_1037:
        /* <DEDUP_REMOVED lines=17> */
.L_x_1038:
[----:B------:R-:W-:Y:S05]  /*1a40*/  BSYNC.RECONVERGENT B1 ;  /* 0x0000000000017941 */ /* 0x000fea0003800200 */
.L_x_1036:
        /* <DEDUP_REMOVED lines=37> */
.L_x_1040:
        /* <DEDUP_REMOVED lines=14> */
[----:B------:R-:W-:Y:S01]  /*1d80*/  IMAD.MOV.U32 R18, RZ, RZ, R22 ;  /* 0x000000ffff127224 */ /* 0x000fe200078e0016 */
[----:B------:R-:W-:Y:S01]  /*1d90*/  MOV R10, R23 ;  /* 0x00000017000a7202 */ /* 0x000fe20000000f00 */
[----:B------:R-:W-:-:S07]  /*1da0*/  IMAD.IADD R15, R13, 0x1, R15 ;  /* 0x000000010d0f7824 */ /* 0x000fce00078e020f */
.L_x_1041:
[----:B------:R-:W-:Y:S05]  /*1db0*/  BSYNC.RECONVERGENT B1 ;  /* 0x0000000000017941 */ /* 0x000fea0003800200 */
.L_x_1039:
        /* <DEDUP_REMOVED lines=9> */
.L_x_1017:
        /* <DEDUP_REMOVED lines=35> */
.L_x_1045:
[----:B------:R-:W-:Y:S01]  /*2080*/  MOV R24, R4 ;  /* 0x0000000400187202 */ /* 0x000fe20000000f00 */
[----:B------:R-:W-:Y:S01]  /*2090*/  IMAD.MOV.U32 R25, RZ, RZ, R6 ;  /* 0x000000ffff197224 */ /* 0x000fe200078e0006 */
[----:B------:R-:W-:Y:S01]  /*20a0*/  MOV R15, R32 ;  /* 0x00000020000f7202 */ /* 0x000fe20000000f00 */
[----:B------:R-:W-:Y:S01]  /*20b0*/  IMAD.MOV.U32 R14, RZ, RZ, R33 ;  /* 0x000000ffff0e7224 */ /* 0x000fe200078e0021 */
[----:B------:R-:W-:-:S07]  /*20c0*/  MOV R13, 0x20e0 ;  /* 0x000020e0000d7802 */ /* 0x000fce0000000f00 */
[----:B------:R-:W-:Y:S05]  /*20d0*/  CALL.REL.NOINC `($__internal_22_$__cuda_sm20_div_s64) ;  /* 0x0000004c00647944 */ /* 0x000fea0003c00000 */
        /* <DEDUP_REMOVED lines=10> */
.L_x_1046:
[----:B------:R-:W-:Y:S05]  /*2180*/  BSYNC.RECONVERGENT B1 ;  /* 0x0000000000017941 */ /* 0x000fea0003800200 */
.L_x_1044:
        /* <DEDUP_REMOVED lines=34> */
.L_x_1048:
[----:B------:R-:W-:Y:S01]  /*23b0*/  IMAD.MOV.U32 R24, RZ, RZ, R18 ;  /* 0x000000ffff187224 */ /* 0x000fe200078e0012 */
[----:B------:R-:W-:Y:S01]  /*23c0*/  MOV R25, R10 ;  /* 0x0000000a00197202 */ /* 0x000fe20000000f00 */
[----:B------:R-:W-:Y:S01]  /*23d0*/  IMAD.MOV.U32 R15, RZ, RZ, R32 ;  /* 0x000000ffff0f7224 */ /* 0x000fe200078e0020 */
[----:B------:R-:W-:Y:S02]  /*23e0*/  MOV R14, R33 ;  /* 0x00000021000e7202 */ /* 0x000fe40000000f00 */
[----:B------:R-:W-:-:S07]  /*23f0*/  MOV R13, 0x2410 ;  /* 0x00002410000d7802 */ /* 0x000fce0000000f00 */
[----:B------:R-:W-:Y:S05]  /*2400*/  CALL.REL.NOINC `($__internal_22_$__cuda_sm20_div_s64) ;  /* 0x0000004800987944 */ /* 0x000fea0003c00000 */
[----:B------:R-:W-:Y:S01]  /*2410*/  IADD3 R9, P0, PT, RZ, -R22, RZ ;  /* 0x80000016ff097210 */ /* 0x000fe20007f1e0ff */
[--C-:B------:R-:W-:Y:S01]  /*2420*/  IMAD.MOV.U32 R35, RZ, RZ, R23.reuse ;  /* 0x000000ffff237224 */ /* 0x100fe200078e0017 */
[----:B------:R-:W-:Y:S02]  /*2430*/  MOV R12, R18 ;  /* 0x00000012000c7202 */ /* 0x000fe40000000f00 */
[----:B------:R-:W-:Y:S01]  /*2440*/  MOV R34, R22 ;  /* 0x0000001600227202 */ /* 0x000fe20000000f00 */
[----:B------:R-:W-:-:S04]  /*2450*/  IMAD.X R13, RZ, RZ, ~R23, P0 ;  /* 0x000000ffff0d7224 */ /* 0x000fc800000e0e17 */
[----:B------:R-:W-:Y:S02]  /*2460*/  IMAD R4, R13, R32, RZ ;  /* 0x000000200d047224 */ /* 0x000fe400078e02ff */
[----:B------:R-:W-:Y:S02]  /*2470*/  IMAD.MOV.U32 R13, RZ, RZ, R10 ;  /* 0x000000ffff0d7224 */ /* 0x000fe400078e000a */
[-C--:B------:R-:W-:Y:S02]  /*2480*/  IMAD R33, R33, R9.reuse, R4 ;  /* 0x0000000921217224 */ /* 0x080fe400078e0204 */
[----:B------:R-:W-:-:S04]  /*2490*/  IMAD.WIDE.U32 R12, R32, R9, R12 ;  /* 0x00000009200c7225 */ /* 0x000fc800078e000c */
[----:B------:R-:W-:Y:S01]  /*24a0*/  IMAD.IADD R13, R33, 0x1, R13 ;  /* 0x00000001210d7824 */ /* 0x000fe200078e020d */
[----:B------:R-:W-:-:S07]  /*24b0*/  MOV R9, R12 ;  /* 0x0000000c00097202 */ /* 0x000fce0000000f00 */
.L_x_1049:
[----:B------:R-:W-:Y:S05]  /*24c0*/  BSYNC.RECONVERGENT B1 ;  /* 0x0000000000017941 */ /* 0x000fea0003800200 */
.L_x_1047:
[----:B------:R-:W0:Y:S01]  /*24d0*/  LDC.64 R32, c[0x0][0x398] ;  /* 0x0000e600ff207b82 */ /* 0x000e220000000a00 */
[----:B------:R-:W-:-:S05]  /*24e0*/  IADD3 R8, PT, PT, R11, -0x1, RZ ;  /* 0xffffffff0b087810 */ /* 0x000fca0007ffe0ff */
[----:B0-----:R-:W-:-:S06]  /*24f0*/  IMAD.WIDE.U32 R32, R8, 0x8, R32 ;  /* 0x0000000808207825 */ /* 0x001fcc00078e0020 */
[----:B------:R-:W2:Y:S01]  /*2500*/  LDG.E.64 R32, desc[UR8][R32.64] ;  /* 0x0000000820207981 */ /* 0x000ea2000c1e1b00 */
[----:B------:R-:W-:Y:S01]  /*2510*/  IMAD.MOV.U32 R21, RZ, RZ, R20 ;  /* 0x000000ffff157224 */ /* 0x000fe200078e0014 */
        /* <DEDUP_REMOVED lines=32> */
.L_x_1051:
        /* <DEDUP_REMOVED lines=17> */
.L_x_1052:
[----:B------:R-:W-:Y:S05]  /*2830*/  BSYNC.RECONVERGENT B1 ;  /* 0x0000000000017941 */ /* 0x000fea0003800200 */
.L_x_1050:
        /* <DEDUP_REMOVED lines=9> */
[----:B------:R-:W-:Y:S01]  /*28d0*/  IMAD R9, R36, R9, R10 ;  /* 0x0000000924097224 */ /* 0x000fe200078e020a */
[----:B------:R-:W-:-:S03]  /*28e0*/  MOV R8, R42 ;  /* 0x0000002a00087202 */ /* 0x000fc60000000f00 */
        /* <DEDUP_REMOVED lines=25> */
.L_x_1054:
[----:B------:R-:W-:Y:S01]  /*2a80*/  MOV R24, R34 ;  /* 0x0000002200187202 */ /* 0x000fe20000000f00 */
[----:B------:R-:W-:Y:S01]  /*2a90*/  IMAD.MOV.U32 R25, RZ, RZ, R35 ;  /* 0x000000ffff197224 */ /* 0x000fe200078e0023 */
[----:B------:R-:W-:Y:S01]  /*2aa0*/  MOV R15, R32 ;  /* 0x00000020000f7202 */ /* 0x000fe20000000f00 */
[----:B------:R-:W-:Y:S01]  /*2ab0*/  IMAD.MOV.U32 R14, RZ, RZ, R33 ;  /* 0x000000ffff0e7224 */ /* 0x000fe200078e0021 */
[----:B------:R-:W-:-:S07]  /*2ac0*/  MOV R13, 0x2ae0 ;  /* 0x00002ae0000d7802 */ /* 0x000fce0000000f00 */
[----:B------:R-:W-:Y:S05]  /*2ad0*/  CALL.REL.NOINC `($__internal_22_$__cuda_sm20_div_s64) ;  /* 0x0000004000e47944 */ /* 0x000fea0003c00000 */
[----:B------:R-:W-:Y:S01]  /*2ae0*/  IADD3 R15, P0, PT, RZ, -R22, RZ ;  /* 0x80000016ff0f7210 */ /* 0x000fe20007f1e0ff */
[----:B------:R-:W-:Y:S02]  /*2af0*/  IMAD.MOV.U32 R12, RZ, RZ, R34 ;  /* 0x000000ffff0c7224 */ /* 0x000fe400078e0022 */
        /* <DEDUP_REMOVED lines=8> */
.L_x_1055:
[----:B------:R-:W-:Y:S05]  /*2b80*/  BSYNC.RECONVERGENT B1 ;  /* 0x0000000000017941 */ /* 0x000fea0003800200 */
.L_x_1053:
[----:B------:R-:W-:Y:S01]  /*2b90*/  MOV R40, R20 ;  /* 0x0000001400287202 */ /* 0x000fe20000000f00 */
[----:B------:R-:W-:Y:S02]  /*2ba0*/  IMAD R13, R13, R36, RZ ;  /* 0x000000240d0d7224 */ /* 0x000fe400078e02ff */
[----:B------:R-:W-:Y:S02]  /*2bb0*/  VIADD R11, R11, 0xfffffffe ;  /* 0xfffffffe0b0b7836 */ /* 0x000fe40000000000 */
[----:B------:R-:W-:-:S04]  /*2bc0*/  IMAD.WIDE.U32 R40, R36, R12, R40 ;  /* 0x0000000c24287225 */ /* 0x000fc800078e0028 */
[----:B------:R-:W-:Y:S02]  /*2bd0*/  IMAD R13, R37, R12, R13 ;  /* 0x0000000c250d7224 */ /* 0x000fe400078e020d */
[----:B------:R-:W-:-:S03]  /*2be0*/  IMAD.MOV.U32 R19, RZ, RZ, R40 ;  /* 0x000000ffff137224 */ /* 0x000fc600078e0028 */
[----:B------:R-:W-:-:S07]  /*2bf0*/  IADD3 R20, PT, PT, R41, R13, RZ ;  /* 0x0000000d29147210 */ /* 0x000fce0007ffe0ff */
.L_x_1043:
        /* <DEDUP_REMOVED lines=22> */
[----:B------:R-:W-:Y:S02]  /*2d60*/  IMAD R21, R12, R15, R4 ;  /* 0x0000000f0c157224 */ /* 0x000fe400078e0204 */
[----:B------:R-:W-:-:S03]  /*2d70*/  IMAD.MOV.U32 R15, RZ, RZ, RZ ;  /* 0x000000ffff0f7224 */ /* 0x000fc600078e00ff */
[----:B------:R-:W-:-:S13]  /*2d80*/  ISETP.GE.U32.AND P0, PT, R21, R12, PT ;  /* 0x0000000c1500720c */ /* 0x000fda0003f06070 */
[----:B------:R-:W-:-:S04]  /*2d90*/  @P0 IADD3 R21, PT, PT, -R12, R21, RZ ;  /* 0x000000150c150210 */ /* 0x000fc80007ffe1ff */
[----:B------:R-:W-:-:S13]  /*2da0*/  ISETP.GE.U32.AND P0, PT, R21, R12, PT ;  /* 0x0000000c1500720c */ /* 0x000fda0003f06070 */
[----:B------:R-:W-:Y:S01]  /*2db0*/  @P0 IMAD.IADD R21, R21, 0x1, -R12 ;  /* 0x0000000115150824 */ /* 0x000fe200078e0a0c */
[----:B------:R-:W-:-:S04]  /*2dc0*/  @!P1 LOP3.LUT R21, RZ, R12, RZ, 0x33, !PT ;  /* 0x0000000cff159212 */ /* 0x000fc800078e33ff */
[----:B------:R-:W-:Y:S01]  /*2dd0*/  MOV R14, R21 ;  /* 0x00000015000e7202 */ /* 0x000fe20000000f00 */
[----:B------:R-:W-:Y:S06]  /*2de0*/  BRA `(.L_x_1058) ;  /* 0x0000000000187947 */ /* 0x000fec0003800000 */
.L_x_1057:
[----:B------:R-:W-:Y:S01]  /*2df0*/  MOV R21, R12 ;  /* 0x0000000c00157202 */ /* 0x000fe20000000f00 */
[----:B------:R-:W-:Y:S01]  /*2e00*/  IMAD.MOV.U32 R26, RZ, RZ, R13 ;  /* 0x000000ffff1a7224 */ /* 0x000fe200078e000d */
[----:B------:R-:W-:-:S07]  /*2e10*/  MOV R27, 0x2e30 ;  /* 0x00002e30001b7802 */ /* 0x000fce0000000f00 */
[----:B------:R-:W-:Y:S05]  /*2e20*/  CALL.REL.NOINC `($__internal_23_$__cuda_sm20_rem_s64) ;  /* 0x0000004400607944 */ /* 0x000fea0003c00000 */
[----:B------:R-:W-:Y:S01]  /*2e30*/  MOV R14, R4 ;  /* 0x00000004000e7202 */ /* 0x000fe20000000f00 */
[----:B------:R-:W-:-:S07]  /*2e40*/  IMAD.MOV.U32 R15, RZ, RZ, R21 ;  /* 0x000000ffff0f7224 */ /* 0x000fce00078e0015 */
.L_x_1058:
[----:B------:R-:W-:Y:S05]  /*2e50*/  BSYNC.RECONVERGENT B1 ;  /* 0x0000000000017941 */ /* 0x000fea0003800200 */
.L_x_1056:
        /* <DEDUP_REMOVED lines=19> */
[----:B------:R-:W-:-:S06]  /*2f90*/  IMAD.HI.U32 R15, R11, R15, R10 ;  /* 0x0000000f0b0f7227 */ /* 0x000fcc00078e000a */
[----:B------:R-:W-:-:S05]  /*2fa0*/  IMAD.HI.U32 R4, R15, R18, RZ ;  /* 0x000000120f047227 */ /* 0x000fca00078e00ff */
[----:B------:R-:W-:-:S05]  /*2fb0*/  IADD3 R11, PT, PT, -R4, RZ, RZ ;  /* 0x000000ff040b7210 */ /* 0x000fca0007ffe1ff */
[----:B------:R-:W-:Y:S02]  /*2fc0*/  IMAD R10, R12, R11, R18 ;  /* 0x0000000b0c0a7224 */ /* 0x000fe400078e0212 */
[----:B------:R-:W-:-:S03]  /*2fd0*/  IMAD.MOV.U32 R11, RZ, RZ, RZ ;  /* 0x000000ffff0b7224 */ /* 0x000fc600078e00ff */
[----:B------:R-:W-:-:S13]  /*2fe0*/  ISETP.GE.U32.AND P0, PT, R10, R12, PT ;  /* 0x0000000c0a00720c */ /* 0x000fda0003f06070 */
[----:B------:R-:W-:-:S05]  /*2ff0*/  @P0 IMAD.IADD R10, R10, 0x1, -R12 ;  /* 0x000000010a0a0824 */ /* 0x000fca00078e0a0c */
[----:B------:R-:W-:-:S13]  /*3000*/  ISETP.GE.U32.AND P0, PT, R10, R12, PT ;  /* 0x0000000c0a00720c */ /* 0x000fda0003f06070 */
[----:B------:R-:W-:Y:S02]  /*3010*/  @P0 IADD3 R10, PT, PT, -R12, R10, RZ ;  /* 0x0000000a0c0a0210 */ /* 0x000fe40007ffe1ff */
[----:B------:R-:W-:Y:S01]  /*3020*/  @!P1 LOP3.LUT R10, RZ, R12, RZ, 0x33, !PT ;  /* 0x0000000cff0a9212 */ /* 0x000fe200078e33ff */
[----:B------:R-:W-:Y:S06]  /*3030*/  BRA `(.L_x_1061) ;  /* 0x0000000000207947 */ /* 0x000fec0003800000 */
.L_x_1060:
[----:B------:R-:W-:Y:S01]  /*3040*/  MOV R21, R12 ;  /* 0x0000000c00157202 */ /* 0x000fe20000000f00 */
[----:B------:R-:W-:Y:S01]  /*3050*/  IMAD.MOV.U32 R26, RZ, RZ, R13 ;  /* 0x000000ffff1a7224 */ /* 0x000fe200078e000d */
[----:B------:R-:W-:Y:S01]  /*3060*/  MOV R4, R18 ;  /* 0x0000001200047202 */ /* 0x000fe20000000f00 */
[----:B------:R-:W-:Y:S01]  /*3070*/  IMAD.MOV.U32 R6, RZ, RZ, R10 ;  /* 0x000000ffff067224 */ /* 0x000fe200078e000a */
[----:B------:R-:W-:-:S07]  /*3080*/  MOV R27, 0x30a0 ;  /* 0x000030a0001b7802 */ /* 0x000fce0000000f00 */
[----:B------:R-:W-:Y:S05]  /*3090*/  CALL.REL.NOINC `($__internal_23_$__cuda_sm20_rem_s64) ;  /* 0x0000004000c47944 */ /* 0x000fea0003c00000 */
[----:B------:R-:W-:Y:S01]  /*30a0*/  MOV R10, R4 ;  /* 0x00000004000a7202 */ /* 0x000fe20000000f00 */
[----:B------:R-:W-:-:S07]  /*30b0*/  IMAD.MOV.U32 R11, RZ, RZ, R21 ;  /* 0x000000ffff0b7224 */ /* 0x000fce00078e0015 */
.L_x_1061:
[----:B------:R-:W-:Y:S05]  /*30c0*/  BSYNC.RECONVERGENT B1 ;  /* 0x0000000000017941 */ /* 0x000fea0003800200 */
.L_x_1059:
[----:B------:R-:W-:Y:S01]  /*30d0*/  MOV R12, R19 ;  /* 0x00000013000c7202 */ /* 0x000fe20000000f00 */
[----:B------:R-:W-:Y:S02]  /*30e0*/  IMAD R11, R11, R28, RZ ;  /* 0x0000001c0b0b7224 */ /* 0x000fe400078e02ff */
[----:B------:R-:W-:Y:S02]  /*30f0*/  IMAD.MOV.U32 R13, RZ, RZ, R20 ;  /* 0x000000ffff0d7224 */ /* 0x000fe400078e0014 */
[-C--:B------:R-:W-:Y:S02]  /*3100*/  IMAD R11, R29, R10.reuse, R11 ;  /* 0x0000000a1d0b7224 */ /* 0x080fe400078e020b */
[----:B------:R-:W-:-:S04]  /*3110*/  IMAD.WIDE.U32 R12, R28, R10, R12 ;  /* 0x0000000a1c0c7225 */ /* 0x000fc800078e000c */
[----:B------:R-:W-:Y:S01]  /*3120*/  IMAD.MOV.U32 R19, RZ, RZ, R12 ;  /* 0x000000ffff137224 */ /* 0x000fe200078e000c */
[----:B------:R-:W-:-:S07]  /*3130*/  IADD3 R20, PT, PT, R13, R11, RZ ;  /* 0x0000000b0d147210 */ /* 0x000fce0007ffe0ff */
.L_x_1016:
[----:B------:R-:W0:Y:S02]  /*3140*/  LDCU.64 UR4, c[0x0][0x390] ;  /* 0x00007200ff0477ac */ /* 0x000e240008000a00 */
[C---:B0-----:R-:W-:Y:S02]  /*3150*/  LEA R12, P1, R19.reuse, UR4, 0x2 ;  /* 0x00000004130c7c11 */ /* 0x041fe4000f8210ff */
[C---:B------:R-:W-:Y:S02]  /*3160*/  LEA R10, P0, R8.reuse, UR4, 0x2 ;  /* 0x00000004080a7c11 */ /* 0x040fe4000f8010ff */
[----:B------:R-:W-:Y:S02]  /*3170*/  LEA.HI.X R13, R19, UR5, R20, 0x2, P1 ;  /* 0x00000005130d7c11 */ /* 0x000fe400088f1414 */
[----:B------:R-:W-:-:S04]  /*3180*/  LEA.HI.X R11, R8, UR5, R9, 0x2, P0 ;  /* 0x00000005080b7c11 */ /* 0x000fc800080f1409 */
[----:B------:R-:W2:Y:S04]  /*3190*/  LDG.E R13, desc[UR8][R12.64] ;  /* 0x000000080c0d7981 */ /* 0x000ea8000c1e1900 */
[----:B------:R-:W2:Y:S02]  /*31a0*/  LDG.E R10, desc[UR8][R10.64] ;  /* 0x000000080a0a7981 */ /* 0x000ea4000c1e1900 */
[----:B--2---:R-:W-:-:S04]  /*31b0*/  FMNMX R4, R10, R13, PT ;  /* 0x0000000d0a047209 */ /* 0x004fc80003800000 */
[----:B------:R-:W-:-:S13]  /*31c0*/  FSETP.NEU.AND P0, PT, R4, R13, PT ;  /* 0x0000000d0400720b */ /* 0x000fda0003f0d000 */
[----:B------:R2:W-:Y:S04]  /*31d0*/  @!P0 STS [R3], R13 ;  /* 0x0000000d03008388 */ /* 0x0005e80000000800 */
[----:B------:R2:W-:Y:S04]  /*31e0*/  @!P0 STS.64 [R5], R16 ;  /* 0x0000001005008388 */ /* 0x0005e80000000a00 */
[----:B------:R2:W-:Y:S01]  /*31f0*/  @P0 STS [R3], R10 ;  /* 0x0000000a03000388 */ /* 0x0005e20000000800 */
[----:B------:R-:W-:Y:S05]  /*3200*/  BRA `(.L_x_1062) ;  /* 0x0000003400b87947 */ /* 0x000fea0003800000 */
.L_x_1015:
[----:B------:R-:W-:-:S04]  /*3210*/  ISETP.GE.U32.AND P0, PT, R4, UR10, PT ;  /* 0x0000000a04007c0c */ /* 0x000fc8000bf06070 */
[----:B------:R-:W-:-:S13]  /*3220*/  ISETP.GE.U32.AND.EX P0, PT, R6, UR11, PT, P0 ;  /* 0x0000000b06007c0c */ /* 0x000fda000bf06100 */
[----:B------:R-:W-:Y:S05]  /*3230*/  @P0 BRA `(.L_x_1062) ;  /* 0x0000003400ac0947 */ /* 0x000fea0003800000 */
[----:B------:R-:W-:Y:S01]  /*3240*/  ISETP.GE.AND P0, PT, R11, RZ, PT ;  /* 0x000000ff0b00720c */ /* 0x000fe20003f06270 */
[----:B------:R-:W-:Y:S02]  /*3250*/  HFMA2 R10, -RZ, RZ, 0, 0 ;  /* 0x00000000ff0a7431 */ /* 0x000fe400000001ff */
[----:B0-----:R-:W-:-:S10]  /*3260*/  IMAD.MOV.U32 R9, RZ, RZ, RZ ;  /* 0x000000ffff097224 */ /* 0x001fd400078e00ff */
[----:B------:R-:W-:Y:S05]  /*3270*/  @!P0 BRA `(.L_x_1063) ;  /* 0x0000003400888947 */ /* 0x000fea0003800000 */
[----:B------:R-:W-:Y:S01]  /*3280*/  MOV R12, R11 ;  /* 0x0000000b000c7202 */ /* 0x000fe20000000f00 */
[----:B------:R-:W-:Y:S01]  /*3290*/  IMAD.MOV.U32 R10, RZ, RZ, RZ ;  /* 0x000000ffff0a7224 */ /* 0x000fe200078e00ff */
[----:B------:R-:W-:Y:S02]  /*32a0*/  LOP3.LUT R16, R13, 0x7, RZ, 0xc0, !PT ;  /* 0x000000070d107812 */ /* 0x000fe400078ec0ff */
[----:B------:R-:W-:Y:S02]  /*32b0*/  ISETP.GE.U32.AND P0, PT, R12, 0x7, PT ;  /* 0x000000070c00780c */ /* 0x000fe40003f06070 */
[----:B------:R-:W-:-:S11]  /*32c0*/  MOV R9, RZ ;  /* 0x000000ff00097202 */ /* 0x000fd60000000f00 */
        /* <DEDUP_REMOVED lines=8> */
.L_x_1089:
        /* <DEDUP_REMOVED lines=33> */
.L_x_1066:
[----:B------:R-:W-:Y:S01]  /*3560*/  MOV R24, R4 ;  /* 0x0000000400187202 */ /* 0x000fe20000000f00 */
[----:B------:R-:W-:Y:S01]  /*3570*/  IMAD.MOV.U32 R25, RZ, RZ, R6 ;  /* 0x000000ffff197224 */ /* 0x000fe200078e0006 */
[----:B------:R-:W-:Y:S01]  /*3580*/  MOV R15, R32 ;  /* 0x00000020000f7202 */ /* 0x000fe20000000f00 */
[----:B------:R-:W-:Y:S01]  /*3590*/  IMAD.MOV.U32 R14, RZ, RZ, R33 ;  /* 0x000000ffff0e7224 */ /* 0x000fe200078e0021 */
[----:B------:R-:W-:-:S07]  /*35a0*/  MOV R13, 0x35c0 ;  /* 0x000035c0000d7802 */ /* 0x000fce0000000f00 */
[----:B-1----:R-:W-:Y:S05]  /*35b0*/  CALL.REL.NOINC `($__internal_22_$__cuda_sm20_div_s64) ;  /* 0x00000038002c7944 */ /* 0x002fea0003c00000 */
        /* <DEDUP_REMOVED lines=11> */
.L_x_1067:
[----:B------:R-:W-:Y:S05]  /*3670*/  BSYNC.RECONVERGENT B1 ;  /* 0x0000000000017941 */ /* 0x000fea0003800200 */
.L_x_1065:
        /* <DEDUP_REMOVED lines=38> */
.L_x_1069:
        /* <DEDUP_REMOVED lines=17> */
.L_x_1070:
[----:B------:R-:W-:Y:S05]  /*39f0*/  BSYNC.RECONVERGENT B1 ;  /* 0x0000000000017941 */ /* 0x000fea0003800200 */
.L_x_1068:
        /* <DEDUP_REMOVED lines=38> */
.L_x_1072:
        /* <DEDUP_REMOVED lines=17> */
.L_x_1073:
[----:B------:R-:W-:Y:S05]  /*3d70*/  BSYNC.RECONVERGENT B1 ;  /* 0x0000000000017941 */ /* 0x000fea0003800200 */
.L_x_1071:
        /* <DEDUP_REMOVED lines=38> */
.L_x_1075:
        /* <DEDUP_REMOVED lines=17> */
.L_x_1076:
[----:B------:R-:W-:Y:S05]  /*40f0*/  BSYNC.RECONVERGENT B1 ;  /* 0x0000000000017941 */ /* 0x000fea0003800200 */
.L_x_1074:
        /* <DEDUP_REMOVED lines=38> */
.L_x_1078:
        /* <DEDUP_REMOVED lines=17> */
.L_x_1079:
[----:B------:R-:W-:Y:S05]  /*4470*/  BSYNC.RECONVERGENT B1 ;  /* 0x0000000000017941 */ /* 0x000fea0003800200 */
.L_x_1077:
        /* <DEDUP_REMOVED lines=38> */
.L_x_1081:
        /* <DEDUP_REMOVED lines=17> */
.L_x_1082:
[----:B------:R-:W-:Y:S05]  /*47f0*/  BSYNC.RECONVERGENT B1 ;  /* 0x0000000000017941 */ /* 0x000fea0003800200 */
.L_x_1080:
        /* <DEDUP_REMOVED lines=38> */
.L_x_1084:
        /* <DEDUP_REMOVED lines=17> */
.L_x_1085:
[----:B------:R-:W-:Y:S05]  /*4b70*/  BSYNC.RECONVERGENT B1 ;  /* 0x0000000000017941 */ /* 0x000fea0003800200 */
.L_x_1083:
        /* <DEDUP_REMOVED lines=36> */
.L_x_1087:
        /* <DEDUP_REMOVED lines=17> */
.L_x_1088:
[----:B------:R-:W-:Y:S05]  /*4ed0*/  BSYNC.RECONVERGENT B1 ;  /* 0x0000000000017941 */ /* 0x000fea0003800200 */
.L_x_1086:
        /* <DEDUP_REMOVED lines=12> */
.L_x_1064:
        /* <DEDUP_REMOVED lines=36> */
.L_x_1092:
        /* <DEDUP_REMOVED lines=17> */
.L_x_1093:
[----:B------:R-:W-:Y:S05]  /*52f0*/  BSYNC.RECONVERGENT B1 ;  /* 0x0000000000017941 */ /* 0x000fea0003800200 */
.L_x_1091:
        /* <DEDUP_REMOVED lines=40> */
.L_x_1095:
[----:B------:R-:W-:Y:S01]  /*5580*/  IMAD.MOV.U32 R24, RZ, RZ, R20 ;  /* 0x000000ffff187224 */ /* 0x000fe200078e0014 */
[----:B------:R-:W-:Y:S01]  /*5590*/  MOV R25, R21 ;  /* 0x0000001500197202 */ /* 0x000fe20000000f00 */
[----:B------:R-:W-:Y:S01]  /*55a0*/  IMAD.MOV.U32 R15, RZ, RZ, R18 ;  /* 0x000000ffff0f7224 */ /* 0x000fe200078e0012 */
[----:B------:R-:W-:Y:S02]  /*55b0*/  MOV R14, R19 ;  /* 0x00000013000e7202 */ /* 0x000fe40000000f00 */
[----:B------:R-:W-:-:S07]  /*55c0*/  MOV R13, 0x55e0 ;  /* 0x000055e0000d7802 */ /* 0x000fce0000000f00 */
[----:B------:R-:W-:Y:S05]  /*55d0*/  CALL.REL.NOINC `($__internal_22_$__cuda_sm20_div_s64) ;  /* 0x0000001800247944 */ /* 0x000fea0003c00000 */
[----:B------:R-:W-:Y:S02]  /*55e0*/  IADD3 R13, P0, PT, RZ, -R22, RZ ;  /* 0x80000016ff0d7210 */ /* 0x000fe40007f1e0ff */
[----:B------:R-:W-:Y:S02]  /*55f0*/  MOV R14, R20 ;  /* 0x00000014000e7202 */ /* 0x000fe40000000f00 */
[----:B------:R-:W-:Y:S01]  /*5600*/  MOV R15, R21 ;  /* 0x00000015000f7202 */ /* 0x000fe20000000f00 */
[----:B------:R-:W-:-:S04]  /*5610*/  IMAD.X R9, RZ, RZ, ~R23, P0 ;  /* 0x000000ffff097224 */ /* 0x000fc800000e0e17 */
[----:B------:R-:W-:Y:S02]  /*5620*/  IMAD R9, R9, R18, RZ ;  /* 0x0000001209097224 */ /* 0x000fe400078e02ff */
[----:B------:R-:W-:Y:S01]  /*5630*/  IMAD.WIDE.U32 R14, R18, R13, R14 ;  /* 0x0000000d120e7225 */ /* 0x000fe200078e000e */
[----:B------:R-:W-:-:S03]  /*5640*/  MOV R18, R22 ;  /* 0x0000001600127202 */ /* 0x000fc60000000f00 */
[----:B------:R-:W-:Y:S02]  /*5650*/  IMAD R9, R19, R13, R9 ;  /* 0x0000000d13097224 */ /* 0x000fe400078e0209 */
[----:B------:R-:W-:Y:S02]  /*5660*/  IMAD.MOV.U32 R13, RZ, RZ, R14 ;  /* 0x000000ffff0d7224 */ /* 0x000fe400078e000e */
[----:B------:R-:W-:Y:S01]  /*5670*/  IMAD.MOV.U32 R19, RZ, RZ, R23 ;  /* 0x000000ffff137224 */ /* 0x000fe200078e0017 */
[----:B------:R-:W-:-:S07]  /*5680*/  IADD3 R9, PT, PT, R15, R9, RZ ;  /* 0x000000090f097210 */ /* 0x000fce0007ffe0ff */
.L_x_1096:
[----:B------:R-:W-:Y:S05]  /*5690*/  BSYNC.RECONVERGENT B1 ;  /* 0x0000000000017941 */ /* 0x000fea0003800200 */
.L_x_1094:
        /* <DEDUP_REMOVED lines=40> */
.L_x_1098:
        /* <DEDUP_REMOVED lines=17> */
.L_x_1099:
[----:B------:R-:W-:Y:S05]  /*5a30*/  BSYNC.RECONVERGENT B1 ;  /* 0x0000000000017941 */ /* 0x000fea0003800200 */
.L_x_1097:
        /* <DEDUP_REMOVED lines=38> */
[----:B------:R-:W-:Y:S06]  /*5ca0*/  BRA `(.L_x_1102) ;  /* 0x0000000000447947 */ /* 0x000fec0003800000 */
.L_x_1101:
        /* <DEDUP_REMOVED lines=9> */
[----:B------:R-:W-:Y:S02]  /*5d40*/  IADD3.X R13, PT, PT, RZ, ~R23, RZ, P0, !PT ;  /* 0x80000017ff0d7210 */ /* 0x000fe400007fe4ff */
[----:B------:R-:W-:Y:S01]  /*5d50*/  MOV R4, R22 ;  /* 0x0000001600047202 */ /* 0x000fe20000000f00 */
[----:B------:R-:W-:Y:S01]  /*5d60*/  IMAD.WIDE.U32 R14, R20, R25, R14 ;  /* 0x00000019140e7225 */ /* 0x000fe200078e000e */
[----:B------:R-:W-:-:S03]  /*5d70*/  MOV R6, R23 ;  /* 0x0000001700067202 */ /* 0x000fc60000000f00 */
[----:B------:R-:W-:Y:S01]  /*5d80*/  IMAD R13, R13, R20, RZ ;  /* 0x000000140d0d7224 */ /* 0x000fe200078e02ff */
[----:B------:R-:W-:-:S03]  /*5d90*/  MOV R19, R14 ;  /* 0x0000000e00137202 */ /* 0x000fc60000000f00 */
[----:B------:R-:W-:-:S04]  /*5da0*/  IMAD R13, R21, R25, R13 ;  /* 0x00000019150d7224 */ /* 0x000fc800078e020d */
[----:B------:R-:W-:-:S07]  /*5db0*/  IMAD.IADD R13, R15, 0x1, R13 ;  /* 0x000000010f0d7824 */ /* 0x000fce00078e020d */
.L_x_1102:
[----:B------:R-:W-:Y:S05]  /*5dc0*/  BSYNC.RECONVERGENT B1 ;  /* 0x0000000000017941 */ /* 0x000fea0003800200 */
.L_x_1100:
[----:B------:R-:W0:Y:S02]  /*5dd0*/  LDC.64 R14, c[0x0][0x3a0] ;  /* 0x0000e800ff0e7b82 */ /* 0x000e240000000a00 */
[----:B0-----:R-:W-:-:S06]  /*5de0*/  IMAD.WIDE.U32 R14, R9, 0x8, R14 ;  /* 0x00000008090e7825 */ /* 0x001fcc00078e000e */
[----:B------:R-:W2:Y:S01]  /*5df0*/  LDG.E.64 R14, desc[UR8][R14.64] ;  /* 0x000000080e0e7981 */ /* 0x000ea2000c1e1b00 */
[----:B------:R-:W-:Y:S01]  /*5e00*/  MOV R16, R10 ;  /* 0x0000000a00107202 */ /* 0x000fe20000000f00 */
[----:B------:R-:W-:Y:S02]  /*5e10*/  VIADD R12, R12, 0xfffffffc ;  /* 0xfffffffc0c0c7836 */ /* 0x000fe40000000000 */
[-C--:B--2---:R-:W-:Y:S02]  /*5e20*/  IMAD R9, R15, R19.reuse, RZ ;  /* 0x000000130f097224 */ /* 0x084fe400078e02ff */
[----:B------:R-:W-:-:S04]  /*5e30*/  IMAD.WIDE.U32 R10, R14, R19, R16 ;  /* 0x000000130e0a7225 */ /* 0x000fc800078e0010 */
[----:B------:R-:W-:-:S05]  /*5e40*/  IMAD R9, R14, R13, R9 ;  /* 0x0000000d0e097224 */ /* 0x000fca00078e0209 */
[----:B------:R-:W-:-:S07]  /*5e50*/  IADD3 R9, PT, PT, R11, R9, RZ ;  /* 0x000000090b097210 */ /* 0x000fce0007ffe0ff */
.L_x_1090:
        /* <DEDUP_REMOVED lines=34> */
.L_x_1105:
        /* <DEDUP_REMOVED lines=17> */
.L_x_1106:
[----:B------:R-:W-:Y:S05]  /*6190*/  BSYNC.RECONVERGENT B1 ;  /* 0x0000000000017941 */ /* 0x000fea0003800200 */
.L_x_1104:
        /* <DEDUP_REMOVED lines=39> */
.L_x_1108:
        /* <DEDUP_REMOVED lines=13> */
[----:B------:R-:W-:-:S04]  /*64e0*/  IMAD R13, R13, R16, RZ ;  /* 0x000000100d0d7224 */ /* 0x000fc800078e02ff */
[----:B------:R-:W-:Y:S01]  /*64f0*/  IMAD R13, R17, R21, R13 ;  /* 0x00000015110d7224 */ /* 0x000fe200078e020d */
[----:B------:R-:W-:-:S03]  /*6500*/  MOV R17, R14 ;  /* 0x0000000e00117202 */ /* 0x000fc60000000f00 */
[----:B------:R-:W-:-:S07]  /*6510*/  IMAD.IADD R13, R15, 0x1, R13 ;  /* 0x000000010f0d7824 */ /* 0x000fce00078e020d */
.L_x_1109:
[----:B------:R-:W-:Y:S05]  /*6520*/  BSYNC.RECONVERGENT B1 ;  /* 0x0000000000017941 */ /* 0x000fea0003800200 */
.L_x_1107:
        /* <DEDUP_REMOVED lines=9> */
.L_x_1103:
        /* <DEDUP_REMOVED lines=25> */
[----:B------:R-:W-:-:S05]  /*6750*/  @P0 IMAD.IADD R11, R11, 0x1, -R14 ;  /* 0x000000010b0b0824 */ /* 0x000fca00078e0a0e */
[----:B------:R-:W-:-:S13]  /*6760*/  ISETP.GE.U32.AND P0, PT, R11, R14, PT ;  /* 0x0000000e0b00720c */ /* 0x000fda0003f06070 */
[----:B------:R-:W-:Y:S02]  /*6770*/  @P0 IADD3 R11, PT, PT, -R14, R11, RZ ;  /* 0x0000000b0e0b0210 */ /* 0x000fe40007ffe1ff */
[----:B------:R-:W-:-:S04]  /*6780*/  @!P1 LOP3.LUT R11, RZ, R14, RZ, 0x33, !PT ;  /* 0x0000000eff0b9212 */ /* 0x000fc800078e33ff */
[----:B------:R-:W-:Y:S01]  /*6790*/  MOV R14, R11 ;  /* 0x0000000b000e7202 */ /* 0x000fe20000000f00 */
[----:B------:R-:W-:Y:S06]  /*67a0*/  BRA `(.L_x_1112) ;  /* 0x0000000000187947 */ /* 0x000fec0003800000 */
.L_x_1111:
[----:B------:R-:W-:Y:S02]  /*67b0*/  MOV R21, R14 ;  /* 0x0000000e00157202 */ /* 0x000fe40000000f00 */
[----:B------:R-:W-:Y:S02]  /*67c0*/  MOV R26, R15 ;  /* 0x0000000f001a7202 */ /* 0x000fe40000000f00 */
[----:B------:R-:W-:-:S07]  /*67d0*/  MOV R27, 0x67f0 ;  /* 0x000067f0001b7802 */ /* 0x000fce0000000f00 */
[----:B------:R-:W-:Y:S05]  /*67e0*/  CALL.REL.NOINC `($__internal_23_$__cuda_sm20_rem_s64) ;  /* 0x0000000800f07944 */ /* 0x000fea0003c00000 */
[----:B------:R-:W-:Y:S01]  /*67f0*/  IMAD.MOV.U32 R14, RZ, RZ, R4 ;  /* 0x000000ffff0e7224 */ /* 0x000fe200078e0004 */
[----:B------:R-:W-:-:S07]  /*6800*/  MOV R15, R21 ;  /* 0x00000015000f7202 */ /* 0x000fce0000000f00 */
.L_x_1112:
[----:B------:R-:W-:Y:S05]  /*6810*/  BSYNC.RECONVERGENT B1 ;  /* 0x0000000000017941 */ /* 0x000fea0003800200 */
.L_x_1110:
[----:B------:R-:W0:Y:S02]  /*6820*/  LDC.64 R16, c[0x0][0x3a0] ;  /* 0x0000e800ff107b82 */ /* 0x000e240000000a00 */
[----:B0-----:R-:W-:-:S06]  /*6830*/  IMAD.WIDE.U32 R12, R12, 0x8, R16 ;  /* 0x000000080c0c7825 */ /* 0x001fcc00078e0010 */
[----:B------:R-:W2:Y:S01]  /*6840*/  LDG.E.64 R12, desc[UR8][R12.64] ;  /* 0x000000080c0c7981 */ /* 0x000ea2000c1e1b00 */
[----:B------:R-:W-:Y:S01]  /*6850*/  MOV R11, R9 ;  /* 0x00000009000b7202 */ /* 0x000fe20000000f00 */
[-C--:B--2---:R-:W-:Y:S02]  /*6860*/  IMAD R17, R13, R14.reuse, RZ ;  /* 0x0000000e0d117224 */ /* 0x084fe400078e02ff */
[----:B------:R-:W-:-:S04]  /*6870*/  IMAD.WIDE.U32 R10, R12, R14, R10 ;  /* 0x0000000e0c0a7225 */ /* 0x000fc800078e000a */
[----:B------:R-:W-:-:S04]  /*6880*/  IMAD R17, R12, R15, R17 ;  /* 0x0000000f0c117224 */ /* 0x000fc800078e0211 */
[----:B------:R-:W-:-:S07]  /*6890*/  IMAD.IADD R9, R11, 0x1, R17 ;  /* 0x000000010b097824 */ /* 0x000fce00078e0211 */
.L_x_1063:
[----:B------:R-:W0:Y:S02]  /*68a0*/  LDCU.64 UR4, c[0x0][0x390] ;  /* 0x00007200ff0477ac */ /* 0x000e240008000a00 */
[----:B0-----:R-:W-:-:S04]  /*68b0*/  LEA R8, P0, R10, UR4, 0x2 ;  /* 0x000000040a087c11 */ /* 0x001fc8000f8010ff */
[----:B------:R-:W-:-:S05]  /*68c0*/  LEA.HI.X R9, R10, UR5, R9, 0x2, P0 ;  /* 0x000000050a097c11 */ /* 0x000fca00080f1409 */
[----:B------:R-:W2:Y:S04]  /*68d0*/  LDG.E R8, desc[UR8][R8.64] ;  /* 0x0000000808087981 */ /* 0x000ea8000c1e1900 */
[----:B--2---:R1:W-:Y:S02]  /*68e0*/  STS [R3], R8 ;  /* 0x0000000803007388 */ /* 0x0043e40000000800 */
.L_x_1062:
[----:B------:R-:W-:Y:S05]  /*68f0*/  BSYNC.RECONVERGENT B0 ;  /* 0x0000000000007941 */ /* 0x000fea0003800200 */
.L_x_1014:
[----:B------:R-:W-:Y:S01]  /*6900*/  BAR.SYNC.DEFER_BLOCKING 0x0 ;  /* 0x0000000000007b1d */ /* 0x000fe20000010000 */
[----:B------:R-:W-:Y:S02]  /*6910*/  ISETP.GE.U32.AND P0, PT, R7, 0x42, PT ;  /* 0x000000420700780c */ /* 0x000fe40003f06070 */
[----:B------:R-:W-:-:S11]  /*6920*/  ISETP.GT.U32.AND P1, PT, R2, 0x1f, PT ;  /* 0x0000001f0200780c */ /* 0x000fd60003f24070 */
[----:B------:R-:W-:Y:S05]  /*6930*/  @!P0 BRA `(.L_x_1113) ;  /* 0x0000000000388947 */ /* 0x000fea0003800000 */
.L_x_1114:
[----:B--2---:R-:W-:Y:S01]  /*6940*/  SHF.R.U32.HI R10, RZ, 0x1, R7 ;  /* 0x00000001ff0a7819 */ /* 0x004fe20000011607 */
[----:B------:R-:W-:Y:S03]  /*6950*/  LDS R4, [R3] ;  /* 0x0000000003047984 */ /* 0x000fe60000000800 */
[----:B------:R-:W-:-:S05]  /*6960*/  LEA R6, R10, R3, 0x2 ;  /* 0x000000030a067211 */ /* 0x000fca00078e10ff */
[----:B------:R-:W2:Y:S02]  /*6970*/  LDS R11, [R6] ;  /* 0x00000000060b7984 */ /* 0x000ea40000000800 */
[----:B--2---:R-:W-:-:S04]  /*6980*/  FMNMX R4, R4, R11, PT ;  /* 0x0000000b04047209 */ /* 0x004fc80003800000 */
[----:B------:R-:W-:-:S13]  /*6990*/  FSETP.NEU.AND P0, PT, R4, R11, PT ;  /* 0x0000000b0400720b */ /* 0x000fda0003f0d000 */
[----:B01----:R-:W-:Y:S01]  /*69a0*/  @!P0 LEA R8, R10, R5, 0x3 ;  /* 0x000000050a088211 */ /* 0x003fe200078e18ff */
[----:B------:R-:W-:Y:S05]  /*69b0*/  @!P0 STS [R3], R11 ;  /* 0x0000000b03008388 */ /* 0x000fea0000000800 */
[----:B------:R-:W0:Y:S04]  /*69c0*/  @!P0 LDS.64 R8, [R8] ;  /* 0x0000000008088984 */ /* 0x000e280000000a00 */
[----:B0-----:R3:W-:Y:S01]  /*69d0*/  @!P0 STS.64 [R5], R8 ;  /* 0x0000000805008388 */ /* 0x0017e20000000a00 */
[----:B------:R-:W-:Y:S01]  /*69e0*/  BAR.SYNC.DEFER_BLOCKING 0x0 ;  /* 0x0000000000007b1d */ /* 0x000fe20000010000 */
[----:B------:R-:W-:Y:S01]  /*69f0*/  ISETP.GT.U32.AND P0, PT, R7, 0x83, PT ;  /* 0x000000830700780c */ /* 0x000fe20003f04070 */
[----:B------:R-:W-:-:S12]  /*6a00*/  IMAD.MOV.U32 R7, RZ, RZ, R10 ;  /* 0x000000ffff077224 */ /* 0x000fd800078e000a */
[----:B---3--:R-:W-:Y:S05]  /*6a10*/  @P0 BRA `(.L_x_1114) ;  /* 0xfffffffc00c80947 */ /* 0x008fea000383ffff */
.L_x_1113:
[----:B------:R-:W-:Y:S05]  /*6a20*/  @P1 EXIT ;  /* 0x000000000000194d */ /* 0x000fea0003800000 */
[----:B------:R-:W-:Y:S01]  /*6a30*/  LDS R4, [R3] ;  /* 0x0000000003047984 */ /* 0x000fe20000000800 */
[----:B------:R-:W-:-:S03]  /*6a40*/  ISETP.NE.AND P1, PT, R2, RZ, PT ;  /* 0x000000ff0200720c */ /* 0x000fc60003f25270 */
[----:B------:R-:W3:Y:S04]  /*6a50*/  LDS R7, [R3+0x80] ;  /* 0x0000800003077984 */ /* 0x000ee80000000800 */
[----:B0-----:R-:W0:Y:S01]  /*6a60*/  LDS R9, [R3+0x80] ;  /* 0x0000800003097984 */ /* 0x001e220000000800 */
[----:B---3--:R-:W-:-:S04]  /*6a70*/  FMNMX R4, R4, R7, PT ;  /* 0x0000000704047209 */ /* 0x008fc80003800000 */
[----:B0-----:R-:W-:-:S13]  /*6a80*/  FSETP.NEU.AND P0, PT, R4, R9, PT ;  /* 0x000000090400720b */ /* 0x001fda0003f0d000 */
[----:B------:R-:W0:Y:S04]  /*6a90*/  @!P0 LDS.64 R6, [R5+0x100] ;  /* 0x0001000005068984 */ /* 0x000e280000000a00 */
[----:B0-----:R-:W-:Y:S04]  /*6aa0*/  @!P0 STS.64 [R5], R6 ;  /* 0x0000000605008388 */ /* 0x001fe80000000a00 */
[----:B------:R-:W0:Y:S04]  /*6ab0*/  @!P0 LDS R4, [R3+0x80] ;  /* 0x0000800003048984 */ /* 0x000e280000000800 */
[----:B0-----:R-:W-:Y:S04]  /*6ac0*/  @!P0 STS [R3], R4 ;  /* 0x0000000403008388 */ /* 0x001fe80000000800 */
[----:B-1----:R-:W-:Y:S04]  /*6ad0*/  LDS R8, [R3] ;  /* 0x0000000003087984 */ /* 0x002fe80000000800 */
[----:B------:R-:W0:Y:S04]  /*6ae0*/  LDS R9, [R3+0x40] ;  /* 0x0000400003097984 */ /* 0x000e280000000800 */
[----:B------:R-:W1:Y:S01]  /*6af0*/  LDS R11, [R3+0x40] ;  /* 0x00004000030b7984 */ /* 0x000e620000000800 */
[----:B0-----:R-:W-:-:S04]  /*6b00*/  FMNMX R8, R8, R9, PT ;  /* 0x0000000908087209 */ /* 0x001fc80003800000 */
[----:B-1----:R-:W-:-:S13]  /*6b10*/  FSETP.NEU.AND P0, PT, R8, R11, PT ;  /* 0x0000000b0800720b */ /* 0x002fda0003f0d000 */
[----:B------:R-:W0:Y:S04]  /*6b20*/  @!P0 LDS.64 R8, [R5+0x80] ;  /* 0x0000800005088984 */ /* 0x000e280000000a00 */
[----:B0-----:R-:W-:Y:S04]  /*6b30*/  @!P0 STS.64 [R5], R8 ;  /* 0x0000000805008388 */ /* 0x001fe80000000a00 */
[----:B--2---:R-:W0:Y:S04]  /*6b40*/  @!P0 LDS R10, [R3+0x40] ;  /* 0x00004000030a8984 */ /* 0x004e280000000800 */
        /* <DEDUP_REMOVED lines=45> */
[----:B------:R-:W0:Y:S01]  /*6e20*/  LDS R9, [UR4] ;  /* 0x00000004ff097984 */ /* 0x000e220008000800 */
[----:B--2---:R-:W-:-:S03]  /*6e30*/  IMAD.WIDE.U32 R6, R0, 0x8, R6 ;  /* 0x0000000800067825 */ /* 0x004fc600078e0006 */
[----:B0-----:R-:W-:Y:S04]  /*6e40*/  STG.E desc[UR8][R2.64], R9 ;  /* 0x0000000902007986 */ /* 0x001fe8000c101908 */
[----:B------:R-:W-:Y:S01]  /*6e50*/  STG.E.64 desc[UR8][R6.64], R4 ;  /* 0x0000000406007986 */ /* 0x000fe2000c101b08 */
[----:B------:R-:W-:Y:S05]  /*6e60*/  EXIT ;  /* 0x000000000000794d */ /* 0x000fea0003800000 */
        .weak           $__internal_22_$__cuda_sm20_div_s64
        .type           $__internal_22_$__cuda_sm20_div_s64,@function
        .size           $__internal_22_$__cuda_sm20_div_s64,($__internal_23_$__cuda_sm20_rem_s64 - $__internal_22_$__cuda_sm20_div_s64)
$__internal_22_$__cuda_sm20_div_s64:
        /* <DEDUP_REMOVED lines=83> */
[----:B------:R-:W-:Y:S06]  /*73a0*/  RET.REL.NODEC R14 `(uncontiguous_reduce_f32) ;  /* 0xffffff8c0e147950 */ /* 0x000fec0003c3ffff */
        .weak           $__internal_23_$__cuda_sm20_rem_s64
        .type           $__internal_23_$__cuda_sm20_rem_s64,@function
        .size           $__internal_23_$__cuda_sm20_rem_s64,(.L_x_3702 - $__internal_23_$__cuda_sm20_rem_s64)
$__internal_23_$__cuda_sm20_rem_s64:
        /* <DEDUP_REMOVED lines=77> */
[----:B------:R-:W-:Y:S06]  /*7880*/  RET.REL.NODEC R14 `(uncontiguous_reduce_f32) ;  /* 0xffffff840edc7950 */ /* 0x000fec0003c3ffff */
.L_x_1115:
        /* <DEDUP_REMOVED lines=15> */
.L_x_3702:


//--------------------- .text.contiguous_reduce2_f32 --------------------------
	.section	.text.contiguous_reduce2_f32,"ax",@progbits
	.align	128
        .global         contiguous_reduce2_f32
        .type           contiguous_reduce2_f32,@function
        .size           contiguous_reduce2_f32,(.L_x_3783 - contiguous_reduce2_f32)
        .other          contiguous_reduce2_f32,@"STO_CUDA_ENTRY STV_DEFAULT"
contiguous_reduce2_f32:
.text.contiguous_reduce2_f32:
        /* <DEDUP_REMOVED lines=22> */
[----:B------:R0:W-:Y:S03]  /*0160*/  STS [R4], R11 ;  /* 0x0000000b04007388 */ /* 0x0001e60000000800 */
[----:B------:R-:W-:-:S13]  /*0170*/  ISETP.GE.U32.AND.EX P0, PT, RZ, UR11, PT, P0 ;  /* 0x0000000bff007c0c */ /* 0x000fda000bf06100 */
[----:B0-----:R-:W-:Y:S05]  /*0180*/  @P0 BRA `(.L_x_1117) ;  /* 0x0000000000540947 */ /* 0x001fea0003800000 */
[----:B------:R-:W0:Y:S01]  /*0190*/  LDC.64 R6, c[0x0][0x390] ;  /* 0x0000e400ff067b82 */ /* 0x000e220000000a00 */
[----:B------:R-:W1:Y:S02]  /*01a0*/  LDCU.64 UR4, c[0x0][0x390] ;  /* 0x00007200ff0477ac */ /* 0x000e640008000a00 */
[----:B-1----:R-:W-:-:S04]  /*01b0*/  LEA R12, P0, R9, UR4, 0x2 ;  /* 0x00000004090c7c11 */ /* 0x002fc8000f8010ff */
[----:B------:R-:W-:Y:S01]  /*01c0*/  LEA.HI.X R13, R9, UR5, RZ, 0x2, P0 ;  /* 0x00000005090d7c11 */ /* 0x000fe200080f14ff */
[----:B0-----:R-:W-:-:S04]  /*01d0*/  IMAD.WIDE.U32 R6, R15, 0x4, R6 ;  /* 0x000000040f067825 */ /* 0x001fc800078e0006 */
[----:B------:R-:W2:Y:S04]  /*01e0*/  LDG.E R12, desc[UR8][R12.64] ;  /* 0x000000080c0c7981 */ /* 0x000ea8000c1e1900 */
[----:B------:R-:W2:Y:S02]  /*01f0*/  LDG.E R7, desc[UR8][R6.64] ;  /* 0x0000000806077981 */ /* 0x000ea4000c1e1900 */
[----:B--2---:R-:W-:-:S04]  /*0200*/  FMNMX R11, R7, R12, PT ;  /* 0x0000000c070b7209 */ /* 0x004fc80003800000 */
[----:B------:R-:W-:-:S13]  /*0210*/  FSETP.NEU.AND P0, PT, R11, R12, PT ;  /* 0x0000000c0b00720b */ /* 0x000fda0003f0d000 */
[----:B------:R-:W0:Y:S08]  /*0220*/  @!P0 LDC.64 R16, c[0x0][0x398] ;  /* 0x0000e600ff108b82 */ /* 0x000e300000000a00 */
[----:B------:R-:W1:Y:S01]  /*0230*/  @P0 LDC.64 R10, c[0x0][0x398] ;  /* 0x0000e600ff0a0b82 */ /* 0x000e620000000a00 */
[----:B0-----:R-:W-:-:S04]  /*0240*/  @!P0 LEA R8, P1, R9, R16, 0x3 ;  /* 0x0000001009088211 */ /* 0x001fc800078218ff */
[----:B------:R-:W-:Y:S01]  /*0250*/  @!P0 LEA.HI.X R9, R9, R17, RZ, 0x3, P1 ;  /* 0x0000001109098211 */ /* 0x000fe200008f1cff */
[----:B-1----:R-:W-:-:S05]  /*0260*/  @P0 IMAD.WIDE.U32 R10, R15, 0x8, R10 ;  /* 0x000000080f0a0825 */ /* 0x002fca00078e000a */
[----:B------:R-:W2:Y:S04]  /*0270*/  @!P0 LDG.E.64 R8, desc[UR8][R8.64] ;  /* 0x0000000808088981 */ /* 0x000ea8000c1e1b00 */
[----:B------:R-:W3:Y:S04]  /*0280*/  @P0 LDG.E.64 R10, desc[UR8][R10.64] ;  /* 0x000000080a0a0981 */ /* 0x000ee8000c1e1b00 */
[----:B------:R1:W-:Y:S04]  /*0290*/  @!P0 STS [R4], R12 ;  /* 0x0000000c04008388 */ /* 0x0003e80000000800 */
[----:B--2---:R1:W-:Y:S04]  /*02a0*/  @!P0 STS.64 [R3], R8 ;  /* 0x0000000803008388 */ /* 0x0043e80000000a00 */
[----:B------:R1:W-:Y:S04]  /*02b0*/  @P0 STS [R4], R7 ;  /* 0x0000000704000388 */ /* 0x0003e80000000800 */
[----:B---3--:R1:W-:Y:S01]  /*02c0*/  @P0 STS.64 [R3], R10 ;  /* 0x0000000a03000388 */ /* 0x0083e20000000a00 */
[----:B------:R-:W-:Y:S05]  /*02d0*/  BRA `(.L_x_1118) ;  /* 0x0000000000307947 */ /* 0x000fea0003800000 */
.L_x_1117:
        /* <DEDUP_REMOVED lines=8> */
[----:B------:R-:W2:Y:S04]  /*0360*/  LDG.E R9, desc[UR8][R8.64] ;  /* 0x0000000808097981 */ /* 0x000ea8000c1e1900 */
[----:B------:R-:W3:Y:S04]  /*0370*/  LDG.E.64 R6, desc[UR8][R6.64] ;  /* 0x0000000806067981 */ /* 0x000ee8000c1e1b00 */
[----:B--2---:R0:W-:Y:S04]  /*0380*/  STS [R4], R9 ;  /* 0x0000000904007388 */ /* 0x0041e80000000800 */
[----:B---3--:R0:W-:Y:S02]  /*0390*/  STS.64 [R3], R6 ;  /* 0x0000000603007388 */ /* 0x0081e40000000a00 */
.L_x_1118:
[----:B------:R-:W-:Y:S05]  /*03a0*/  BSYNC.RECONVERGENT B0 ;  /* 0x0000000000007941 */ /* 0x000fea0003800200 */
.L_x_1116:
[----:B------:R-:W-:Y:S01]  /*03b0*/  BAR.SYNC.DEFER_BLOCKING 0x0 ;  /* 0x0000000000007b1d */ /* 0x000fe20000010000 */
[----:B------:R-:W-:-:S13]  /*03c0*/  ISETP.GE.U32.AND P0, PT, R5, 0x42, PT ;  /* 0x000000420500780c */ /* 0x000fda0003f06070 */
[----:B------:R-:W-:Y:S05]  /*03d0*/  @!P0 BRA `(.L_x_1119) ;  /* 0x0000000000488947 */ /* 0x000fea0003800000 */
.L_x_1122:
        /* <DEDUP_REMOVED lines=14> */
.L_x_1121:
[----:B------:R-:W-:Y:S05]  /*04c0*/  BSYNC.RECONVERGENT B0 ;  /* 0x0000000000007941 */ /* 0x000fea0003800200 */
.L_x_1120:
[----:B------:R-:W-:Y:S01]  /*04d0*/  BAR.SYNC.DEFER_BLOCKING 0x0 ;  /* 0x0000000000007b1d */ /* 0x000fe20000010000 */
[----:B------:R-:W-:-:S13]  /*04e0*/  ISETP.GT.U32.AND P0, PT, R9, 0x83, PT ;  /* 0x000000830900780c */ /* 0x000fda0003f04070 */
[----:B------:R-:W-:Y:S05]  /*04f0*/  @P0 BRA `(.L_x_1122) ;  /* 0xfffffffc00b80947 */ /* 0x000fea000383ffff */
.L_x_1119:
[----:B------:R-:W-:-:S13]  /*0500*/  ISETP.GT.U32.AND P0, PT, R2, 0x1f, PT ;  /* 0x0000001f0200780c */ /* 0x000fda0003f04070 */
[----:B------:R-:W-:Y:S05]  /*0510*/  @P0 EXIT ;  /* 0x000000000000094d */ /* 0x000fea0003800000 */
[----:B------:R-:W-:Y:S01]  /*0520*/  LDS R5, [R4] ;  /* 0x0000000004057984 */ /* 0x000fe20000000800 */
[----:B------:R-:W-:-:S03]  /*0530*/  ISETP.NE.AND P1, PT, R2, RZ, PT ;  /* 0x000000ff0200720c */ /* 0x000fc60003f25270 */
[----:B0-----:R-:W0:Y:S04]  /*0540*/  LDS R6, [R4+0x80] ;  /* 0x0000800004067984 */ /* 0x001e280000000800 */
[----:B-1----:R-:W1:Y:S01]  /*0550*/  LDS R8, [R4+0x80] ;  /* 0x0000800004087984 */ /* 0x002e620000000800 */
        /* <DEDUP_REMOVED lines=64> */
.L_x_1123:
        /* <DEDUP_REMOVED lines=10> */
.L_x_3783:


//--------------------- .text.contiguous_reduce_f32 --------------------------
	.section	.text.contiguous_reduce_f32,"ax",@progbits
	.align	128
        .global         contiguous_reduce_f32
        .type           contiguous_reduce_f32,@function
        .size           contiguous_reduce_f32,(.L_x_3784 - contiguous_reduce_f32)
        .other          contiguous_reduce_f32,@"STO_CUDA_ENTRY STV_DEFAULT"
contiguous_reduce_f32:
.text.contiguous_reduce_f32:
[----:B------:R-:W-:Y:S01]  /*0000*/  LDC R1, c[0x0][0x37c] ;  /* 0x0000df00ff017b82 */ /* 0x000fe20000000800 */
[----:B------:R-:W0:Y:S07]  /*0010*/  S2R R0, SR_CTAID.X ;  /* 0x0000000000007919 */ /* 0x000e2e0000002500 */
[----:B------:R-:W1:Y:S01]  /*0020*/  S2UR UR5, SR_CgaCtaId ;  /* 0x00000000000579c3 */ /* 0x000e620000008800 */
[----:B------:R-:W2:Y:S01]  /*0030*/  LDCU UR7, c[0x0][0x360] ;  /* 0x00006c00ff0777ac */ /* 0x000ea20008000800 */
[----:B------:R-:W-:Y:S01]  /*0040*/  IMAD.MOV.U32 R11, RZ, RZ, 0x7f800000 ;  /* 0x7f800000ff0b7424 */ /* 0x000fe200078e00ff */
[----:B------:R-:W3:Y:S01]  /*0050*/  S2R R2, SR_TID.X ;  /* 0x0000000000027919 */ /* 0x000ee20000002100 */
[----:B------:R-:W-:Y:S01]  /*0060*/  BSSY.RECONVERGENT B0, `(.L_x_1124) ;  /* 0x0000028000007945 */ /* 0x000fe20003800200 */
[----:B------:R-:W-:Y:S01]  /*0070*/  UMOV UR4, 0x400 ;  /* 0x0000040000047882 */ /* 0x000fe20000000000 */
[----:B------:R-:W4:Y:S01]  /*0080*/  LDCU.64 UR10, c[0x0][0x398] ;  /* 0x00007300ff0a77ac */ /* 0x000f220008000a00 */
        /* <DEDUP_REMOVED lines=12> */
[----:B------:R0:W-:Y:S02]  /*0150*/  STS [R4], R11 ;  /* 0x0000000b04007388 */ /* 0x0001e40000000800 */
[----:B------:R-:W-:-:S13]  /*0160*/  ISETP.GE.U32.AND.EX P0, PT, RZ, UR11, PT, P0 ;  /* 0x0000000bff007c0c */ /* 0x000fda000bf06100 */
[----:B0-----:R-:W-:Y:S05]  /*0170*/  @P0 BRA `(.L_x_1125) ;  /* 0x0000000000380947 */ /* 0x001fea0003800000 */
[----:B------:R-:W0:Y:S02]  /*0180*/  LDCU.64 UR4, c[0x0][0x390] ;  /* 0x00007200ff0477ac */ /* 0x000e240008000a00 */
[----:B0-----:R-:W-:Y:S02]  /*0190*/  LEA R10, P0, R6, UR4, 0x2 ;  /* 0x00000004060a7c11 */ /* 0x001fe4000f8010ff */
[----:B------:R-:W-:Y:S02]  /*01a0*/  LEA R12, P1, R8, UR4, 0x2 ;  /* 0x00000004080c7c11 */ /* 0x000fe4000f8210ff */
[----:B------:R-:W-:Y:S02]  /*01b0*/  LEA.HI.X R11, R6, UR5, RZ, 0x2, P0 ;  /* 0x00000005060b7c11 */ /* 0x000fe400080f14ff */
[----:B------:R-:W-:-:S04]  /*01c0*/  LEA.HI.X R13, R8, UR5, RZ, 0x2, P1 ;  /* 0x00000005080d7c11 */ /* 0x000fc800088f14ff */
[----:B------:R-:W2:Y:S04]  /*01d0*/  LDG.E R11, desc[UR8][R10.64] ;  /* 0x000000080a0b7981 */ /* 0x000ea8000c1e1900 */
[----:B------:R-:W2:Y:S01]  /*01e0*/  LDG.E R12, desc[UR8][R12.64] ;  /* 0x000000080c0c7981 */ /* 0x000ea2000c1e1900 */
[----:B------:R-:W-:Y:S01]  /*01f0*/  IMAD.MOV.U32 R9, RZ, RZ, RZ ;  /* 0x000000ffff097224 */ /* 0x000fe200078e00ff */
[----:B--2---:R-:W-:-:S04]  /*0200*/  FMNMX R7, R11, R12, PT ;  /* 0x0000000c0b077209 */ /* 0x004fc80003800000 */
[----:B------:R-:W-:-:S13]  /*0210*/  FSETP.NEU.AND P0, PT, R7, R12, PT ;  /* 0x0000000c0700720b */ /* 0x000fda0003f0d000 */
[----:B------:R1:W-:Y:S04]  /*0220*/  @!P0 STS [R4], R12 ;  /* 0x0000000c04008388 */ /* 0x0003e80000000800 */
[----:B------:R1:W-:Y:S04]  /*0230*/  @!P0 STS.64 [R3], R8 ;  /* 0x0000000803008388 */ /* 0x0003e80000000a00 */
[----:B------:R1:W-:Y:S01]  /*0240*/  @P0 STS [R4], R11 ;  /* 0x0000000b04000388 */ /* 0x0003e20000000800 */
[----:B------:R-:W-:Y:S05]  /*0250*/  BRA `(.L_x_1126) ;  /* 0x0000000000207947 */ /* 0x000fea0003800000 */
.L_x_1125:
[----:B------:R-:W-:-:S04]  /*0260*/  ISETP.GE.U32.AND P0, PT, R6, UR10, PT ;  /* 0x0000000a06007c0c */ /* 0x000fc8000bf06070 */
[----:B------:R-:W-:-:S13]  /*0270*/  ISETP.GE.U32.AND.EX P0, PT, RZ, UR11, PT, P0 ;  /* 0x0000000bff007c0c */ /* 0x000fda000bf06100 */
[----:B------:R-:W-:Y:S05]  /*0280*/  @P0 BRA `(.L_x_1126) ;  /* 0x0000000000140947 */ /* 0x000fea0003800000 */
[----:B------:R-:W0:Y:S02]  /*0290*/  LDCU.64 UR4, c[0x0][0x390] ;  /* 0x00007200ff0477ac */ /* 0x000e240008000a00 */
[----:B0-----:R-:W-:-:S04]  /*02a0*/  LEA R8, P0, R6, UR4, 0x2 ;  /* 0x0000000406087c11 */ /* 0x001fc8000f8010ff */
[----:B------:R-:W-:-:S06]  /*02b0*/  LEA.HI.X R9, R6, UR5, RZ, 0x2, P0 ;  /* 0x0000000506097c11 */ /* 0x000fcc00080f14ff */
[----:B------:R-:W2:Y:S04]  /*02c0*/  LDG.E R9, desc[UR8][R8.64] ;  /* 0x0000000808097981 */ /* 0x000ea8000c1e1900 */
[----:B--2---:R0:W-:Y:S02]  /*02d0*/  STS [R4], R9 ;  /* 0x0000000904007388 */ /* 0x0041e40000000800 */
.L_x_1126:
[----:B------:R-:W-:Y:S05]  /*02e0*/  BSYNC.RECONVERGENT B0 ;  /* 0x0000000000007941 */ /* 0x000fea0003800200 */
.L_x_1124:
[----:B------:R-:W-:Y:S01]  /*02f0*/  BAR.SYNC.DEFER_BLOCKING 0x0 ;  /* 0x0000000000007b1d */ /* 0x000fe20000010000 */
[----:B------:R-:W-:-:S13]  /*0300*/  ISETP.GE.U32.AND P0, PT, R5, 0x42, PT ;  /* 0x000000420500780c */ /* 0x000fda0003f06070 */
[----:B------:R-:W-:Y:S05]  /*0310*/  @!P0 BRA `(.L_x_1127) ;  /* 0x0000000000488947 */ /* 0x000fea0003800000 */
.L_x_1130:
        /* <DEDUP_REMOVED lines=14> */
.L_x_1129:
[----:B------:R-:W-:Y:S05]  /*0400*/  BSYNC.RECONVERGENT B0 ;  /* 0x0000000000007941 */ /* 0x000fea0003800200 */
.L_x_1128:
[----:B------:R-:W-:Y:S01]  /*0410*/  BAR.SYNC.DEFER_BLOCKING 0x0 ;  /* 0x0000000000007b1d */ /* 0x000fe20000010000 */
[----:B------:R-:W-:-:S13]  /*0420*/  ISETP.GT.U32.AND P0, PT, R9, 0x83, PT ;  /* 0x000000830900780c */ /* 0x000fda0003f04070 */
[----:B------:R-:W-:Y:S05]  /*0430*/  @P0 BRA `(.L_x_1130) ;  /* 0xfffffffc00b80947 */ /* 0x000fea000383ffff */
.L_x_1127:
        /* <DEDUP_REMOVED lines=70> */
.L_x_1131:
        /* <DEDUP_REMOVED lines=14> */
.L_x_3784:


//--------------------- .text.contiguous_reduce44_u64 --------------------------
	.section	.text.contiguous_reduce44_u64,"ax",@progbits
	.align	128
        .global         contiguous_reduce44_u64
        .type           contiguous_reduce44_u64,@function
        .size           contiguous_reduce44_u64,(.L_x_3785 - contiguous_reduce44_u64)
        .other          contiguous_reduce44_u64,@"STO_CUDA_ENTRY STV_DEFAULT"
contiguous_reduce44_u64:
.text.contiguous_reduce44_u64:
[----:B------:R-:W-:Y:S01]  /*0000*/  LDC R1, c[0x0][0x37c] ;  /* 0x0000df00ff017b82 */ /* 0x000fe20000000800 */
[----:B------:R-:W0:Y:S01]  /*0010*/  S2R R11, SR_TID.Y ;  /* 0x00000000000b7919 */ /* 0x000e220000002200 */
[----:B------:R-:W1:Y:S06]  /*0020*/  LDCU UR13, c[0x0][0x360] ;  /* 0x00006c00ff0d77ac */ /* 0x000e6c0008000800 */
[----:B------:R-:W2:Y:S01]  /*0030*/  S2UR UR5, SR_CgaCtaId ;  /* 0x00000000000579c3 */ /* 0x000ea20000008800 */
[----:B------:R-:W-:Y:S01]  /*0040*/  IMAD.MOV.U32 R2, RZ, RZ, -0x1 ;  /* 0xffffffffff027424 */ /* 0x000fe200078e00ff */
[----:B------:R-:W0:Y:S01]  /*0050*/  S2R R0, SR_CTAID.Y ;  /* 0x0000000000007919 */ /* 0x000e220000002600 */
[----:B------:R-:W0:Y:S01]  /*0060*/  LDCU UR16, c[0x0][0x364] ;  /* 0x00006c80ff1077ac */ /* 0x000e220008000800 */
[----:B------:R-:W-:Y:S01]  /*0070*/  IMAD.MOV.U32 R3, RZ, RZ, -0x1 ;  /* 0xffffffffff037424 */ /* 0x000fe200078e00ff */
        /* <DEDUP_REMOVED lines=39> */
[----:B------:R-:W-:Y:S01]  /*02f0*/  VIADD R3, R2, UR5 ;  /* 0x0000000502037c36 */ /* 0x000fe20008000000 */
        /* <DEDUP_REMOVED lines=29> */
.L_x_1136:
[----:B------:R-:W2:Y:S01]  /*04d0*/  LDS.64 R18, [R4+UR5] ;  /* 0x0000000504127984 */ /* 0x000ea20008000a00 */
[----:B------:R-:W-:Y:S02]  /*04e0*/  UIADD3 UR8, UPT, UPT, UR8, 0x10, URZ ;  /* 0x0000001008087890 */ /* 0x000fe4000fffe0ff */
[----:B------:R-:W-:Y:S02]  /*04f0*/  UIADD3 UR4, UPT, UPT, UR4, 0x10, URZ ;  /* 0x0000001004047890 */ /* 0x000fe4000fffe0ff */
[----:B------:R-:W-:Y:S01]  /*0500*/  UISETP.GE.AND UP1, UPT, UR8, -0xc, UPT ;  /* 0xfffffff40800788c */ /* 0x000fe2000bf26270 */
[----:B--2---:R-:W-:-:S04]  /*0510*/  ISETP.GT.U32.AND P0, PT, R18, R12, PT ;  /* 0x0000000c1200720c */ /* 0x004fc80003f04070 */
[----:B------:R-:W-:-:S13]  /*0520*/  ISETP.GT.U32.AND.EX P0, PT, R19, R13, PT, P0 ;  /* 0x0000000d1300720c */ /* 0x000fda0003f04100 */
[----:B------:R-:W-:Y:S01]  /*0530*/  @!P0 STS.64 [R3], R18 ;  /* 0x0000001203008388 */ /* 0x000fe20000000a00 */
[----:B------:R-:W-:Y:S01]  /*0540*/  @!P0 IMAD.MOV.U32 R12, RZ, RZ, R18 ;  /* 0x000000ffff0c8224 */ /* 0x000fe200078e0012 */
[----:B------:R-:W-:Y:S02]  /*0550*/  @!P0 MOV R13, R19 ;  /* 0x00000013000d8202 */ /* 0x000fe40000000f00 */
[----:B------:R-:W2:Y:S04]  /*0560*/  @!P0 LDS.64 R22, [R8+UR5] ;  /* 0x0000000508168984 */ /* 0x000ea80008000a00 */
[----:B--2---:R-:W-:Y:S04]  /*0570*/  @!P0 STS.64 [R2+UR9], R22 ;  /* 0x0000001602008988 */ /* 0x004fe80008000a09 */
[----:B---3--:R-:W2:Y:S02]  /*0580*/  LDS.64 R20, [R5+UR5] ;  /* 0x0000000505147984 */ /* 0x008ea40008000a00 */
[----:B--2---:R-:W-:-:S04]  /*0590*/  ISETP.GT.U32.AND P0, PT, R20, R12, PT ;  /* 0x0000000c1400720c */ /* 0x004fc80003f04070 */
[----:B------:R-:W-:-:S13]  /*05a0*/  ISETP.GT.U32.AND.EX P0, PT, R21, R13, PT, P0 ;  /* 0x0000000d1500720c */ /* 0x000fda0003f04100 */
[----:B------:R-:W-:Y:S01]  /*05b0*/  @!P0 STS.64 [R3], R20 ;  /* 0x0000001403008388 */ /* 0x000fe20000000a00 */
[----:B------:R-:W-:Y:S02]  /*05c0*/  @!P0 IMAD.MOV.U32 R12, RZ, RZ, R20 ;  /* 0x000000ffff0c8224 */ /* 0x000fe400078e0014 */
[----:B------:R-:W-:Y:S01]  /*05d0*/  @!P0 IMAD.MOV.U32 R13, RZ, RZ, R21 ;  /* 0x000000ffff0d8224 */ /* 0x000fe200078e0015 */
[----:B------:R-:W2:Y:S04]  /*05e0*/  @!P0 LDS.64 R24, [R9+UR5] ;  /* 0x0000000509188984 */ /* 0x000ea80008000a00 */
[----:B--2---:R-:W-:Y:S04]  /*05f0*/  @!P0 STS.64 [R2+UR9], R24 ;  /* 0x0000001802008988 */ /* 0x004fe80008000a09 */
[----:B------:R-:W2:Y:S02]  /*0600*/  LDS.64 R16, [R6+UR5] ;  /* 0x0000000506107984 */ /* 0x000ea40008000a00 */
        /* <DEDUP_REMOVED lines=13> */
[----:B------:R-:W2:Y:S01]  /*06e0*/  @!P0 LDS.64 R24, [R11+UR5] ;  /* 0x000000050b188984 */ /* 0x000ea20008000a00 */
[----:B------:R-:W-:-:S03]  /*06f0*/  ULEA UR5, UR13, UR5, 0x5 ;  /* 0x000000050d057291 */ /* 0x000fc6000f8e28ff */
[----:B--2---:R-:W-:Y:S06]  /*0700*/  @!P0 STS.64 [R2+UR9], R24 ;  /* 0x0000001802008988 */ /* 0x004fec0008000a09 */
[----:B------:R-:W2:Y:S02]  /*0710*/  LDS.64 R16, [R4+UR5] ;  /* 0x0000000504107984 */ /* 0x000ea40008000a00 */
[----:B--2---:R-:W-:-:S04]  /*0720*/  ISETP.GT.U32.AND P0, PT, R16, R12, PT ;  /* 0x0000000c1000720c */ /* 0x004fc80003f04070 */
[----:B------:R-:W-:-:S13]  /*0730*/  ISETP.GT.U32.AND.EX P0, PT, R17, R13, PT, P0 ;  /* 0x0000000d1100720c */ /* 0x000fda0003f04100 */
[----:B------:R-:W-:Y:S01]  /*0740*/  @!P0 STS.64 [R3], R16 ;  /* 0x0000001003008388 */ /* 0x000fe20000000a00 */
[----:B------:R-:W-:Y:S01]  /*0750*/  @!P0 IMAD.MOV.U32 R12, RZ, RZ, R16 ;  /* 0x000000ffff0c8224 */ /* 0x000fe200078e0010 */
[----:B------:R-:W-:Y:S02]  /*0760*/  @!P0 MOV R13, R17 ;  /* 0x00000011000d8202 */ /* 0x000fe40000000f00 */
        /* <DEDUP_REMOVED lines=92> */
[----:B--2---:R3:W-:Y:S01]  /*0d30*/  @!P0 STS.64 [R2+UR9], R20 ;  /* 0x0000001402008988 */ /* 0x0047e20008000a09 */
[----:B------:R-:W-:Y:S08]  /*0d40*/  BRA.U !UP1, `(.L_x_1136) ;  /* 0xfffffff509e07547 */ /* 0x000ff0000b83ffff */
.L_x_1135:
[----:B------:R-:W-:-:S04]  /*0d50*/  UIADD3 UR7, UPT, UPT, -UR8, URZ, URZ ;  /* 0x000000ff08077290 */ /* 0x000fc8000fffe1ff */
[----:B------:R-:W-:-:S09]  /*0d60*/  UISETP.GT.AND UP1, UPT, UR7, 0x4, UPT ;  /* 0x000000040700788c */ /* 0x000fd2000bf24270 */
[----:B------:R-:W-:Y:S05]  /*0d70*/  BRA.U !UP1, `(.L_x_1137) ;  /* 0x00000005091c7547 */ /* 0x000fea000b800000 */
[----:B------:R-:W2:Y:S01]  /*0d80*/  LDS.64 R16, [R4+UR5] ;  /* 0x0000000504107984 */ /* 0x000ea20008000a00 */
[----:B------:R-:W-:Y:S02]  /*0d90*/  UIADD3 UR8, UPT, UPT, UR8, 0x4, URZ ;  /* 0x0000000408087890 */ /* 0x000fe4000fffe0ff */
[----:B------:R-:W-:Y:S02]  /*0da0*/  UIADD3 UR4, UPT, UPT, UR4, 0x4, URZ ;  /* 0x0000000404047890 */ /* 0x000fe4000fffe0ff */
[----:B------:R-:W-:Y:S02]  /*0db0*/  UIADD3 UR8, UPT, UPT, UR8, 0x4, URZ ;  /* 0x0000000408087890 */ /* 0x000fe4000fffe0ff */
[----:B------:R-:W-:Y:S02]  /*0dc0*/  UIADD3 UR4, UPT, UPT, UR4, 0x4, URZ ;  /* 0x0000000404047890 */ /* 0x000fe4000fffe0ff */
[----:B------:R-:W-:Y:S01]  /*0dd0*/  UPLOP3.LUT UP0, UPT, UPT, UPT, UPT, 0x40, 0x4 ;  /* 0x000000000004789c */ /* 0x000fe20003f0e870 */
        /* <DEDUP_REMOVED lines=64> */
[----:B--2---:R4:W-:Y:S09]  /*11e0*/  @!P0 STS.64 [R2+UR9], R18 ;  /* 0x0000001202008988 */ /* 0x0049f20008000a09 */
.L_x_1137:
[----:B------:R-:W-:-:S09]  /*11f0*/  UISETP.NE.OR UP0, UPT, UR8, URZ, UP0 ;  /* 0x000000ff0800728c */ /* 0x000fd20008705670 */
[----:B------:R-:W-:Y:S05]  /*1200*/  BRA.U !UP0, `(.L_x_1138) ;  /* 0x0000000108947547 */ /* 0x000fea000b800000 */
.L_x_1134:
[----:B--23--:R-:W2:Y:S01]  /*1210*/  LDS.64 R20, [R4+UR5] ;  /* 0x0000000504147984 */ /* 0x00cea20008000a00 */
[----:B------:R-:W-:Y:S02]  /*1220*/  UIADD3 UR8, UPT, UPT, UR8, 0x4, URZ ;  /* 0x0000000408087890 */ /* 0x000fe4000fffe0ff */
[----:B------:R-:W-:Y:S02]  /*1230*/  UIADD3 UR4, UPT, UPT, UR4, 0x4, URZ ;  /* 0x0000000404047890 */ /* 0x000fe4000fffe0ff */
[----:B------:R-:W-:Y:S01]  /*1240*/  UISETP.NE.AND UP0, UPT, UR8, URZ, UPT ;  /* 0x000000ff0800728c */ /* 0x000fe2000bf05270 */
        /* <DEDUP_REMOVED lines=15> */
[----:B----4-:R-:W2:Y:S02]  /*1340*/  LDS.64 R18, [R6+UR5] ;  /* 0x0000000506127984 */ /* 0x010ea40008000a00 */
        /* <DEDUP_REMOVED lines=16> */
[----:B------:R-:W-:Y:S08]  /*1450*/  BRA.U UP0, `(.L_x_1134) ;  /* 0xfffffffd006c7547 */ /* 0x000ff0000b83ffff */
.L_x_1138:
[----:B------:R-:W-:-:S12]  /*1460*/  UIADD3 UR7, UPT, UPT, UR4, 0x1, URZ ;  /* 0x0000000104077890 */ /* 0x000fd8000fffe0ff */
.L_x_1133:
        /* <DEDUP_REMOVED lines=8> */
.L_x_1139:
[----:B--2---:R-:W-:Y:S01]  /*14f0*/  MOV R5, UR7 ;  /* 0x0000000700057c02 */ /* 0x004fe20008000f00 */
[----:B------:R-:W5:Y:S01]  /*1500*/  LDC R9, c[0x0][0x360] ;  /* 0x0000d800ff097b82 */ /* 0x000f620000000800 */
[----:B------:R-:W-:-:S03]  /*1510*/  UIADD3 UR6, UPT, UPT, UR6, 0x1, URZ ;  /* 0x0000000106067890 */ /* 0x000fc6000fffe0ff */
[----:B------:R-:W-:Y:S01]  /*1520*/  IMAD R6, R5, 0x8, R8 ;  /* 0x0000000805067824 */ /* 0x000fe200078e0208 */
[----:B------:R-:W-:-:S05]  /*1530*/  UISETP.NE.AND UP0, UPT, UR6, URZ, UPT ;  /* 0x000000ff0600728c */ /* 0x000fca000bf05270 */
[----:B------:R-:W2:Y:S02]  /*1540*/  LDS.64 R6, [R6] ;  /* 0x0000000006067984 */ /* 0x000ea40000000a00 */
[----:B--2---:R-:W-:-:S04]  /*1550*/  ISETP.GT.U32.AND P0, PT, R6, R12, PT ;  /* 0x0000000c0600720c */ /* 0x004fc80003f04070 */
[----:B------:R-:W-:-:S13]  /*1560*/  ISETP.GT.U32.AND.EX P0, PT, R7, R13, PT, P0 ;  /* 0x0000000d0700720c */ /* 0x000fda0003f04100 */
[----:B------:R-:W-:Y:S01]  /*1570*/  @!P0 STS.64 [R3], R6 ;  /* 0x0000000603008388 */ /* 0x000fe20000000a00 */
[----:B------:R-:W-:Y:S02]  /*1580*/  @!P0 IMAD.MOV.U32 R12, RZ, RZ, R6 ;  /* 0x000000ffff0c8224 */ /* 0x000fe400078e0006 */
[----:B------:R-:W-:Y:S01]  /*1590*/  @!P0 IMAD.MOV.U32 R13, RZ, RZ, R7 ;  /* 0x000000ffff0d8224 */ /* 0x000fe200078e0007 */
[----:B------:R5:W2:Y:S02]  /*15a0*/  @!P0 LDS.64 R4, [R8+UR4] ;  /* 0x0000000408048984 */ /* 0x000aa40008000a00 */
[----:B-----5:R-:W-:Y:S02]  /*15b0*/  IMAD R8, R9, 0x8, R8 ;  /* 0x0000000809087824 */ /* 0x020fe400078e0208 */
[----:B--2---:R2:W-:Y:S01]  /*15c0*/  @!P0 STS.64 [R2+UR9], R4 ;  /* 0x0000000402008988 */ /* 0x0045e20008000a09 */
[----:B------:R-:W-:Y:S05]  /*15d0*/  BRA.U UP0, `(.L_x_1139) ;  /* 0xfffffffd00c47547 */ /* 0x000fea000b83ffff */
.L_x_1132:
[----:B01234-:R-:W0:Y:S01]  /*15e0*/  LDS.64 R2, [R2+UR9] ;  /* 0x0000000902027984 */ /* 0x01fe220008000a00 */
[----:B------:R-:W1:Y:S01]  /*15f0*/  LDCU.64 UR6, c[0x0][0x3a8] ;  /* 0x00007500ff0677ac */ /* 0x000e620008000a00 */
[----:B------:R-:W-:Y:S01]  /*1600*/  IMAD.MOV.U32 R15, RZ, RZ, RZ ;  /* 0x000000ffff0f7224 */ /* 0x000fe200078e00ff */
[----:B------:R-:W2:Y:S01]  /*1610*/  LDCU.128 UR20, c[0x0][0x380] ;  /* 0x00007000ff1477ac */ /* 0x000ea20008000c00 */
        /* <DEDUP_REMOVED lines=11> */
.L_x_1140:
        /* <DEDUP_REMOVED lines=11> */
.L_x_3785:


//--------------------- .text.contiguous_reduce4_u64 --------------------------
	.section	.text.contiguous_reduce4_u64,"ax",@progbits
	.align	128
        .global         contiguous_reduce4_u64
        .type           contiguous_reduce4_u64,@function
        .size           contiguous_reduce4_u64,(.L_x_3704 - contiguous_reduce4_u64)
        .other          contiguous_reduce4_u64,@"STO_CUDA_ENTRY STV_DEFAULT"
contiguous_reduce4_u64:
.text.contiguous_reduce4_u64:
[----:B------:R-:W-:Y:S01]  /*0000*/  LDC R1, c[0x0][0x37c] ;  /* 0x0000df00ff017b82 */ /* 0x000fe20000000800 */
[----:B------:R-:W0:Y:S01]  /*0010*/  S2R R7, SR_TID.Y ;  /* 0x0000000000077919 */ /* 0x000e220000002200 */
[----:B------:R-:W1:Y:S06]  /*0020*/  LDCU UR15, c[0x0][0x360] ;  /* 0x00006c00ff0f77ac */ /* 0x000e6c0008000800 */
[----:B------:R-:W2:Y:S01]  /*0030*/  S2UR UR6, SR_CgaCtaId ;  /* 0x00000000000679c3 */ /* 0x000ea20000008800 */
[----:B------:R-:W-:Y:S01]  /*0040*/  HFMA2 R17, -RZ, RZ, 0, 0 ;  /* 0x00000000ff117431 */ /* 0x000fe200000001ff */
[----:B------:R-:W0:Y:S01]  /*0050*/  S2R R6, SR_CTAID.Y ;  /* 0x0000000000067919 */ /* 0x000e220000002600 */
[----:B------:R-:W1:Y:S01]  /*0060*/  LDCU UR16, c[0x0][0x364] ;  /* 0x00006c80ff1077ac */ /* 0x000e620008000800 */
[----:B------:R-:W-:Y:S01]  /*0070*/  IMAD.MOV.U32 R8, RZ, RZ, -0x1 ;  /* 0xffffffffff087424 */ /* 0x000fe200078e00ff */
        /* <DEDUP_REMOVED lines=41> */
.L_x_1159:
[----:B------:R-:W-:-:S04]  /*0310*/  VIADD R15, R2, 0x3 ;  /* 0x00000003020f7836 */ /* 0x000fc80000000000 */
        /* <DEDUP_REMOVED lines=26> */
.L_x_1143:
[----:B------:R-:W-:Y:S01]  /*04c0*/  IMAD.MOV.U32 R14, RZ, RZ, R30 ;  /* 0x000000ffff0e7224 */ /* 0x000fe200078e001e */
[----:B------:R-:W-:Y:S01]  /*04d0*/  MOV R0, R32 ;  /* 0x0000002000007202 */ /* 0x000fe20000000f00 */
[----:B------:R-:W-:Y:S01]  /*04e0*/  IMAD.MOV.U32 R3, RZ, RZ, R33 ;  /* 0x000000ffff037224 */ /* 0x000fe200078e0021 */
[----:B------:R-:W-:-:S07]  /*04f0*/  MOV R8, 0x510 ;  /* 0x0000051000087802 */ /* 0x000fce0000000f00 */
[----:B-1----:R-:W-:Y:S05]  /*0500*/  CALL.REL.NOINC `($__internal_24_$__cuda_sm20_div_s64) ;  /* 0x0000004000447944 */ /* 0x002fea0003c00000 */
        /* <DEDUP_REMOVED lines=9> */
.L_x_1144:
        /* <DEDUP_REMOVED lines=33> */
.L_x_1145:
[----:B------:R-:W-:Y:S01]  /*07b0*/  MOV R0, R30 ;  /* 0x0000001e00007202 */ /* 0x000fe20000000f00 */
[----:B------:R-:W-:Y:S01]  /*07c0*/  IMAD.MOV.U32 R3, RZ, RZ, R31 ;  /* 0x000000ffff037224 */ /* 0x000fe200078e001f */
[----:B------:R-:W-:-:S07]  /*07d0*/  MOV R8, 0x7f0 ;  /* 0x000007f000087802 */ /* 0x000fce0000000f00 */
[----:B------:R-:W-:Y:S05]  /*07e0*/  CALL.REL.NOINC `($__internal_24_$__cuda_sm20_div_s64) ;  /* 0x0000003c008c7944 */ /* 0x000fea0003c00000 */
        /* <DEDUP_REMOVED lines=10> */
.L_x_1146:
[----:B------:R-:W-:Y:S01]  /*0890*/  IADD3 R25, PT, PT, R2, 0x1, RZ ;  /* 0x0000000102197810 */ /* 0x000fe20007ffe0ff */
        /* <DEDUP_REMOVED lines=33> */
.L_x_1147:
[----:B------:R-:W-:Y:S01]  /*0ab0*/  MOV R14, R26 ;  /* 0x0000001a000e7202 */ /* 0x000fe20000000f00 */
[----:B------:R-:W-:Y:S01]  /*0ac0*/  IMAD.MOV.U32 R0, RZ, RZ, R30 ;  /* 0x000000ffff007224 */ /* 0x000fe200078e001e */
[----:B------:R-:W-:Y:S02]  /*0ad0*/  MOV R3, R31 ;  /* 0x0000001f00037202 */ /* 0x000fe40000000f00 */
[----:B------:R-:W-:-:S07]  /*0ae0*/  MOV R8, 0xb00 ;  /* 0x00000b0000087802 */ /* 0x000fce0000000f00 */
[----:B------:R-:W-:Y:S05]  /*0af0*/  CALL.REL.NOINC `($__internal_24_$__cuda_sm20_div_s64) ;  /* 0x0000003800c87944 */ /* 0x000fea0003c00000 */
        /* <DEDUP_REMOVED lines=9> */
.L_x_1148:
        /* <DEDUP_REMOVED lines=9> */
[----:B------:R-:W-:-:S03]  /*0c20*/  VIADD R13, R2, 0xfffffffc ;  /* 0xfffffffc020d7836 */ /* 0x000fc60000000000 */
        /* <DEDUP_REMOVED lines=24> */
.L_x_1149:
        /* <DEDUP_REMOVED lines=14> */
.L_x_1150:
[C---:B------:R-:W-:Y:S01]  /*0e90*/  IADD3 R25, PT, PT, R2.reuse, -0x1, RZ ;  /* 0xffffffff02197810 */ /* 0x040fe20007ffe0ff */
        /* <DEDUP_REMOVED lines=33> */
.L_x_1151:
[----:B------:R-:W-:Y:S01]  /*10b0*/  MOV R14, R26 ;  /* 0x0000001a000e7202 */ /* 0x000fe20000000f00 */
[----:B------:R-:W-:Y:S01]  /*10c0*/  IMAD.MOV.U32 R0, RZ, RZ, R30 ;  /* 0x000000ffff007224 */ /* 0x000fe200078e001e */
[----:B------:R-:W-:Y:S02]  /*10d0*/  MOV R3, R31 ;  /* 0x0000001f00037202 */ /* 0x000fe40000000f00 */
[----:B------:R-:W-:-:S07]  /*10e0*/  MOV R8, 0x1100 ;  /* 0x0000110000087802 */ /* 0x000fce0000000f00 */
[----:B------:R-:W-:Y:S05]  /*10f0*/  CALL.REL.NOINC `($__internal_24_$__cuda_sm20_div_s64) ;  /* 0x0000003400487944 */ /* 0x000fea0003c00000 */
        /* <DEDUP_REMOVED lines=10> */
.L_x_1152:
        /* <DEDUP_REMOVED lines=34> */
.L_x_1153:
        /* <DEDUP_REMOVED lines=14> */
.L_x_1154:
        /* <DEDUP_REMOVED lines=34> */
.L_x_1155:
[----:B------:R-:W-:Y:S01]  /*16c0*/  IMAD.MOV.U32 R14, RZ, RZ, R26 ;  /* 0x000000ffff0e7224 */ /* 0x000fe200078e001a */
        /* <DEDUP_REMOVED lines=14> */
.L_x_1156:
        /* <DEDUP_REMOVED lines=35> */
.L_x_1157:
[----:B------:R-:W-:Y:S01]  /*19e0*/  IMAD.MOV.U32 R0, RZ, RZ, R26 ;  /* 0x000000ffff007224 */ /* 0x000fe200078e001a */
[----:B------:R-:W-:Y:S02]  /*19f0*/  MOV R3, R27 ;  /* 0x0000001b00037202 */ /* 0x000fe40000000f00 */
[----:B------:R-:W-:-:S07]  /*1a00*/  MOV R8, 0x1a20 ;  /* 0x00001a2000087802 */ /* 0x000fce0000000f00 */
[----:B------:R-:W-:Y:S05]  /*1a10*/  CALL.REL.NOINC `($__internal_24_$__cuda_sm20_div_s64) ;  /* 0x0000002c00007944 */ /* 0x000fea0003c00000 */
[----:B------:R-:W-:Y:S01]  /*1a20*/  IADD3 R11, P0, PT, RZ, -R12, RZ ;  /* 0x8000000cff0b7210 */ /* 0x000fe20007f1e0ff */
[----:B------:R-:W-:Y:S01]  /*1a30*/  IMAD.MOV.U32 R9, RZ, RZ, RZ ;  /* 0x000000ffff097224 */ /* 0x000fe200078e00ff */
[----:B------:R-:W-:-:S03]  /*1a40*/  MOV R8, R14 ;  /* 0x0000000e00087202 */ /* 0x000fc60000000f00 */
[----:B------:R-:W-:Y:S02]  /*1a50*/  IMAD.X R3, RZ, RZ, ~R0, P0 ;  /* 0x000000ffff037224 */ /* 0x000fe400000e0e00 */
[----:B------:R-:W-:-:S04]  /*1a60*/  IMAD.WIDE.U32 R8, R26, R11, R8 ;  /* 0x0000000b1a087225 */ /* 0x000fc800078e0008 */
[----:B------:R-:W-:-:S04]  /*1a70*/  IMAD R3, R3, R26, RZ ;  /* 0x0000001a03037224 */ /* 0x000fc800078e02ff */
[----:B------:R-:W-:Y:S01]  /*1a80*/  IMAD R3, R27, R11, R3 ;  /* 0x0000000b1b037224 */ /* 0x000fe200078e0203 */
[----:B------:R-:W-:-:S03]  /*1a90*/  MOV R27, R8 ;  /* 0x00000008001b7202 */ /* 0x000fc60000000f00 */
[----:B------:R-:W-:-:S07]  /*1aa0*/  IMAD.IADD R3, R9, 0x1, R3 ;  /* 0x0000000109037824 */ /* 0x000fce00078e0203 */
.L_x_1158:
[----:B------:R-:W-:-:S06]  /*1ab0*/  IMAD.WIDE.U32 R8, R13, 0x8, R20 ;  /* 0x000000080d087825 */ /* 0x000fcc00078e0014 */
[----:B------:R-:W2:Y:S01]  /*1ac0*/  LDG.E.64 R8, desc[UR10][R8.64] ;  /* 0x0000000a08087981 */ /* 0x000ea2000c1e1b00 */
[----:B------:R-:W-:Y:S01]  /*1ad0*/  UIADD3 UR8, UPT, UPT, UR8, 0x8, URZ ;  /* 0x0000000808087890 */ /* 0x000fe2000fffe0ff */
[----:B------:R-:W-:Y:S01]  /*1ae0*/  MOV R14, R30 ;  /* 0x0000001e000e7202 */ /* 0x000fe20000000f00 */
[----:B------:R-:W-:Y:S01]  /*1af0*/  IMAD.MOV.U32 R30, RZ, RZ, R12 ;  /* 0x000000ffff1e7224 */ /* 0x000fe200078e000c */
[----:B------:R-:W-:Y:S01]  /*1b00*/  IADD3 R2, PT, PT, R2, -0x8, RZ ;  /* 0xfffffff802027810 */ /* 0x000fe20007ffe0ff */
[----:B------:R-:W-:Y:S01]  /*1b10*/  UISETP.NE.AND UP0, UPT, UR8, URZ, UPT ;  /* 0x000000ff0800728c */ /* 0x000fe2000bf05270 */
[-C--:B--2---:R-:W-:Y:S02]  /*1b20*/  IMAD R0, R9, R27.reuse, RZ ;  /* 0x0000001b09007224 */ /* 0x084fe400078e02ff */
[----:B------:R-:W-:-:S04]  /*1b30*/  IMAD.WIDE.U32 R26, R8, R27, R14 ;  /* 0x0000001b081a7225 */ /* 0x000fc800078e000e */
[----:B------:R-:W-:-:S04]  /*1b40*/  IMAD R3, R8, R3, R0 ;  /* 0x0000000308037224 */ /* 0x000fc800078e0200 */
[----:B------:R-:W-:Y:S01]  /*1b50*/  IMAD.IADD R27, R27, 0x1, R3 ;  /* 0x000000011b1b7824 */ /* 0x000fe200078e0203 */
[----:B------:R-:W-:Y:S06]  /*1b60*/  BRA.U UP0, `(.L_x_1159) ;  /* 0xffffffe500e87547 */ /* 0x000fec000b83ffff */
[----:B------:R-:W-:-:S07]  /*1b70*/  IADD3 R2, PT, PT, R2, 0x3, RZ ;  /* 0x0000000302027810 */ /* 0x000fce0007ffe0ff */
.L_x_1142:
        /* <DEDUP_REMOVED lines=32> */
.L_x_1161:
        /* <DEDUP_REMOVED lines=14> */
.L_x_1162:
        /* <DEDUP_REMOVED lines=35> */
.L_x_1163:
        /* <DEDUP_REMOVED lines=13> */
.L_x_1164:
        /* <DEDUP_REMOVED lines=36> */
.L_x_1165:
        /* <DEDUP_REMOVED lines=15> */
.L_x_1166:
        /* <DEDUP_REMOVED lines=37> */
.L_x_1167:
[----:B------:R-:W-:Y:S01]  /*26e0*/  MOV R0, R18 ;  /* 0x0000001200007202 */ /* 0x000fe20000000f00 */
[----:B------:R-:W-:Y:S01]  /*26f0*/  IMAD.MOV.U32 R3, RZ, RZ, R19 ;  /* 0x000000ffff037224 */ /* 0x000fe200078e0013 */
[----:B------:R-:W-:-:S07]  /*2700*/  MOV R8, 0x2720 ;  /* 0x0000272000087802 */ /* 0x000fce0000000f00 */
[----:B------:R-:W-:Y:S05]  /*2710*/  CALL.REL.NOINC `($__internal_24_$__cuda_sm20_div_s64) ;  /* 0x0000001c00c07944 */ /* 0x000fea0003c00000 */
        /* <DEDUP_REMOVED lines=8> */
.L_x_1168:
        /* <DEDUP_REMOVED lines=10> */
.L_x_1160:
        /* <DEDUP_REMOVED lines=32> */
.L_x_1170:
[----:B------:R-:W-:Y:S01]  /*2a40*/  IMAD.MOV.U32 R14, RZ, RZ, R30 ;  /* 0x000000ffff0e7224 */ /* 0x000fe200078e001e */
[----:B------:R-:W-:Y:S01]  /*2a50*/  MOV R0, R18 ;  /* 0x0000001200007202 */ /* 0x000fe20000000f00 */
[----:B------:R-:W-:Y:S01]  /*2a60*/  IMAD.MOV.U32 R3, RZ, RZ, R19 ;  /* 0x000000ffff037224 */ /* 0x000fe200078e0013 */
[----:B------:R-:W-:-:S07]  /*2a70*/  MOV R8, 0x2a90 ;  /* 0x00002a9000087802 */ /* 0x000fce0000000f00 */
[----:B------:R-:W-:Y:S05]  /*2a80*/  CALL.REL.NOINC `($__internal_24_$__cuda_sm20_div_s64) ;  /* 0x0000001800e47944 */ /* 0x000fea0003c00000 */
[-C--:B------:R-:W-:Y:S01]  /*2a90*/  IADD3 R11, P0, PT, RZ, -R12.reuse, RZ ;  /* 0x8000000cff0b7210 */ /* 0x080fe20007f1e0ff */
[----:B------:R-:W-:Y:S01]  /*2aa0*/  IMAD.MOV.U32 R31, RZ, RZ, RZ ;  /* 0x000000ffff1f7224 */ /* 0x000fe200078e00ff */
[----:B------:R-:W-:Y:S02]  /*2ab0*/  MOV R14, R12 ;  /* 0x0000000c000e7202 */ /* 0x000fe40000000f00 */
[----:B------:R-:W-:Y:S01]  /*2ac0*/  IADD3.X R3, PT, PT, RZ, ~R0, RZ, P0, !PT ;  /* 0x80000000ff037210 */ /* 0x000fe200007fe4ff */
[----:B------:R-:W-:-:S04]  /*2ad0*/  IMAD.WIDE.U32 R8, R18, R11, R30 ;  /* 0x0000000b12087225 */ /* 0x000fc800078e001e */
[----:B------:R-:W-:Y:S02]  /*2ae0*/  IMAD R3, R3, R18, RZ ;  /* 0x0000001203037224 */ /* 0x000fe400078e02ff */
[----:B------:R-:W-:Y:S02]  /*2af0*/  IMAD.MOV.U32 R21, RZ, RZ, R8 ;  /* 0x000000ffff157224 */ /* 0x000fe400078e0008 */
[----:B------:R-:W-:-:S05]  /*2b00*/  IMAD R3, R19, R11, R3 ;  /* 0x0000000b13037224 */ /* 0x000fca00078e0203 */
[----:B------:R-:W-:-:S07]  /*2b10*/  IADD3 R3, PT, PT, R9, R3, RZ ;  /* 0x0000000309037210 */ /* 0x000fce0007ffe0ff */
.L_x_1171:
        /* <DEDUP_REMOVED lines=36> */
.L_x_1172:
[----:B------:R-:W-:Y:S01]  /*2d60*/  IMAD.MOV.U32 R0, RZ, RZ, R18 ;  /* 0x000000ffff007224 */ /* 0x000fe200078e0012 */
[----:B------:R-:W-:Y:S02]  /*2d70*/  MOV R3, R19 ;  /* 0x0000001300037202 */ /* 0x000fe40000000f00 */
[----:B------:R-:W-:-:S07]  /*2d80*/  MOV R8, 0x2da0 ;  /* 0x00002da000087802 */ /* 0x000fce0000000f00 */
[----:B------:R-:W-:Y:S05]  /*2d90*/  CALL.REL.NOINC `($__internal_24_$__cuda_sm20_div_s64) ;  /* 0x0000001800207944 */ /* 0x000fea0003c00000 */
        /* <DEDUP_REMOVED lines=8> */
.L_x_1173:
        /* <DEDUP_REMOVED lines=10> */
.L_x_1169:
        /* <DEDUP_REMOVED lines=29> */
.L_x_1174:
[----:B------:R-:W-:-:S07]  /*3090*/  MOV R0, 0x30b0 ;  /* 0x000030b000007802 */ /* 0x000fce0000000f00 */
[----:B------:R-:W-:Y:S05]  /*30a0*/  CALL.REL.NOINC `($__internal_25_$__cuda_sm20_rem_s64) ;  /* 0x0000001800a87944 */ /* 0x000fea0003c00000 */
[----:B------:R-:W-:Y:S01]  /*30b0*/  IMAD.MOV.U32 R8, RZ, RZ, R3 ;  /* 0x000000ffff087224 */ /* 0x000fe200078e0003 */
[----:B------:R-:W-:-:S07]  /*30c0*/  MOV R9, R10 ;  /* 0x0000000a00097202 */ /* 0x000fce0000000f00 */
.L_x_1175:
[----:B------:R-:W0:Y:S02]  /*30d0*/  LDC.64 R10, c[0x0][0x3a0] ;  /* 0x0000e800ff0a7b82 */ /* 0x000e240000000a00 */
[----:B0-----:R-:W-:-:S06]  /*30e0*/  IMAD.WIDE.U32 R2, R2, 0x8, R10 ;  /* 0x0000000802027825 */ /* 0x001fcc00078e000a */
[----:B------:R-:W2:Y:S02]  /*30f0*/  LDG.E.64 R2, desc[UR10][R2.64] ;  /* 0x0000000a02027981 */ /* 0x000ea4000c1e1b00 */
[-C--:B--2---:R-:W-:Y:S02]  /*3100*/  IMAD R11, R3, R8.reuse, RZ ;  /* 0x00000008030b7224 */ /* 0x084fe400078e02ff */
[----:B------:R-:W-:-:S04]  /*3110*/  IMAD.WIDE.U32 R26, R2, R8, R26 ;  /* 0x00000008021a7225 */ /* 0x000fc800078e001a */
[----:B------:R-:W-:-:S04]  /*3120*/  IMAD R11, R2, R9, R11 ;  /* 0x00000009020b7224 */ /* 0x000fc800078e020b */
[----:B------:R-:W-:-:S07]  /*3130*/  IMAD.IADD R27, R27, 0x1, R11 ;  /* 0x000000011b1b7824 */ /* 0x000fce00078e020b */
.L_x_1141:
        /* <DEDUP_REMOVED lines=9> */
[----:B------:R-:W-:-:S05]  /*31d0*/  SHF.L.U32 R5, R5, 0x3, RZ ;  /* 0x0000000305057819 */ /* 0x000fca00000006ff */
[----:B------:R-:W-:-:S13]  /*31e0*/  PLOP3.LUT P0, PT, PT, PT, UP0, 0x80, 0x8 ;  /* 0x000000000008781c */ /* 0x000fda0003f0f008 */
[----:B0-----:R0:W1:Y:S01]  /*31f0*/  @!P0 LDS.64 R2, [R5+UR6] ;  /* 0x0000000605028984 */ /* 0x0010620008000a00 */
        /* <DEDUP_REMOVED lines=19> */
[CC--:B---3--:R-:W-:Y:S01]  /*3330*/  LEA R4, R14.reuse, R5.reuse, 0x3 ;  /* 0x000000050e047211 */ /* 0x0c8fe200078e18ff */
[C-C-:B------:R-:W-:Y:S01]  /*3340*/  IMAD R7, R14.reuse, 0x10, R5.reuse ;  /* 0x000000100e077824 */ /* 0x140fe200078e0205 */
[C---:B------:R-:W-:Y:S01]  /*3350*/  LEA R9, R14.reuse, R5, 0x5 ;  /* 0x000000050e097211 */ /* 0x040fe200078e28ff */
[C-C-:B------:R-:W-:Y:S02]  /*3360*/  IMAD R8, R14.reuse, 0x18, R5.reuse ;  /* 0x000000180e087824 */ /* 0x140fe400078e0205 */
[C-C-:B------:R-:W-:Y:S02]  /*3370*/  IMAD R10, R14.reuse, UR12, R5.reuse ;  /* 0x0000000c0e0a7c24 */ /* 0x140fe4000f8e0205 */
[----:B------:R-:W-:-:S02]  /*3380*/  IMAD R11, R14, UR13, R5 ;  /* 0x0000000d0e0b7c24 */ /* 0x000fc4000f8e0205 */
        /* <DEDUP_REMOVED lines=8> */
.L_x_1180:
        /* <DEDUP_REMOVED lines=15> */
[----:B------:R-:W-:Y:S01]  /*3500*/  @!P0 IMAD.MOV.U32 R2, RZ, RZ, R22 ;  /* 0x000000ffff028224 */ /* 0x000fe200078e0016 */
[----:B------:R-:W-:Y:S02]  /*3510*/  @!P0 MOV R3, R23 ;  /* 0x0000001700038202 */ /* 0x000fe40000000f00 */
[----:B---3--:R-:W2:Y:S04]  /*3520*/  @!P0 LDS.64 R18, [R11+UR6] ;  /* 0x000000060b128984 */ /* 0x008ea80008000a00 */
[----:B--2---:R-:W-:Y:S04]  /*3530*/  @!P0 STS.64 [R5+UR5], R18 ;  /* 0x0000001205008988 */ /* 0x004fe80008000a05 */
        /* <DEDUP_REMOVED lines=115> */
[----:B--2---:R3:W-:Y:S01]  /*3c70*/  @!P0 STS.64 [R5+UR5], R18 ;  /* 0x0000001205008988 */ /* 0x0047e20008000a05 */
[----:B------:R-:W-:Y:S08]  /*3c80*/  BRA.U !UP1, `(.L_x_1180) ;  /* 0xfffffff509e07547 */ /* 0x000ff0000b83ffff */
.L_x_1179:
        /* <DEDUP_REMOVED lines=73> */
[----:B--2---:R4:W-:Y:S09]  /*4120*/  @!P0 STS.64 [R5+UR5], R18 ;  /* 0x0000001205008988 */ /* 0x0049f20008000a05 */
.L_x_1181:
[----:B------:R-:W-:-:S09]  /*4130*/  UISETP.NE.OR UP0, UPT, UR9, URZ, UP0 ;  /* 0x000000ff0900728c */ /* 0x000fd20008705670 */
[----:B------:R-:W-:Y:S05]  /*4140*/  BRA.U !UP0, `(.L_x_1182) ;  /* 0x0000000108947547 */ /* 0x000fea000b800000 */
.L_x_1178:
[----:B--2---:R-:W2:Y:S01]  /*4150*/  LDS.64 R20, [R4+UR6] ;  /* 0x0000000604147984 */ /* 0x004ea20008000a00 */
        /* <DEDUP_REMOVED lines=16> */
[----:B---34-:R-:W2:Y:S04]  /*4260*/  @!P0 LDS.64 R18, [R11+UR6] ;  /* 0x000000060b128984 */ /* 0x018ea80008000a00 */
        /* <DEDUP_REMOVED lines=18> */
[----:B------:R-:W-:Y:S08]  /*4390*/  BRA.U UP0, `(.L_x_1178) ;  /* 0xfffffffd006c7547 */ /* 0x000ff0000b83ffff */
.L_x_1182:
[----:B------:R-:W-:-:S12]  /*43a0*/  UIADD3 UR8, UPT, UPT, UR4, 0x1, URZ ;  /* 0x0000000104087890 */ /* 0x000fd8000fffe0ff */
.L_x_1177:
        /* <DEDUP_REMOVED lines=8> */
.L_x_1183:
[----:B------:R-:W-:Y:S01]  /*4430*/  MOV R7, UR8 ;  /* 0x0000000800077c02 */ /* 0x000fe20008000f00 */
[----:B------:R-:W-:-:S04]  /*4440*/  UIADD3 UR7, UPT, UPT, UR7, 0x1, URZ ;  /* 0x0000000107077890 */ /* 0x000fc8000fffe0ff */
[----:B------:R-:W-:Y:S01]  /*4450*/  IMAD R10, R7, 0x8, R4 ;  /* 0x00000008070a7824 */ /* 0x000fe200078e0204 */
[----:B------:R-:W-:Y:S01]  /*4460*/  UISETP.NE.AND UP0, UPT, UR7, URZ, UPT ;  /* 0x000000ff0700728c */ /* 0x000fe2000bf05270 */
[----:B------:R-:W5:Y:S04]  /*4470*/  LDC R7, c[0x0][0x360] ;  /* 0x0000d800ff077b82 */ /* 0x000f680000000800 */
[----:B--2---:R-:W2:Y:S02]  /*4480*/  LDS.64 R10, [R10] ;  /* 0x000000000a0a7984 */ /* 0x004ea40000000a00 */
[----:B--2---:R-:W-:-:S04]  /*4490*/  ISETP.GT.U32.AND P0, PT, R10, R2, PT ;  /* 0x000000020a00720c */ /* 0x004fc80003f04070 */
[----:B------:R-:W-:-:S13]  /*44a0*/  ISETP.GT.U32.AND.EX P0, PT, R11, R3, PT, P0 ;  /* 0x000000030b00720c */ /* 0x000fda0003f04100 */
[----:B------:R-:W-:Y:S01]  /*44b0*/  @!P0 STS.64 [R0], R10 ;  /* 0x0000000a00008388 */ /* 0x000fe20000000a00 */
[----:B------:R-:W-:Y:S01]  /*44c0*/  @!P0 MOV R2, R10 ;  /* 0x0000000a00028202 */ /* 0x000fe20000000f00 */
[----:B------:R-:W-:Y:S02]  /*44d0*/  @!P0 IMAD.MOV.U32 R3, RZ, RZ, R11 ;  /* 0x000000ffff038224 */ /* 0x000fe400078e000b */
[----:B------:R5:W2:Y:S02]  /*44e0*/  @!P0 LDS.64 R8, [R4+UR4] ;  /* 0x0000000404088984 */ /* 0x000aa40008000a00 */
[----:B-----5:R-:W-:Y:S02]  /*44f0*/  LEA R4, R7, R4, 0x3 ;  /* 0x0000000407047211 */ /* 0x020fe400078e18ff */
[----:B--2---:R2:W-:Y:S01]  /*4500*/  @!P0 STS.64 [R5+UR5], R8 ;  /* 0x0000000805008988 */ /* 0x0045e20008000a05 */
[----:B------:R-:W-:Y:S05]  /*4510*/  BRA.U UP0, `(.L_x_1183) ;  /* 0xfffffffd00c47547 */ /* 0x000fea000b83ffff */
.L_x_1176:
[----:B01234-:R-:W0:Y:S01]  /*4520*/  LDS.64 R4, [R5+UR5] ;  /* 0x0000000505047984 */ /* 0x01fe220008000a00 */
[----:B------:R-:W1:Y:S01]  /*4530*/  LDCU.64 UR8, c[0x0][0x3b0] ;  /* 0x00007600ff0877ac */ /* 0x000e620008000a00 */
[----:B------:R-:W-:Y:S02]  /*4540*/  HFMA2 R9, -RZ, RZ, 0, 0 ;  /* 0x00000000ff097431 */ /* 0x000fe400000001ff */
[----:B------:R-:W-:Y:S01]  /*4550*/  IMAD.MOV.U32 R8, RZ, RZ, R16 ;  /* 0x000000ffff087224 */ /* 0x000fe200078e0010 */
[----:B------:R-:W2:Y:S03]  /*4560*/  LDCU.128 UR20, c[0x0][0x380] ;  /* 0x00007000ff1477ac */ /* 0x000ea60008000c00 */
        /* <DEDUP_REMOVED lines=11> */
        .weak           $__internal_24_$__cuda_sm20_div_s64
        .type           $__internal_24_$__cuda_sm20_div_s64,@function
        .size           $__internal_24_$__cuda_sm20_div_s64,($__internal_25_$__cuda_sm20_rem_s64 - $__internal_24_$__cuda_sm20_div_s64)
$__internal_24_$__cuda_sm20_div_s64:
        /* <DEDUP_REMOVED lines=8> */
[----:B0-----:R-:W-:-:S06]  /*46a0*/  VIADD R11, R11, 0x1ffffffe ;  /* 0x1ffffffe0b0b7836 */ /* 0x001fcc0000000000 */
[----:B------:R-:W0:Y:S02]  /*46b0*/  F2I.U64.TRUNC R28, R11 ;  /* 0x0000000b001c7311 */ /* 0x000e24000020d800 */
[----:B0-----:R-:W-:-:S04]  /*46c0*/  IMAD.WIDE.U32 R34, R28, R22, RZ ;  /* 0x000000161c227225 */ /* 0x001fc800078e00ff */
[C---:B------:R-:W-:Y:S01]  /*46d0*/  IMAD R9, R28.reuse, R23, R35 ;  /* 0x000000171c097224 */ /* 0x040fe200078e0223 */
[----:B------:R-:W-:Y:S01]  /*46e0*/  IADD3 R10, P0, PT, RZ, -R34, RZ ;  /* 0x80000022ff0a7210 */ /* 0x000fe20007f1e0ff */
[----:B------:R-:W-:Y:S02]  /*46f0*/  IMAD.MOV.U32 R35, RZ, RZ, R28 ;  /* 0x000000ffff237224 */ /* 0x000fe400078e001c */
[----:B------:R-:W-:Y:S02]  /*4700*/  IMAD R9, R29, R22, R9 ;  /* 0x000000161d097224 */ /* 0x000fe400078e0209 */
[----:B------:R-:W-:-:S03]  /*4710*/  IMAD.HI.U32 R34, R28, R10, RZ ;  /* 0x0000000a1c227227 */ /* 0x000fc600078e00ff */
[----:B------:R-:W-:-:S05]  /*4720*/  IADD3.X R9, PT, PT, RZ, ~R9, RZ, P0, !PT ;  /* 0x80000009ff097210 */ /* 0x000fca00007fe4ff */
[----:B------:R-:W-:-:S04]  /*4730*/  IMAD.WIDE.U32 R34, P0, R28, R9, R34 ;  /* 0x000000091c227225 */ /* 0x000fc80007800022 */
[----:B------:R-:W-:-:S04]  /*4740*/  IMAD.HI.U32 R12, R29, R9, RZ ;  /* 0x000000091d0c7227 */ /* 0x000fc800078e00ff */
[C---:B------:R-:W-:Y:S01]  /*4750*/  IMAD.HI.U32 R10, P1, R29.reuse, R10, R34 ;  /* 0x0000000a1d0a7227 */ /* 0x040fe20007820022 */
[----:B------:R-:W-:Y:S02]  /*4760*/  IADD3.X R12, PT, PT, R12, R29, RZ, P0, !PT ;  /* 0x0000001d0c0c7210 */ /* 0x000fe400007fe4ff */
[----:B------:R-:W-:Y:S01]  /*4770*/  MOV R35, RZ ;  /* 0x000000ff00237202 */ /* 0x000fe20000000f00 */
[----:B------:R-:W-:-:S05]  /*4780*/  IMAD R9, R29, R9, RZ ;  /* 0x000000091d097224 */ /* 0x000fca00078e02ff */
        /* <DEDUP_REMOVED lines=15> */
[----:B------:R-:W-:Y:S01]  /*4880*/  IADD3 R10, P1, PT, R9, R10, RZ ;  /* 0x0000000a090a7210 */ /* 0x000fe20007f3e0ff */
[----:B------:R-:W-:-:S03]  /*4890*/  IMAD.X R9, RZ, RZ, ~UR4, P3 ;  /* 0x80000004ff097e24 */ /* 0x000fc600098e06ff */
[----:B------:R-:W-:Y:S01]  /*48a0*/  IADD3.X R24, PT, PT, RZ, RZ, R24, P1, P0 ;  /* 0x000000ffff187210 */ /* 0x000fe20000fe0418 */
[----:B------:R-:W-:Y:S01]  /*48b0*/  IMAD.HI.U32 R34, R10, R29, RZ ;  /* 0x0000001d0a227227 */ /* 0x000fe200078e00ff */
[----:B------:R-:W-:-:S05]  /*48c0*/  SEL R9, R9, UR4, !P2 ;  /* 0x0000000409097c07 */ /* 0x000fca000d000000 */
[----:B------:R-:W-:-:S04]  /*48d0*/  IMAD.WIDE.U32 R10, R10, R9, R34 ;  /* 0x000000090a0a7225 */ /* 0x000fc800078e0022 */
[----:B------:R-:W-:-:S04]  /*48e0*/  IMAD.HI.U32 R10, P0, R24, R29, R10 ;  /* 0x0000001d180a7227 */ /* 0x000fc8000780000a */
[CC--:B------:R-:W-:Y:S02]  /*48f0*/  IMAD R11, R24.reuse, R9.reuse, RZ ;  /* 0x00000009180b7224 */ /* 0x0c0fe400078e02ff */
[----:B------:R-:W-:-:S03]  /*4900*/  IMAD.HI.U32 R24, R24, R9, RZ ;  /* 0x0000000918187227 */ /* 0x000fc600078e00ff */
[----:B------:R-:W-:Y:S01]  /*4910*/  IADD3 R10, P1, PT, R11, R10, RZ ;  /* 0x0000000a0b0a7210 */ /* 0x000fe20007f3e0ff */
[----:B------:R-:W-:-:S04]  /*4920*/  IMAD.X R24, RZ, RZ, R24, P0 ;  /* 0x000000ffff187224 */ /* 0x000fc800000e0618 */
        /* <DEDUP_REMOVED lines=21> */
[----:B------:R-:W-:Y:S02]  /*4a80*/  LOP3.LUT R10, R3, UR4, RZ, 0x3c, !PT ;  /* 0x00000004030a7c12 */ /* 0x000fe4000f8e3cff */
[----:B------:R-:W-:Y:S02]  /*4a90*/  SEL R11, R12, R11, P0 ;  /* 0x0000000b0c0b7207 */ /* 0x000fe40000000000 */
[----:B------:R-:W-:Y:S02]  /*4aa0*/  IADD3 R12, P2, PT, RZ, -R9, RZ ;  /* 0x80000009ff0c7210 */ /* 0x000fe40007f5e0ff */
[----:B------:R-:W-:-:S02]  /*4ab0*/  ISETP.GE.AND P1, PT, R10, RZ, PT ;  /* 0x000000ff0a00720c */ /* 0x000fc40003f26270 */
[----:B------:R-:W-:Y:S01]  /*4ac0*/  ISETP.NE.U32.AND P0, PT, R0, RZ, PT ;  /* 0x000000ff0000720c */ /* 0x000fe20003f05070 */
[----:B------:R-:W-:Y:S01]  /*4ad0*/  IMAD.X R0, RZ, RZ, ~R11, P2 ;  /* 0x000000ffff007224 */ /* 0x000fe200010e0e0b */
[----:B------:R-:W-:Y:S01]  /*4ae0*/  SEL R12, R12, R9, !P1 ;  /* 0x000000090c0c7207 */ /* 0x000fe20004800000 */
[----:B------:R-:W-:Y:S01]  /*4af0*/  HFMA2 R9, -RZ, RZ, 0, 0 ;  /* 0x00000000ff097431 */ /* 0x000fe200000001ff */
[----:B------:R-:W-:Y:S02]  /*4b00*/  ISETP.NE.AND.EX P0, PT, R3, RZ, PT, P0 ;  /* 0x000000ff0300720c */ /* 0x000fe40003f05300 */
[----:B------:R-:W-:Y:S02]  /*4b10*/  SEL R0, R0, R11, !P1 ;  /* 0x0000000b00007207 */ /* 0x000fe40004800000 */
[----:B------:R-:W-:Y:S02]  /*4b20*/  SEL R12, R12, 0xffffffff, P0 ;  /* 0xffffffff0c0c7807 */ /* 0x000fe40000000000 */
[----:B------:R-:W-:Y:S01]  /*4b30*/  SEL R0, R0, 0xffffffff, P0 ;  /* 0xffffffff00007807 */ /* 0x000fe20000000000 */
[----:B------:R-:W-:Y:S06]  /*4b40*/  RET.REL.NODEC R8 `(contiguous_reduce4_u64) ;  /* 0xffffffb4082c7950 */ /* 0x000fec0003c3ffff */
        .weak           $__internal_25_$__cuda_sm20_rem_s64
        .type           $__internal_25_$__cuda_sm20_rem_s64,@function
        .size           $__internal_25_$__cuda_sm20_rem_s64,(.L_x_3704 - $__internal_25_$__cuda_sm20_rem_s64)
$__internal_25_$__cuda_sm20_rem_s64:
        /* <DEDUP_REMOVED lines=66> */
[----:B------:R-:W-:Y:S06]  /*4f70*/  RET.REL.NODEC R8 `(contiguous_reduce4_u64) ;  /* 0xffffffb008207950 */ /* 0x000fec0003c3ffff */
.L_x_1184:
        /* <DEDUP_REMOVED lines=16> */
.L_x_3704:


//--------------------- .text.contiguous_reduce33_u64 --------------------------
	.section	.text.contiguous_reduce33_u64,"ax",@progbits
	.align	128
        .global         contiguous_reduce33_u64
        .type           contiguous_reduce33_u64,@function
        .size           contiguous_reduce33_u64,(.L_x_3787 - contiguous_reduce33_u64)
        .other          contiguous_reduce33_u64,@"STO_CUDA_ENTRY STV_DEFAULT"
contiguous_reduce33_u64:
.text.contiguous_reduce33_u64:
[----:B------:R-:W-:Y:S01]  /*0000*/  LDC R1, c[0x0][0x37c] ;  /* 0x0000df00ff017b82 */ /* 0x000fe20000000800 */
[----:B------:R-:W0:Y:S07]  /*0010*/  S2R R2, SR_CTAID.X ;  /* 0x0000000000027919 */ /* 0x000e2e0000002500 */
[----:B------:R-:W1:Y:S01]  /*0020*/  S2UR UR5, SR_CgaCtaId ;  /* 0x00000000000579c3 */ /* 0x000e620000008800 */
[----:B------:R-:W2:Y:S01]  /*0030*/  LDCU UR7, c[0x0][0x360] ;  /* 0x00006c00ff0777ac */ /* 0x000ea20008000800 */
[----:B------:R-:W-:Y:S01]  /*0040*/  IMAD.MOV.U32 R12, RZ, RZ, -0x1 ;  /* 0xffffffffff0c7424 */ /* 0x000fe200078e00ff */
[----:B------:R-:W3:Y:S01]  /*0050*/  S2R R0, SR_TID.X ;  /* 0x0000000000007919 */ /* 0x000ee20000002100 */
[----:B------:R-:W-:Y:S01]  /*0060*/  IMAD.MOV.U32 R13, RZ, RZ, -0x1 ;  /* 0xffffffffff0d7424 */ /* 0x000fe200078e00ff */
        /* <DEDUP_REMOVED lines=38> */
[----:B------:R-:W2:Y:S02]  /*02d0*/  LDG.E.64 R10, desc[UR8][R10.64] ;  /* 0x000000080a0a7981 */ /* 0x000ea4000c1e1b00 */
[----:B--2---:R-:W-:-:S04]  /*02e0*/  ISETP.GT.U32.AND P0, PT, R10, R8, PT ;  /* 0x000000080a00720c */ /* 0x004fc80003f04070 */
[----:B------:R-:W-:-:S13]  /*02f0*/  ISETP.GT.U32.AND.EX P0, PT, R11, R9, PT, P0 ;  /* 0x000000090b00720c */ /* 0x000fda0003f04100 */
[----:B0-----:R-:W-:Y:S02]  /*0300*/  @!P0 IADD3 R12, P1, PT, R12, UR4, RZ ;  /* 0x000000040c0c8c10 */ /* 0x001fe4000ff3e0ff */
[----:B------:R-:W-:Y:S02]  /*0310*/  @P0 IADD3 R14, P2, PT, R14, UR4, RZ ;  /* 0x000000040e0e0c10 */ /* 0x000fe4000ff5e0ff */
[----:B------:R-:W-:Y:S02]  /*0320*/  @!P0 IADD3.X R13, PT, PT, R13, UR5, RZ, P1, !PT ;  /* 0x000000050d0d8c10 */ /* 0x000fe40008ffe4ff */
[----:B------:R-:W-:-:S04]  /*0330*/  @P0 IADD3.X R15, PT, PT, R6, UR5, RZ, P2, !PT ;  /* 0x00000005060f0c10 */ /* 0x000fc800097fe4ff */
[----:B------:R-:W2:Y:S04]  /*0340*/  @!P0 LDG.E.64 R12, desc[UR8][R12.64] ;  /* 0x000000080c0c8981 */ /* 0x000ea8000c1e1b00 */
[----:B------:R-:W3:Y:S04]  /*0350*/  @P0 LDG.E.64 R14, desc[UR8][R14.64] ;  /* 0x000000080e0e0981 */ /* 0x000ee8000c1e1b00 */
[----:B------:R1:W-:Y:S04]  /*0360*/  @!P0 STS.64 [R4], R8 ;  /* 0x0000000804008388 */ /* 0x0003e80000000a00 */
[----:B--2---:R1:W-:Y:S04]  /*0370*/  @!P0 STS.64 [R5], R12 ;  /* 0x0000000c05008388 */ /* 0x0043e80000000a00 */
[----:B------:R1:W-:Y:S04]  /*0380*/  @P0 STS.64 [R4], R10 ;  /* 0x0000000a04000388 */ /* 0x0003e80000000a00 */
[----:B---3--:R1:W-:Y:S01]  /*0390*/  @P0 STS.64 [R5], R14 ;  /* 0x0000000e05000388 */ /* 0x0083e20000000a00 */
[----:B------:R-:W-:Y:S05]  /*03a0*/  BRA `(.L_x_1187) ;  /* 0x0000000000487947 */ /* 0x000fea0003800000 */
.L_x_1186:
        /* <DEDUP_REMOVED lines=18> */
.L_x_1187:
[----:B------:R-:W-:Y:S05]  /*04d0*/  BSYNC.RECONVERGENT B0 ;  /* 0x0000000000007941 */ /* 0x000fea0003800200 */
.L_x_1185:
[----:B------:R-:W-:Y:S01]  /*04e0*/  BAR.SYNC.DEFER_BLOCKING 0x0 ;  /* 0x0000000000007b1d */ /* 0x000fe20000010000 */
[----:B------:R-:W-:-:S13]  /*04f0*/  ISETP.GE.U32.AND P0, PT, R7, 0x42, PT ;  /* 0x000000420700780c */ /* 0x000fda0003f06070 */
[----:B------:R-:W-:Y:S05]  /*0500*/  @!P0 BRA `(.L_x_1188) ;  /* 0x0000000000488947 */ /* 0x000fea0003800000 */
.L_x_1191:
[--C-:B------:R-:W-:Y:S01]  /*0510*/  IMAD.MOV.U32 R6, RZ, RZ, R7.reuse ;  /* 0x000000ffff067224 */ /* 0x100fe200078e0007 */
[----:B------:R-:W-:Y:S01]  /*0520*/  SHF.R.U32.HI R7, RZ, 0x1, R7 ;  /* 0x00000001ff077819 */ /* 0x000fe20000011607 */
[----:B------:R-:W-:Y:S03]  /*0530*/  BSSY.RECONVERGENT B0, `(.L_x_1189) ;  /* 0x000000c000007945 */ /* 0x000fe60003800200 */
[----:B------:R-:W-:-:S13]  /*0540*/  ISETP.GE.U32.AND P0, PT, R0, R7, PT ;  /* 0x000000070000720c */ /* 0x000fda0003f06070 */
[----:B--2---:R-:W-:Y:S05]  /*0550*/  @P0 BRA `(.L_x_1190) ;  /* 0x0000000000240947 */ /* 0x004fea0003800000 */
[----:B01----:R-:W-:Y:S01]  /*0560*/  IMAD R10, R7, 0x8, R4 ;  /* 0x00000008070a7824 */ /* 0x003fe200078e0204 */
[----:B------:R-:W-:Y:S05]  /*0570*/  LDS.64 R8, [R4] ;  /* 0x0000000004087984 */ /* 0x000fea0000000a00 */
[----:B------:R-:W0:Y:S02]  /*0580*/  LDS.64 R10, [R10] ;  /* 0x000000000a0a7984 */ /* 0x000e240000000a00 */
[----:B0-----:R-:W-:-:S04]  /*0590*/  ISETP.GT.U32.AND P0, PT, R10, R8, PT ;  /* 0x000000080a00720c */ /* 0x001fc80003f04070 */
[----:B------:R-:W-:-:S13]  /*05a0*/  ISETP.GT.U32.AND.EX P0, PT, R11, R9, PT, P0 ;  /* 0x000000090b00720c */ /* 0x000fda0003f04100 */
[----:B------:R-:W-:Y:S01]  /*05b0*/  @!P0 IMAD R8, R7, 0x8, R5 ;  /* 0x0000000807088824 */ /* 0x000fe200078e0205 */
[----:B------:R-:W-:Y:S05]  /*05c0*/  @!P0 STS.64 [R4], R10 ;  /* 0x0000000a04008388 */ /* 0x000fea0000000a00 */
[----:B------:R-:W0:Y:S04]  /*05d0*/  @!P0 LDS.64 R8, [R8] ;  /* 0x0000000008088984 */ /* 0x000e280000000a00 */
[----:B0-----:R2:W-:Y:S02]  /*05e0*/  @!P0 STS.64 [R5], R8 ;  /* 0x0000000805008388 */ /* 0x0015e40000000a00 */
.L_x_1190:
[----:B------:R-:W-:Y:S05]  /*05f0*/  BSYNC.RECONVERGENT B0 ;  /* 0x0000000000007941 */ /* 0x000fea0003800200 */
.L_x_1189:
[----:B------:R-:W-:Y:S01]  /*0600*/  BAR.SYNC.DEFER_BLOCKING 0x0 ;  /* 0x0000000000007b1d */ /* 0x000fe20000010000 */
[----:B------:R-:W-:-:S13]  /*0610*/  ISETP.GT.U32.AND P0, PT, R6, 0x83, PT ;  /* 0x000000830600780c */ /* 0x000fda0003f04070 */
[----:B------:R-:W-:Y:S05]  /*0620*/  @P0 BRA `(.L_x_1191) ;  /* 0xfffffffc00b80947 */ /* 0x000fea000383ffff */
.L_x_1188:
[----:B------:R-:W-:-:S13]  /*0630*/  ISETP.GT.U32.AND P0, PT, R0, 0x1f, PT ;  /* 0x0000001f0000780c */ /* 0x000fda0003f04070 */
[----:B------:R-:W-:Y:S05]  /*0640*/  @P0 EXIT ;  /* 0x000000000000094d */ /* 0x000fea0003800000 */
[----:B------:R-:W-:Y:S01]  /*0650*/  LDS.64 R6, [R4] ;  /* 0x0000000004067984 */ /* 0x000fe20000000a00 */
[----:B------:R-:W-:-:S03]  /*0660*/  ISETP.NE.AND P1, PT, R0, RZ, PT ;  /* 0x000000ff0000720c */ /* 0x000fc60003f25270 */
[----:B012---:R-:W0:Y:S04]  /*0670*/  LDS.64 R8, [R4+0x100] ;  /* 0x0001000004087984 */ /* 0x007e280000000a00 */
[----:B------:R-:W1:Y:S01]  /*0680*/  LDS.64 R10, [R4+0x100] ;  /* 0x00010000040a7984 */ /* 0x000e620000000a00 */
[----:B0-----:R-:W-:-:S04]  /*0690*/  ISETP.LT.U32.AND P0, PT, R6, R8, PT ;  /* 0x000000080600720c */ /* 0x001fc80003f01070 */
[----:B------:R-:W-:-:S04]  /*06a0*/  ISETP.LT.U32.AND.EX P0, PT, R7, R9, PT, P0 ;  /* 0x000000090700720c */ /* 0x000fc80003f01100 */
[----:B------:R-:W-:Y:S02]  /*06b0*/  SEL R13, R6, R8, P0 ;  /* 0x00000008060d7207 */ /* 0x000fe40000000000 */
[----:B------:R-:W-:Y:S02]  /*06c0*/  SEL R7, R7, R9, P0 ;  /* 0x0000000907077207 */ /* 0x000fe40000000000 */
[----:B-1----:R-:W-:-:S04]  /*06d0*/  ISETP.NE.U32.AND P0, PT, R13, R10, PT ;  /* 0x0000000a0d00720c */ /* 0x002fc80003f05070 */
[----:B------:R-:W-:-:S13]  /*06e0*/  ISETP.NE.AND.EX P0, PT, R7, R11, PT, P0 ;  /* 0x0000000b0700720c */ /* 0x000fda0003f05300 */
[----:B------:R-:W0:Y:S04]  /*06f0*/  @!P0 LDS.64 R6, [R5+0x100] ;  /* 0x0001000005068984 */ /* 0x000e280000000a00 */
[----:B0-----:R-:W-:Y:S04]  /*0700*/  @!P0 STS.64 [R5], R6 ;  /* 0x0000000605008388 */ /* 0x001fe80000000a00 */
[----:B------:R-:W0:Y:S04]  /*0710*/  @!P0 LDS.64 R8, [R4+0x100] ;  /* 0x0001000004088984 */ /* 0x000e280000000a00 */
[----:B0-----:R-:W-:Y:S04]  /*0720*/  @!P0 STS.64 [R4], R8 ;  /* 0x0000000804008388 */ /* 0x001fe80000000a00 */
[----:B------:R-:W-:Y:S04]  /*0730*/  LDS.64 R10, [R4] ;  /* 0x00000000040a7984 */ /* 0x000fe80000000a00 */
[----:B------:R-:W0:Y:S04]  /*0740*/  LDS.64 R12, [R4+0x80] ;  /* 0x00008000040c7984 */ /* 0x000e280000000a00 */
        /* <DEDUP_REMOVED lines=84> */
.L_x_1192:
        /* <DEDUP_REMOVED lines=15> */
.L_x_3787:


//--------------------- .text.contiguous_reduce3_u64 --------------------------
	.section	.text.contiguous_reduce3_u64,"ax",@progbits
	.align	128
        .global         contiguous_reduce3_u64
        .type           contiguous_reduce3_u64,@function
        .size           contiguous_reduce3_u64,(.L_x_3706 - contiguous_reduce3_u64)
        .other          contiguous_reduce3_u64,@"STO_CUDA_ENTRY STV_DEFAULT"
contiguous_reduce3_u64:
.text.contiguous_reduce3_u64:
[----:B------:R-:W-:Y:S01]  /*0000*/  LDC R1, c[0x0][0x37c] ;  /* 0x0000df00ff017b82 */ /* 0x000fe20000000800 */
[----:B------:R-:W0:Y:S07]  /*0010*/  S2R R3, SR_CTAID.X ;  /* 0x0000000000037919 */ /* 0x000e2e0000002500 */
[----:B------:R-:W1:Y:S01]  /*0020*/  S2UR UR5, SR_CgaCtaId ;  /* 0x00000000000579c3 */ /* 0x000e620000008800 */
[----:B------:R-:W2:Y:S01]  /*0030*/  LDCU UR6, c[0x0][0x360] ;  /* 0x00006c00ff0677ac */ /* 0x000ea20008000800 */
[----:B------:R-:W-:Y:S01]  /*0040*/  MOV R8, 0xffffffff ;  /* 0xffffffff00087802 */ /* 0x000fe20000000f00 */
[----:B------:R-:W3:Y:S01]  /*0050*/  S2R R26, SR_TID.X ;  /* 0x00000000001a7919 */ /* 0x000ee20000002100 */
[----:B------:R-:W-:Y:S01]  /*0060*/  IMAD.MOV.U32 R9, RZ, RZ, -0x1 ;  /* 0xffffffffff097424 */ /* 0x000fe200078e00ff */
        /* <DEDUP_REMOVED lines=25> */
[----:B------:R-:W-:Y:S01]  /*0200*/  MOV R15, RZ ;  /* 0x000000ff000f7202 */ /* 0x000fe20000000f00 */
[----:B------:R-:W-:Y:S01]  /*0210*/  HFMA2 R10, -RZ, RZ, 0, 0 ;  /* 0x00000000ff0a7431 */ /* 0x000fe200000001ff */
[----:B------:R-:W-:Y:S01]  /*0220*/  CS2R R30, SRZ ;  /* 0x00000000001e7805 */ /* 0x000fe2000001ff00 */
        /* <DEDUP_REMOVED lines=23> */
.L_x_1221:
        /* <DEDUP_REMOVED lines=32> */
.L_x_1198:
[----:B------:R-:W-:Y:S01]  /*05a0*/  MOV R4, R21 ;  /* 0x0000001500047202 */ /* 0x000fe20000000f00 */
[----:B------:R-:W-:Y:S01]  /*05b0*/  IMAD.MOV.U32 R3, RZ, RZ, R20 ;  /* 0x000000ffff037224 */ /* 0x000fe200078e0014 */
[----:B------:R-:W-:Y:S01]  /*05c0*/  MOV R2, R18 ;  /* 0x0000001200027202 */ /* 0x000fe20000000f00 */
[----:B------:R-:W-:Y:S01]  /*05d0*/  IMAD.MOV.U32 R0, RZ, RZ, R19 ;  /* 0x000000ffff007224 */ /* 0x000fe200078e0013 */
[----:B------:R-:W-:-:S07]  /*05e0*/  MOV R27, 0x600 ;  /* 0x00000600001b7802 */ /* 0x000fce0000000f00 */
[----:B------:R-:W-:Y:S05]  /*05f0*/  CALL.REL.NOINC `($__internal_26_$__cuda_sm20_div_s64) ;  /* 0x0000006800b07944 */ /* 0x000fea0003c00000 */
        /* <DEDUP_REMOVED lines=11> */
.L_x_1199:
[----:B------:R-:W-:Y:S05]  /*06b0*/  BSYNC.RECONVERGENT B1 ;  /* 0x0000000000017941 */ /* 0x000fea0003800200 */
.L_x_1197:
        /* <DEDUP_REMOVED lines=34> */
.L_x_1201:
[----:B------:R-:W-:Y:S01]  /*08e0*/  MOV R4, R7 ;  /* 0x0000000700047202 */ /* 0x000fe20000000f00 */
[----:B------:R-:W-:Y:S01]  /*08f0*/  IMAD.MOV.U32 R3, RZ, RZ, R8 ;  /* 0x000000ffff037224 */ /* 0x000fe200078e0008 */
[----:B------:R-:W-:Y:S01]  /*0900*/  MOV R2, R18 ;  /* 0x0000001200027202 */ /* 0x000fe20000000f00 */
[----:B------:R-:W-:Y:S01]  /*0910*/  IMAD.MOV.U32 R0, RZ, RZ, R19 ;  /* 0x000000ffff007224 */ /* 0x000fe200078e0013 */
[----:B------:R-:W-:-:S07]  /*0920*/  MOV R27, 0x940 ;  /* 0x00000940001b7802 */ /* 0x000fce0000000f00 */
[----:B------:R-:W-:Y:S05]  /*0930*/  CALL.REL.NOINC `($__internal_26_$__cuda_sm20_div_s64) ;  /* 0x0000006400e07944 */ /* 0x000fea0003c00000 */
        /* <DEDUP_REMOVED lines=10> */
.L_x_1202:
[----:B------:R-:W-:Y:S05]  /*09e0*/  BSYNC.RECONVERGENT B1 ;  /* 0x0000000000017941 */ /* 0x000fea0003800200 */
.L_x_1200:
        /* <DEDUP_REMOVED lines=34> */
.L_x_1204:
        /* <DEDUP_REMOVED lines=17> */
.L_x_1205:
[----:B------:R-:W-:Y:S05]  /*0d20*/  BSYNC.RECONVERGENT B1 ;  /* 0x0000000000017941 */ /* 0x000fea0003800200 */
.L_x_1203:
        /* <DEDUP_REMOVED lines=35> */
.L_x_1207:
[----:B------:R-:W-:Y:S01]  /*0f60*/  IMAD.MOV.U32 R4, RZ, RZ, R36 ;  /* 0x000000ffff047224 */ /* 0x000fe200078e0024 */
[----:B------:R-:W-:Y:S01]  /*0f70*/  MOV R3, R37 ;  /* 0x0000002500037202 */ /* 0x000fe20000000f00 */
[----:B------:R-:W-:Y:S01]  /*0f80*/  IMAD.MOV.U32 R2, RZ, RZ, R18 ;  /* 0x000000ffff027224 */ /* 0x000fe200078e0012 */
[----:B------:R-:W-:Y:S02]  /*0f90*/  MOV R0, R19 ;  /* 0x0000001300007202 */ /* 0x000fe40000000f00 */
[----:B------:R-:W-:-:S07]  /*0fa0*/  MOV R27, 0xfc0 ;  /* 0x00000fc0001b7802 */ /* 0x000fce0000000f00 */
[----:B------:R-:W-:Y:S05]  /*0fb0*/  CALL.REL.NOINC `($__internal_26_$__cuda_sm20_div_s64) ;  /* 0x0000006000407944 */ /* 0x000fea0003c00000 */
        /* <DEDUP_REMOVED lines=10> */
.L_x_1208:
[----:B------:R-:W-:Y:S05]  /*1060*/  BSYNC.RECONVERGENT B1 ;  /* 0x0000000000017941 */ /* 0x000fea0003800200 */
.L_x_1206:
        /* <DEDUP_REMOVED lines=37> */
.L_x_1210:
        /* <DEDUP_REMOVED lines=17> */
.L_x_1211:
[----:B------:R-:W-:Y:S05]  /*13d0*/  BSYNC.RECONVERGENT B1 ;  /* 0x0000000000017941 */ /* 0x000fea0003800200 */
.L_x_1209:
        /* <DEDUP_REMOVED lines=36> */
.L_x_1213:
        /* <DEDUP_REMOVED lines=16> */
.L_x_1214:
[----:B------:R-:W-:Y:S05]  /*1720*/  BSYNC.RECONVERGENT B1 ;  /* 0x0000000000017941 */ /* 0x000fea0003800200 */
.L_x_1212:
        /* <DEDUP_REMOVED lines=35> */
.L_x_1216:
        /* <DEDUP_REMOVED lines=17> */
.L_x_1217:
[----:B------:R-:W-:Y:S05]  /*1a70*/  BSYNC.RECONVERGENT B1 ;  /* 0x0000000000017941 */ /* 0x000fea0003800200 */
.L_x_1215:
        /* <DEDUP_REMOVED lines=36> */
.L_x_1219:
        /* <DEDUP_REMOVED lines=17> */
.L_x_1220:
[----:B------:R-:W-:Y:S05]  /*1dd0*/  BSYNC.RECONVERGENT B1 ;  /* 0x0000000000017941 */ /* 0x000fea0003800200 */
.L_x_1218:
        /* <DEDUP_REMOVED lines=10> */
.L_x_1196:
        /* <DEDUP_REMOVED lines=35> */
.L_x_1224:
        /* <DEDUP_REMOVED lines=16> */
.L_x_1225:
[----:B------:R-:W-:Y:S05]  /*21b0*/  BSYNC.RECONVERGENT B1 ;  /* 0x0000000000017941 */ /* 0x000fea0003800200 */
.L_x_1223:
        /* <DEDUP_REMOVED lines=34> */
.L_x_1227:
[----:B------:R-:W-:Y:S01]  /*23e0*/  IMAD.MOV.U32 R4, RZ, RZ, R7 ;  /* 0x000000ffff047224 */ /* 0x000fe200078e0007 */
[----:B------:R-:W-:Y:S01]  /*23f0*/  MOV R3, R8 ;  /* 0x0000000800037202 */ /* 0x000fe20000000f00 */
[----:B------:R-:W-:Y:S01]  /*2400*/  IMAD.MOV.U32 R2, RZ, RZ, R16 ;  /* 0x000000ffff027224 */ /* 0x000fe200078e0010 */
[----:B------:R-:W-:Y:S02]  /*2410*/  MOV R0, R17 ;  /* 0x0000001100007202 */ /* 0x000fe40000000f00 */
[----:B------:R-:W-:-:S07]  /*2420*/  MOV R27, 0x2440 ;  /* 0x00002440001b7802 */ /* 0x000fce0000000f00 */
[----:B------:R-:W-:Y:S05]  /*2430*/  CALL.REL.NOINC `($__internal_26_$__cuda_sm20_div_s64) ;  /* 0x0000004c00207944 */ /* 0x000fea0003c00000 */
        /* <DEDUP_REMOVED lines=11> */
.L_x_1228:
[----:B------:R-:W-:Y:S05]  /*24f0*/  BSYNC.RECONVERGENT B1 ;  /* 0x0000000000017941 */ /* 0x000fea0003800200 */
.L_x_1226:
        /* <DEDUP_REMOVED lines=36> */
.L_x_1230:
        /* <DEDUP_REMOVED lines=16> */
.L_x_1231:
[----:B------:R-:W-:Y:S05]  /*2840*/  BSYNC.RECONVERGENT B1 ;  /* 0x0000000000017941 */ /* 0x000fea0003800200 */
.L_x_1229:
        /* <DEDUP_REMOVED lines=35> */
.L_x_1233:
[----:B------:R-:W-:Y:S01]  /*2a80*/  IMAD.MOV.U32 R4, RZ, RZ, R18 ;  /* 0x000000ffff047224 */ /* 0x000fe200078e0012 */
[----:B------:R-:W-:Y:S01]  /*2a90*/  MOV R3, R19 ;  /* 0x0000001300037202 */ /* 0x000fe20000000f00 */
[----:B------:R-:W-:Y:S01]  /*2aa0*/  IMAD.MOV.U32 R2, RZ, RZ, R16 ;  /* 0x000000ffff027224 */ /* 0x000fe200078e0010 */
[----:B------:R-:W-:Y:S02]  /*2ab0*/  MOV R0, R17 ;  /* 0x0000001100007202 */ /* 0x000fe40000000f00 */
[----:B------:R-:W-:-:S07]  /*2ac0*/  MOV R27, 0x2ae0 ;  /* 0x00002ae0001b7802 */ /* 0x000fce0000000f00 */
[----:B------:R-:W-:Y:S05]  /*2ad0*/  CALL.REL.NOINC `($__internal_26_$__cuda_sm20_div_s64) ;  /* 0x0000004400787944 */ /* 0x000fea0003c00000 */
        /* <DEDUP_REMOVED lines=10> */
.L_x_1234:
[----:B------:R-:W-:Y:S05]  /*2b80*/  BSYNC.RECONVERGENT B1 ;  /* 0x0000000000017941 */ /* 0x000fea0003800200 */
.L_x_1232:
[----:B------:R-:W-:Y:S01]  /*2b90*/  IMAD.MOV.U32 R38, RZ, RZ, R34 ;  /* 0x000000ffff267224 */ /* 0x000fe200078e0022 */
[----:B------:R-:W-:Y:S01]  /*2ba0*/  IADD3 R6, PT, PT, R6, -0x2, RZ ;  /* 0xfffffffe06067810 */ /* 0x000fe20007ffe0ff */
[----:B------:R-:W-:Y:S02]  /*2bb0*/  IMAD R3, R3, R22, RZ ;  /* 0x0000001603037224 */ /* 0x000fe400078e02ff */
[----:B------:R-:W-:-:S04]  /*2bc0*/  IMAD.WIDE.U32 R38, R22, R2, R38 ;  /* 0x0000000216267225 */ /* 0x000fc800078e0026 */
[----:B------:R-:W-:Y:S01]  /*2bd0*/  IMAD R3, R23, R2, R3 ;  /* 0x0000000217037224 */ /* 0x000fe200078e0203 */
[----:B------:R-:W-:-:S03]  /*2be0*/  MOV R10, R38 ;  /* 0x00000026000a7202 */ /* 0x000fc60000000f00 */
[----:B------:R-:W-:-:S07]  /*2bf0*/  IMAD.IADD R9, R39, 0x1, R3 ;  /* 0x0000000127097824 */ /* 0x000fce00078e0203 */
.L_x_1222:
        /* <DEDUP_REMOVED lines=31> */
.L_x_1236:
[----:B------:R-:W-:Y:S01]  /*2df0*/  IMAD.MOV.U32 R0, RZ, RZ, R21 ;  /* 0x000000ffff007224 */ /* 0x000fe200078e0015 */
[----:B------:R-:W-:Y:S01]  /*2e00*/  MOV R25, R20 ;  /* 0x0000001400197202 */ /* 0x000fe20000000f00 */
[----:B------:R-:W-:Y:S01]  /*2e10*/  IMAD.MOV.U32 R22, RZ, RZ, R4 ;  /* 0x000000ffff167224 */ /* 0x000fe200078e0004 */
[----:B------:R-:W-:Y:S02]  /*2e20*/  MOV R23, R5 ;  /* 0x0000000500177202 */ /* 0x000fe40000000f00 */
[----:B------:R-:W-:-:S07]  /*2e30*/  MOV R24, 0x2e50 ;  /* 0x00002e5000187802 */ /* 0x000fce0000000f00 */
[----:B------:R-:W-:Y:S05]  /*2e40*/  CALL.REL.NOINC `($__internal_27_$__cuda_sm20_rem_s64) ;  /* 0x0000004400ec7944 */ /* 0x000fea0003c00000 */
.L_x_1237:
[----:B------:R-:W-:Y:S05]  /*2e50*/  BSYNC.RECONVERGENT B1 ;  /* 0x0000000000017941 */ /* 0x000fea0003800200 */
.L_x_1235:
        /* <DEDUP_REMOVED lines=30> */
.L_x_1239:
[----:B------:R-:W-:Y:S01]  /*3040*/  IMAD.MOV.U32 R22, RZ, RZ, R4 ;  /* 0x000000ffff167224 */ /* 0x000fe200078e0004 */
[----:B------:R-:W-:Y:S01]  /*3050*/  MOV R23, R5 ;  /* 0x0000000500177202 */ /* 0x000fe20000000f00 */
[----:B------:R-:W-:Y:S01]  /*3060*/  IMAD.MOV.U32 R0, RZ, RZ, R7 ;  /* 0x000000ffff007224 */ /* 0x000fe200078e0007 */
[----:B------:R-:W-:Y:S02]  /*3070*/  MOV R25, R8 ;  /* 0x0000000800197202 */ /* 0x000fe40000000f00 */
[----:B------:R-:W-:-:S07]  /*3080*/  MOV R24, 0x30a0 ;  /* 0x000030a000187802 */ /* 0x000fce0000000f00 */
[----:B------:R-:W-:Y:S05]  /*3090*/  CALL.REL.NOINC `($__internal_27_$__cuda_sm20_rem_s64) ;  /* 0x0000004400587944 */ /* 0x000fea0003c00000 */
.L_x_1240:
[----:B------:R-:W-:Y:S05]  /*30a0*/  BSYNC.RECONVERGENT B1 ;  /* 0x0000000000017941 */ /* 0x000fea0003800200 */
.L_x_1238:
[----:B------:R-:W-:Y:S02]  /*30b0*/  IMAD R3, R3, R20, RZ ;  /* 0x0000001403037224 */ /* 0x000fe400078e02ff */
[----:B------:R-:W-:Y:S02]  /*30c0*/  IMAD.MOV.U32 R8, RZ, RZ, R10 ;  /* 0x000000ffff087224 */ /* 0x000fe400078e000a */
[-C--:B------:R-:W-:Y:S02]  /*30d0*/  IMAD R3, R21, R2.reuse, R3 ;  /* 0x0000000215037224 */ /* 0x080fe400078e0203 */
[----:B------:R-:W-:-:S04]  /*30e0*/  IMAD.WIDE.U32 R4, R20, R2, R8 ;  /* 0x0000000214047225 */ /* 0x000fc800078e0008 */
[----:B------:R-:W-:Y:S01]  /*30f0*/  IMAD.MOV.U32 R10, RZ, RZ, R4 ;  /* 0x000000ffff0a7224 */ /* 0x000fe200078e0004 */
[----:B------:R-:W-:-:S07]  /*3100*/  IADD3 R9, PT, PT, R5, R3, RZ ;  /* 0x0000000305097210 */ /* 0x000fce0007ffe0ff */
.L_x_1195:
[----:B------:R-:W0:Y:S02]  /*3110*/  LDCU.64 UR12, c[0x0][0x390] ;  /* 0x00007200ff0c77ac */ /* 0x000e240008000a00 */
[----:B0-----:R-:W-:Y:S02]  /*3120*/  LEA R2, P0, R30, UR12, 0x3 ;  /* 0x0000000c1e027c11 */ /* 0x001fe4000f8018ff */
[----:B------:R-:W-:Y:S02]  /*3130*/  LEA R4, P1, R10, UR12, 0x3 ;  /* 0x0000000c0a047c11 */ /* 0x000fe4000f8218ff */
[----:B------:R-:W-:Y:S02]  /*3140*/  LEA.HI.X R3, R30, UR13, R31, 0x3, P0 ;  /* 0x0000000d1e037c11 */ /* 0x000fe400080f1c1f */
[----:B------:R-:W-:-:S04]  /*3150*/  LEA.HI.X R5, R10, UR13, R9, 0x3, P1 ;  /* 0x0000000d0a057c11 */ /* 0x000fc800088f1c09 */
[----:B------:R-:W2:Y:S04]  /*3160*/  LDG.E.64 R2, desc[UR16][R2.64] ;  /* 0x0000001002027981 */ /* 0x000ea8000c1e1b00 */
[----:B------:R-:W2:Y:S02]  /*3170*/  LDG.E.64 R4, desc[UR16][R4.64] ;  /* 0x0000001004047981 */ /* 0x000ea4000c1e1b00 */
[----:B--2---:R-:W-:-:S04]  /*3180*/  ISETP.GT.U32.AND P0, PT, R4, R2, PT ;  /* 0x000000020400720c */ /* 0x004fc80003f04070 */
[----:B------:R-:W-:-:S13]  /*3190*/  ISETP.GT.U32.AND.EX P0, PT, R5, R3, PT, P0 ;  /* 0x000000030500720c */ /* 0x000fda0003f04100 */
[----:B------:R-:W-:Y:S01]  /*31a0*/  @!P0 MOV R15, RZ ;  /* 0x000000ff000f8202 */ /* 0x000fe20000000f00 */
[----:B------:R0:W-:Y:S04]  /*31b0*/  @!P0 STS.64 [R13], R4 ;  /* 0x000000040d008388 */ /* 0x0001e80000000a00 */
[----:B------:R0:W-:Y:S04]  /*31c0*/  @!P0 STS.64 [R12], R14 ;  /* 0x0000000e0c008388 */ /* 0x0001e80000000a00 */
[----:B------:R0:W-:Y:S01]  /*31d0*/  @P0 STS.64 [R13], R2 ;  /* 0x000000020d000388 */ /* 0x0001e20000000a00 */
[----:B------:R-:W-:Y:S05]  /*31e0*/  BRA `(.L_x_1241) ;  /* 0x0000003400b07947 */ /* 0x000fea0003800000 */
.L_x_1194:
        /* <DEDUP_REMOVED lines=8> */
[----:B------:R-:W-:Y:S01]  /*3270*/  IMAD.U32 R15, RZ, RZ, UR5 ;  /* 0x00000005ff0f7e24 */ /* 0x000fe2000f8e00ff */
[----:B------:R-:W-:-:S04]  /*3280*/  MOV R9, R2 ;  /* 0x0000000200097202 */ /* 0x000fc80000000f00 */
[----:B------:R-:W-:-:S13]  /*3290*/  ISETP.GE.U32.AND P0, PT, R15, 0x7, PT ;  /* 0x000000070f00780c */ /* 0x000fda0003f06070 */
[----:B------:R-:W-:Y:S05]  /*32a0*/  @!P0 BRA `(.L_x_1243) ;  /* 0x0000001c00308947 */ /* 0x000fea0003800000 */
[----:B------:R-:W0:Y:S01]  /*32b0*/  LDC.64 R18, c[0x0][0x398] ;  /* 0x0000e600ff127b82 */ /* 0x000e220000000a00 */
[----:B------:R-:W-:Y:S02]  /*32c0*/  ULOP3.LUT UR4, UR7, 0xfffffff8, URZ, 0xc0, !UPT ;  /* 0xfffffff807047892 */ /* 0x000fe4000f8ec0ff */
[----:B------:R-:W-:Y:S02]  /*32d0*/  UIADD3 UR6, UPT, UPT, UR7, -0x4, URZ ;  /* 0xfffffffc07067890 */ /* 0x000fe4000fffe0ff */
[----:B------:R-:W-:-:S03]  /*32e0*/  UIADD3 UR4, UPT, UPT, -UR4, URZ, URZ ;  /* 0x000000ff04047290 */ /* 0x000fc6000fffe1ff */
[----:B------:R-:W1:Y:S01]  /*32f0*/  LDC.64 R16, c[0x0][0x3a0] ;  /* 0x0000e800ff107b82 */ /* 0x000e620000000a00 */
[----:B------:R-:W-:Y:S02]  /*3300*/  IMAD.U32 R15, RZ, RZ, UR6 ;  /* 0x00000006ff0f7e24 */ /* 0x000fe4000f8e00ff */
[----:B------:R-:W-:-:S07]  /*3310*/  MOV R14, UR4 ;  /* 0x00000004000e7c02 */ /* 0x000fce0008000f00 */
.L_x_1268:
[----:B------:R-:W-:-:S04]  /*3320*/  VIADD R7, R15, 0x3 ;  /* 0x000000030f077836 */ /* 0x000fc80000000000 */
        /* <DEDUP_REMOVED lines=12> */
[----:B------:R0:W2:Y:S02]  /*33f0*/  F2I.FTZ.U32.TRUNC.NTZ R3, R2 ;  /* 0x0000000200037305 */ /* 0x0000a4000021f000 */
[----:B0-----:R-:W-:Y:S02]  /*3400*/  HFMA2 R2, -RZ, RZ, 0, 0 ;  /* 0x00000000ff027431 */ /* 0x001fe400000001ff */
[----:B--2---:R-:W-:-:S04]  /*3410*/  IMAD R21, R21, R3, RZ ;  /* 0x0000000315157224 */ /* 0x004fc800078e02ff */
[----:B------:R-:W-:-:S04]  /*3420*/  IMAD.HI.U32 R4, R3, R21, R2 ;  /* 0x0000001503047227 */ /* 0x000fc800078e0002 */
[----:B------:R-:W-:Y:S02]  /*3430*/  HFMA2 R21, -RZ, RZ, 0, 0 ;  /* 0x00000000ff157431 */ /* 0x000fe400000001ff */
        /* <DEDUP_REMOVED lines=13> */
.L_x_1245:
[----:B------:R-:W-:Y:S01]  /*3510*/  IMAD.MOV.U32 R4, RZ, RZ, R9 ;  /* 0x000000ffff047224 */ /* 0x000fe200078e0009 */
[----:B------:R-:W-:Y:S01]  /*3520*/  MOV R3, R8 ;  /* 0x0000000800037202 */ /* 0x000fe20000000f00 */
[----:B------:R-:W-:Y:S01]  /*3530*/  IMAD.MOV.U32 R2, RZ, RZ, R20 ;  /* 0x000000ffff027224 */ /* 0x000fe200078e0014 */
[----:B------:R-:W-:Y:S02]  /*3540*/  MOV R0, R21 ;  /* 0x0000001500007202 */ /* 0x000fe40000000f00 */
[----:B------:R-:W-:-:S07]  /*3550*/  MOV R27, 0x3570 ;  /* 0x00003570001b7802 */ /* 0x000fce0000000f00 */
[----:B-1----:R-:W-:Y:S05]  /*3560*/  CALL.REL.NOINC `($__internal_26_$__cuda_sm20_div_s64) ;  /* 0x0000003800d47944 */ /* 0x002fea0003c00000 */
        /* <DEDUP_REMOVED lines=11> */
.L_x_1246:
[----:B------:R-:W-:Y:S05]  /*3620*/  BSYNC.RECONVERGENT B1 ;  /* 0x0000000000017941 */ /* 0x000fea0003800200 */
.L_x_1244:
[----:B------:R-:W-:Y:S01]  /*3630*/  IADD3 R8, PT, PT, R15, 0x2, RZ ;  /* 0x000000020f087810 */ /* 0x000fe20007ffe0ff */
        /* <DEDUP_REMOVED lines=36> */
.L_x_1248:
        /* <DEDUP_REMOVED lines=17> */
.L_x_1249:
[----:B------:R-:W-:Y:S05]  /*3990*/  BSYNC.RECONVERGENT B1 ;  /* 0x0000000000017941 */ /* 0x000fea0003800200 */
.L_x_1247:
        /* <DEDUP_REMOVED lines=38> */
.L_x_1251:
        /* <DEDUP_REMOVED lines=17> */
.L_x_1252:
[----:B------:R-:W-:Y:S05]  /*3d10*/  BSYNC.RECONVERGENT B1 ;  /* 0x0000000000017941 */ /* 0x000fea0003800200 */
.L_x_1250:
[----:B------:R-:W-:-:S04]  /*3d20*/  IMAD.WIDE.U32 R22, R15, 0x8, R18 ;  /* 0x000000080f167825 */ /* 0x000fc800078e0012 */
[----:B------:R-:W-:Y:S02]  /*3d30*/  IMAD.WIDE.U32 R2, R7, 0x8, R16 ;  /* 0x0000000807027825 */ /* 0x000fe400078e0010 */
[----:B------:R-:W2:Y:S04]  /*3d40*/  LDG.E.64 R22, desc[UR16][R22.64] ;  /* 0x0000001016167981 */ /* 0x000ea8000c1e1b00 */
[----:B------:R-:W3:Y:S01]  /*3d50*/  LDG.E.64 R2, desc[UR16][R2.64] ;  /* 0x0000001002027981 */ /* 0x000ee2000c1e1b00 */
[----:B------:R-:W-:Y:S01]  /*3d60*/  IMAD.MOV.U32 R31, RZ, RZ, R8 ;  /* 0x000000ffff1f7224 */ /* 0x000fe200078e0008 */
[----:B------:R-:W-:Y:S01]  /*3d70*/  BSSY.RECONVERGENT B1, `(.L_x_1253) ;  /* 0x0000032000017945 */ /* 0x000fe20003800200 */
[----:B------:R-:W-:Y:S02]  /*3d80*/  IADD3 R10, PT, PT, R15, -0x4, RZ ;  /* 0xfffffffc0f0a7810 */ /* 0x000fe40007ffe0ff */
        /* <DEDUP_REMOVED lines=31> */
.L_x_1254:
        /* <DEDUP_REMOVED lines=17> */
.L_x_1255:
[----:B------:R-:W-:Y:S05]  /*4090*/  BSYNC.RECONVERGENT B1 ;  /* 0x0000000000017941 */ /* 0x000fea0003800200 */
.L_x_1253:
        /* <DEDUP_REMOVED lines=38> */
.L_x_1257:
        /* <DEDUP_REMOVED lines=17> */
.L_x_1258:
[----:B------:R-:W-:Y:S05]  /*4410*/  BSYNC.RECONVERGENT B1 ;  /* 0x0000000000017941 */ /* 0x000fea0003800200 */
.L_x_1256:
        /* <DEDUP_REMOVED lines=38> */
.L_x_1260:
        /* <DEDUP_REMOVED lines=17> */
.L_x_1261:
[----:B------:R-:W-:Y:S05]  /*4790*/  BSYNC.RECONVERGENT B1 ;  /* 0x0000000000017941 */ /* 0x000fea0003800200 */
.L_x_1259:
        /* <DEDUP_REMOVED lines=38> */
.L_x_1263:
        /* <DEDUP_REMOVED lines=17> */
.L_x_1264:
[----:B------:R-:W-:Y:S05]  /*4b10*/  BSYNC.RECONVERGENT B1 ;  /* 0x0000000000017941 */ /* 0x000fea0003800200 */
.L_x_1262:
        /* <DEDUP_REMOVED lines=36> */
.L_x_1266:
        /* <DEDUP_REMOVED lines=12> */
[----:B------:R-:W-:-:S04]  /*4e20*/  IMAD R9, R9, R22, RZ ;  /* 0x0000001609097224 */ /* 0x000fc800078e02ff */
[----:B------:R-:W-:Y:S01]  /*4e30*/  IMAD R27, R23, R27, R9 ;  /* 0x0000001b171b7224 */ /* 0x000fe200078e0209 */
[----:B------:R-:W-:Y:S01]  /*4e40*/  MOV R9, R24 ;  /* 0x0000001800097202 */ /* 0x000fe20000000f00 */
[----:B------:R-:W-:-:S03]  /*4e50*/  IMAD.MOV.U32 R23, RZ, RZ, R2 ;  /* 0x000000ffff177224 */ /* 0x000fc600078e0002 */
[----:B------:R-:W-:-:S07]  /*4e60*/  IADD3 R27, PT, PT, R3, R27, RZ ;  /* 0x0000001b031b7210 */ /* 0x000fce0007ffe0ff */
.L_x_1267:
[----:B------:R-:W-:Y:S05]  /*4e70*/  BSYNC.RECONVERGENT B1 ;  /* 0x0000000000017941 */ /* 0x000fea0003800200 */
.L_x_1265:
[----:B------:R-:W-:-:S06]  /*4e80*/  IMAD.WIDE.U32 R2, R10, 0x8, R16 ;  /* 0x000000080a027825 */ /* 0x000fcc00078e0010 */
[----:B------:R-:W2:Y:S01]  /*4e90*/  LDG.E.64 R2, desc[UR16][R2.64] ;  /* 0x0000001002027981 */ /* 0x000ea2000c1e1b00 */
[----:B------:R-:W-:Y:S01]  /*4ea0*/  IADD3 R14, PT, PT, R14, 0x8, RZ ;  /* 0x000000080e0e7810 */ /* 0x000fe20007ffe0ff */
[----:B------:R-:W-:Y:S01]  /*4eb0*/  IMAD.MOV.U32 R21, RZ, RZ, R7 ;  /* 0x000000ffff157224 */ /* 0x000fe200078e0007 */
[----:B------:R-:W-:Y:S02]  /*4ec0*/  MOV R20, R30 ;  /* 0x0000001e00147202 */ /* 0x000fe40000000f00 */
[----:B------:R-:W-:Y:S02]  /*4ed0*/  ISETP.NE.AND P0, PT, R14, RZ, PT ;  /* 0x000000ff0e00720c */ /* 0x000fe40003f05270 */
[----:B------:R-:W-:Y:S01]  /*4ee0*/  IADD3 R15, PT, PT, R15, -0x8, RZ ;  /* 0xfffffff80f0f7810 */ /* 0x000fe20007ffe0ff */
[-C--:B--2---:R-:W-:Y:S02]  /*4ef0*/  IMAD R0, R3, R23.reuse, RZ ;  /* 0x0000001703007224 */ /* 0x084fe400078e02ff */
[----:B------:R-:W-:-:S04]  /*4f00*/  IMAD.WIDE.U32 R20, R2, R23, R20 ;  /* 0x0000001702147225 */ /* 0x000fc800078e0014 */
[----:B------:R-:W-:Y:S01]  /*4f10*/  IMAD R27, R2, R27, R0 ;  /* 0x0000001b021b7224 */ /* 0x000fe200078e0200 */
[----:B------:R-:W-:-:S03]  /*4f20*/  LEA R6, P1, R20, R6, 0x3 ;  /* 0x0000000614067211 */ /* 0x000fc600078218ff */
[----:B------:R-:W-:-:S05]  /*4f30*/  IMAD.IADD R0, R21, 0x1, R27 ;  /* 0x0000000115007824 */ /* 0x000fca00078e021b */
[----:B------:R-:W-:Y:S01]  /*4f40*/  LEA.HI.X R5, R20, R5, R0, 0x3, P1 ;  /* 0x0000000514057211 */ /* 0x000fe200008f1c00 */
[----:B------:R-:W-:Y:S06]  /*4f50*/  @P0 BRA `(.L_x_1268) ;  /* 0xffffffe000f00947 */ /* 0x000fec000383ffff */
[----:B------:R-:W-:-:S07]  /*4f60*/  VIADD R15, R15, 0x3 ;  /* 0x000000030f0f7836 */ /* 0x000fce0000000000 */
.L_x_1243:
        /* <DEDUP_REMOVED lines=36> */
.L_x_1271:
        /* <DEDUP_REMOVED lines=12> */
[----:B------:R-:W-:-:S04]  /*5270*/  IMAD R7, R7, R16, RZ ;  /* 0x0000001007077224 */ /* 0x000fc800078e02ff */
[----:B------:R-:W-:Y:S01]  /*5280*/  IMAD R7, R17, R19, R7 ;  /* 0x0000001311077224 */ /* 0x000fe200078e0207 */
[----:B------:R-:W-:Y:S01]  /*5290*/  MOV R19, R25 ;  /* 0x0000001900137202 */ /* 0x000fe20000000f00 */
[----:B------:R-:W-:-:S03]  /*52a0*/  IMAD.MOV.U32 R17, RZ, RZ, R2 ;  /* 0x000000ffff117224 */ /* 0x000fc600078e0002 */
[----:B------:R-:W-:-:S07]  /*52b0*/  IADD3 R21, PT, PT, R3, R7, RZ ;  /* 0x0000000703157210 */ /* 0x000fce0007ffe0ff */
.L_x_1272:
[----:B------:R-:W-:Y:S05]  /*52c0*/  BSYNC.RECONVERGENT B1 ;  /* 0x0000000000017941 */ /* 0x000fea0003800200 */
.L_x_1270:
        /* <DEDUP_REMOVED lines=39> */
.L_x_1274:
        /* <DEDUP_REMOVED lines=17> */
.L_x_1275:
[----:B------:R-:W-:Y:S05]  /*5650*/  BSYNC.RECONVERGENT B1 ;  /* 0x0000000000017941 */ /* 0x000fea0003800200 */
.L_x_1273:
        /* <DEDUP_REMOVED lines=40> */
.L_x_1277:
        /* <DEDUP_REMOVED lines=17> */
.L_x_1278:
[----:B------:R-:W-:Y:S05]  /*59f0*/  BSYNC.RECONVERGENT B1 ;  /* 0x0000000000017941 */ /* 0x000fea0003800200 */
.L_x_1276:
        /* <DEDUP_REMOVED lines=39> */
.L_x_1280:
        /* <DEDUP_REMOVED lines=17> */
.L_x_1281:
[----:B------:R-:W-:Y:S05]  /*5d80*/  BSYNC.RECONVERGENT B1 ;  /* 0x0000000000017941 */ /* 0x000fea0003800200 */
.L_x_1279:
        /* <DEDUP_REMOVED lines=11> */
.L_x_1269:
        /* <DEDUP_REMOVED lines=34> */
.L_x_1284:
        /* <DEDUP_REMOVED lines=17> */
.L_x_1285:
[----:B------:R-:W-:Y:S05]  /*6170*/  BSYNC.RECONVERGENT B1 ;  /* 0x0000000000017941 */ /* 0x000fea0003800200 */
.L_x_1283:
        /* <DEDUP_REMOVED lines=38> */
.L_x_1287:
[----:B------:R-:W-:Y:S01]  /*63e0*/  MOV R4, R22 ;  /* 0x0000001600047202 */ /* 0x000fe20000000f00 */
[----:B------:R-:W-:Y:S01]  /*63f0*/  IMAD.MOV.U32 R3, RZ, RZ, R23 ;  /* 0x000000ffff037224 */ /* 0x000fe200078e0017 */
[----:B------:R-:W-:Y:S02]  /*6400*/  MOV R2, R20 ;  /* 0x0000001400027202 */ /* 0x000fe40000000f00 */
[----:B------:R-:W-:Y:S02]  /*6410*/  MOV R0, R21 ;  /* 0x0000001500007202 */ /* 0x000fe40000000f00 */
[----:B------:R-:W-:-:S07]  /*6420*/  MOV R27, 0x6440 ;  /* 0x00006440001b7802 */ /* 0x000fce0000000f00 */
[----:B------:R-:W-:Y:S05]  /*6430*/  CALL.REL.NOINC `($__internal_26_$__cuda_sm20_div_s64) ;  /* 0x0000000c00207944 */ /* 0x000fea0003c00000 */
        /* <DEDUP_REMOVED lines=11> */
.L_x_1288:
[----:B------:R-:W-:Y:S05]  /*64f0*/  BSYNC.RECONVERGENT B1 ;  /* 0x0000000000017941 */ /* 0x000fea0003800200 */
.L_x_1286:
        /* <DEDUP_REMOVED lines=11> */
.L_x_1282:
        /* <DEDUP_REMOVED lines=31> */
.L_x_1290:
[----:B------:R-:W-:Y:S01]  /*67a0*/  IMAD.MOV.U32 R0, RZ, RZ, R9 ;  /* 0x000000ffff007224 */ /* 0x000fe200078e0009 */
[----:B------:R-:W-:Y:S02]  /*67b0*/  MOV R25, R8 ;  /* 0x0000000800197202 */ /* 0x000fe40000000f00 */
[----:B------:R-:W-:-:S07]  /*67c0*/  MOV R24, 0x67e0 ;  /* 0x000067e000187802 */ /* 0x000fce0000000f00 */
[----:B------:R-:W-:Y:S05]  /*67d0*/  CALL.REL.NOINC `($__internal_27_$__cuda_sm20_rem_s64) ;  /* 0x0000000c00887944 */ /* 0x000fea0003c00000 */
.L_x_1291:
[----:B------:R-:W-:Y:S05]  /*67e0*/  BSYNC.RECONVERGENT B1 ;  /* 0x0000000000017941 */ /* 0x000fea0003800200 */
.L_x_1289:
        /* <DEDUP_REMOVED lines=9> */
.L_x_1242:
[----:B------:R-:W-:-:S05]  /*6880*/  IMAD.MOV.U32 R7, RZ, RZ, R5 ;  /* 0x000000ffff077224 */ /* 0x000fca00078e0005 */
[----:B------:R-:W2:Y:S04]  /*6890*/  LDG.E.64 R2, desc[UR16][R6.64] ;  /* 0x0000001006027981 */ /* 0x000ea8000c1e1b00 */
[----:B--2---:R1:W-:Y:S02]  /*68a0*/  STS.64 [R13], R2 ;  /* 0x000000020d007388 */ /* 0x0043e40000000a00 */
.L_x_1241:
[----:B------:R-:W-:Y:S05]  /*68b0*/  BSYNC.RECONVERGENT B0 ;  /* 0x0000000000007941 */ /* 0x000fea0003800200 */
.L_x_1193:
[----:B------:R-:W-:Y:S01]  /*68c0*/  BAR.SYNC.DEFER_BLOCKING 0x0 ;  /* 0x0000000000007b1d */ /* 0x000fe20000010000 */
[----:B------:R-:W-:-:S13]  /*68d0*/  ISETP.GE.U32.AND P0, PT, R11, 0x42, PT ;  /* 0x000000420b00780c */ /* 0x000fda0003f06070 */
[----:B------:R-:W-:Y:S05]  /*68e0*/  @!P0 BRA `(.L_x_1292) ;  /* 0x0000000000488947 */ /* 0x000fea0003800000 */
.L_x_1295:
[----:B------:R-:W-:Y:S01]  /*68f0*/  MOV R0, R11 ;  /* 0x0000000b00007202 */ /* 0x000fe20000000f00 */
[----:B------:R-:W-:Y:S01]  /*6900*/  BSSY.RECONVERGENT B0, `(.L_x_1293) ;  /* 0x000000d000007945 */ /* 0x000fe20003800200 */
[----:B------:R-:W-:-:S04]  /*6910*/  SHF.R.U32.HI R11, RZ, 0x1, R11 ;  /* 0x00000001ff0b7819 */ /* 0x000fc8000001160b */
[----:B------:R-:W-:-:S13]  /*6920*/  ISETP.GE.U32.AND P0, PT, R26, R11, PT ;  /* 0x0000000b1a00720c */ /* 0x000fda0003f06070 */
[----:B--2---:R-:W-:Y:S05]  /*6930*/  @P0 BRA `(.L_x_1294) ;  /* 0x0000000000240947 */ /* 0x004fea0003800000 */
[----:B0-----:R-:W-:Y:S01]  /*6940*/  LEA R4, R11, R13, 0x3 ;  /* 0x0000000d0b047211 */ /* 0x001fe200078e18ff */
[----:B-1----:R-:W-:Y:S05]  /*6950*/  LDS.64 R2, [R13] ;  /* 0x000000000d027984 */ /* 0x002fea0000000a00 */
[----:B------:R-:W0:Y:S02]  /*6960*/  LDS.64 R4, [R4] ;  /* 0x0000000004047984 */ /* 0x000e240000000a00 */
[----:B0-----:R-:W-:-:S04]  /*6970*/  ISETP.GT.U32.AND P0, PT, R4, R2, PT ;  /* 0x000000020400720c */ /* 0x001fc80003f04070 */
[----:B------:R-:W-:-:S13]  /*6980*/  ISETP.GT.U32.AND.EX P0, PT, R5, R3, PT, P0 ;  /* 0x000000030500720c */ /* 0x000fda0003f04100 */
[----:B------:R-:W-:Y:S01]  /*6990*/  @!P0 IMAD R2, R11, 0x8, R12 ;  /* 0x000000080b028824 */ /* 0x000fe200078e020c */
[----:B------:R-:W-:Y:S05]  /*69a0*/  @!P0 STS.64 [R13], R4 ;  /* 0x000000040d008388 */ /* 0x000fea0000000a00 */
[----:B------:R-:W0:Y:S04]  /*69b0*/  @!P0 LDS.64 R2, [R2] ;  /* 0x0000000002028984 */ /* 0x000e280000000a00 */
[----:B0-----:R2:W-:Y:S02]  /*69c0*/  @!P0 STS.64 [R12], R2 ;  /* 0x000000020c008388 */ /* 0x0015e40000000a00 */
.L_x_1294:
[----:B------:R-:W-:Y:S05]  /*69d0*/  BSYNC.RECONVERGENT B0 ;  /* 0x0000000000007941 */ /* 0x000fea0003800200 */
.L_x_1293:
[----:B------:R-:W-:Y:S01]  /*69e0*/  BAR.SYNC.DEFER_BLOCKING 0x0 ;  /* 0x0000000000007b1d */ /* 0x000fe20000010000 */
[----:B------:R-:W-:-:S13]  /*69f0*/  ISETP.GT.U32.AND P0, PT, R0, 0x83, PT ;  /* 0x000000830000780c */ /* 0x000fda0003f04070 */
[----:B------:R-:W-:Y:S05]  /*6a00*/  @P0 BRA `(.L_x_1295) ;  /* 0xfffffffc00b80947 */ /* 0x000fea000383ffff */
.L_x_1292:
[----:B------:R-:W-:-:S13]  /*6a10*/  ISETP.GT.U32.AND P0, PT, R26, 0x1f, PT ;  /* 0x0000001f1a00780c */ /* 0x000fda0003f04070 */
[----:B------:R-:W-:Y:S05]  /*6a20*/  @P0 EXIT ;  /* 0x000000000000094d */ /* 0x000fea0003800000 */
[----:B012---:R-:W-:Y:S01]  /*6a30*/  LDS.64 R2, [R13] ;  /* 0x000000000d027984 */ /* 0x007fe20000000a00 */
[----:B------:R-:W-:-:S03]  /*6a40*/  ISETP.NE.AND P1, PT, R26, RZ, PT ;  /* 0x000000ff1a00720c */ /* 0x000fc60003f25270 */
        /* <DEDUP_REMOVED lines=103> */
        .weak           $__internal_26_$__cuda_sm20_div_s64
        .type           $__internal_26_$__cuda_sm20_div_s64,@function
        .size           $__internal_26_$__cuda_sm20_div_s64,($__internal_27_$__cuda_sm20_rem_s64 - $__internal_26_$__cuda_sm20_div_s64)
$__internal_26_$__cuda_sm20_div_s64:
        /* <DEDUP_REMOVED lines=83> */
[----:B------:R-:W-:Y:S06]  /*75f0*/  RET.REL.NODEC R2 `(contiguous_reduce3_u64) ;  /* 0xffffff8802807950 */ /* 0x000fec0003c3ffff */
        .weak           $__internal_27_$__cuda_sm20_rem_s64
        .type           $__internal_27_$__cuda_sm20_rem_s64,@function
        .size           $__internal_27_$__cuda_sm20_rem_s64,(.L_x_3706 - $__internal_27_$__cuda_sm20_rem_s64)
$__internal_27_$__cuda_sm20_rem_s64:
        /* <DEDUP_REMOVED lines=76> */
[----:B------:R-:W-:Y:S06]  /*7ac0*/  RET.REL.NODEC R24 `(contiguous_reduce3_u64) ;  /* 0xffffff84184c7950 */ /* 0x000fec0003c3ffff */
.L_x_1296:
        /* <DEDUP_REMOVED lines=11> */
.L_x_3706:


//--------------------- .text.uncontiguous_reduce_u64 --------------------------
	.section	.text.uncontiguous_reduce_u64,"ax",@progbits
	.align	128
        .global         uncontiguous_reduce_u64
        .type           uncontiguous_reduce_u64,@function
        .size           uncontiguous_reduce_u64,(.L_x_3708 - uncontiguous_reduce_u64)
        .other          uncontiguous_reduce_u64,@"STO_CUDA_ENTRY STV_DEFAULT"
uncontiguous_reduce_u64:
.text.uncontiguous_reduce_u64:
        /* <DEDUP_REMOVED lines=10> */
[----:B------:R-:W5:Y:S01]  /*00a0*/  LDC R13, c[0x0][0x3a8] ;  /* 0x0000ea00ff0d7b82 */ /* 0x000f620000000800 */
[----:B------:R-:W-:Y:S01]  /*00b0*/  MOV R6, RZ ;  /* 0x000000ff00067202 */ /* 0x000fe20000000f00 */
        /* <DEDUP_REMOVED lines=13> */
[----:B0-----:R-:W-:Y:S02]  /*0190*/  HFMA2 R9, -RZ, RZ, 0, 0 ;  /* 0x00000000ff097431 */ /* 0x001fe400000001ff */
[----:B------:R-:W-:-:S05]  /*01a0*/  IMAD.MOV.U32 R8, RZ, RZ, R4 ;  /* 0x000000ffff087224 */ /* 0x000fca00078e0004 */
[----:B------:R0:W-:Y:S05]  /*01b0*/  STS.64 [R5], R8 ;  /* 0x0000000805007388 */ /* 0x0001ea0000000a00 */
        /* <DEDUP_REMOVED lines=8> */
[----:B------:R-:W-:Y:S02]  /*0240*/  HFMA2 R19, -RZ, RZ, 0, 0 ;  /* 0x00000000ff137431 */ /* 0x000fe400000001ff */
[----:B------:R-:W-:Y:S01]  /*0250*/  IMAD.MOV.U32 R20, RZ, RZ, RZ ;  /* 0x000000ffff147224 */ /* 0x000fe200078e00ff */
[----:B------:R-:W-:Y:S02]  /*0260*/  CS2R R8, SRZ ;  /* 0x0000000000087805 */ /* 0x000fe4000001ff00 */
[----:B------:R-:W-:Y:S01]  /*0270*/  MOV R18, R16 ;  /* 0x0000001000127202 */ /* 0x000fe20000000f00 */
[----:B------:R-:W-:-:S06]  /*0280*/  IMAD.MOV.U32 R10, RZ, RZ, RZ ;  /* 0x000000ffff0a7224 */ /* 0x000fcc00078e00ff */
        /* <DEDUP_REMOVED lines=8> */
.L_x_1325:
        /* <DEDUP_REMOVED lines=33> */
.L_x_1302:
[----:B------:R-:W-:Y:S01]  /*0520*/  MOV R24, R4 ;  /* 0x0000000400187202 */ /* 0x000fe20000000f00 */
[----:B------:R-:W-:Y:S01]  /*0530*/  IMAD.MOV.U32 R25, RZ, RZ, R6 ;  /* 0x000000ffff197224 */ /* 0x000fe200078e0006 */
[----:B------:R-:W-:Y:S01]  /*0540*/  MOV R15, R32 ;  /* 0x00000020000f7202 */ /* 0x000fe20000000f00 */
[----:B------:R-:W-:Y:S01]  /*0550*/  IMAD.MOV.U32 R14, RZ, RZ, R33 ;  /* 0x000000ffff0e7224 */ /* 0x000fe200078e0021 */
[----:B------:R-:W-:-:S07]  /*0560*/  MOV R13, 0x580 ;  /* 0x00000580000d7802 */ /* 0x000fce0000000f00 */
[----:B------:R-:W-:Y:S05]  /*0570*/  CALL.REL.NOINC `($__internal_28_$__cuda_sm20_div_s64) ;  /* 0x0000006800a07944 */ /* 0x000fea0003c00000 */
        /* <DEDUP_REMOVED lines=11> */
.L_x_1303:
[----:B------:R-:W-:Y:S05]  /*0630*/  BSYNC.RECONVERGENT B1 ;  /* 0x0000000000017941 */ /* 0x000fea0003800200 */
.L_x_1301:
        /* <DEDUP_REMOVED lines=34> */
.L_x_1305:
[----:B------:R-:W-:Y:S01]  /*0860*/  MOV R24, R18 ;  /* 0x0000001200187202 */ /* 0x000fe20000000f00 */
[----:B------:R-:W-:Y:S01]  /*0870*/  IMAD.MOV.U32 R25, RZ, RZ, R10 ;  /* 0x000000ffff197224 */ /* 0x000fe200078e000a */
[----:B------:R-:W-:Y:S01]  /*0880*/  MOV R15, R32 ;  /* 0x00000020000f7202 */ /* 0x000fe20000000f00 */
[----:B------:R-:W-:Y:S01]  /*0890*/  IMAD.MOV.U32 R14, RZ, RZ, R33 ;  /* 0x000000ffff0e7224 */ /* 0x000fe200078e0021 */
[----:B------:R-:W-:-:S07]  /*08a0*/  MOV R13, 0x8c0 ;  /* 0x000008c0000d7802 */ /* 0x000fce0000000f00 */
[----:B------:R-:W-:Y:S05]  /*08b0*/  CALL.REL.NOINC `($__internal_28_$__cuda_sm20_div_s64) ;  /* 0x0000006400d07944 */ /* 0x000fea0003c00000 */
        /* <DEDUP_REMOVED lines=10> */
.L_x_1306:
[----:B------:R-:W-:Y:S05]  /*0960*/  BSYNC.RECONVERGENT B1 ;  /* 0x0000000000017941 */ /* 0x000fea0003800200 */
.L_x_1304:
        /* <DEDUP_REMOVED lines=36> */
.L_x_1308:
[----:B------:R-:W-:Y:S01]  /*0bb0*/  IMAD.MOV.U32 R24, RZ, RZ, R34 ;  /* 0x000000ffff187224 */ /* 0x000fe200078e0022 */
[----:B------:R-:W-:Y:S01]  /*0bc0*/  MOV R25, R35 ;  /* 0x0000002300197202 */ /* 0x000fe20000000f00 */
[----:B------:R-:W-:Y:S01]  /*0bd0*/  IMAD.MOV.U32 R15, RZ, RZ, R32 ;  /* 0x000000ffff0f7224 */ /* 0x000fe200078e0020 */
[----:B------:R-:W-:Y:S02]  /*0be0*/  MOV R14, R33 ;  /* 0x00000021000e7202 */ /* 0x000fe40000000f00 */
[----:B------:R-:W-:-:S07]  /*0bf0*/  MOV R13, 0xc10 ;  /* 0x00000c10000d7802 */ /* 0x000fce0000000f00 */
[----:B------:R-:W-:Y:S05]  /*0c00*/  CALL.REL.NOINC `($__internal_28_$__cuda_sm20_div_s64) ;  /* 0x0000006000fc7944 */ /* 0x000fea0003c00000 */
        /* <DEDUP_REMOVED lines=10> */
.L_x_1309:
[----:B------:R-:W-:Y:S05]  /*0cb0*/  BSYNC.RECONVERGENT B1 ;  /* 0x0000000000017941 */ /* 0x000fea0003800200 */
.L_x_1307:
        /* <DEDUP_REMOVED lines=37> */
.L_x_1311:
[----:B------:R-:W-:Y:S01]  /*0f10*/  IMAD.MOV.U32 R24, RZ, RZ, R40 ;  /* 0x000000ffff187224 */ /* 0x000fe200078e0028 */
[----:B------:R-:W-:Y:S01]  /*0f20*/  MOV R25, R41 ;  /* 0x0000002900197202 */ /* 0x000fe20000000f00 */
[----:B------:R-:W-:Y:S01]  /*0f30*/  IMAD.MOV.U32 R15, RZ, RZ, R32 ;  /* 0x000000ffff0f7224 */ /* 0x000fe200078e0020 */
[----:B------:R-:W-:Y:S02]  /*0f40*/  MOV R14, R33 ;  /* 0x00000021000e7202 */ /* 0x000fe40000000f00 */
[----:B------:R-:W-:-:S07]  /*0f50*/  MOV R13, 0xf70 ;  /* 0x00000f70000d7802 */ /* 0x000fce0000000f00 */
[----:B------:R-:W-:Y:S05]  /*0f60*/  CALL.REL.NOINC `($__internal_28_$__cuda_sm20_div_s64) ;  /* 0x0000006000247944 */ /* 0x000fea0003c00000 */
        /* <DEDUP_REMOVED lines=11> */
.L_x_1312:
[----:B------:R-:W-:Y:S05]  /*1020*/  BSYNC.RECONVERGENT B1 ;  /* 0x0000000000017941 */ /* 0x000fea0003800200 */
.L_x_1310:
        /* <DEDUP_REMOVED lines=37> */
.L_x_1314:
        /* <DEDUP_REMOVED lines=17> */
.L_x_1315:
[----:B------:R-:W-:Y:S05]  /*1390*/  BSYNC.RECONVERGENT B1 ;  /* 0x0000000000017941 */ /* 0x000fea0003800200 */
.L_x_1313:
        /* <DEDUP_REMOVED lines=36> */
.L_x_1317:
        /* <DEDUP_REMOVED lines=17> */
.L_x_1318:
[----:B------:R-:W-:Y:S05]  /*16f0*/  BSYNC.RECONVERGENT B1 ;  /* 0x0000000000017941 */ /* 0x000fea0003800200 */
.L_x_1316:
        /* <DEDUP_REMOVED lines=36> */
.L_x_1320:
        /* <DEDUP_REMOVED lines=17> */
.L_x_1321:
[----:B------:R-:W-:Y:S05]  /*1a50*/  BSYNC.RECONVERGENT B1 ;  /* 0x0000000000017941 */ /* 0x000fea0003800200 */
.L_x_1319:
        /* <DEDUP_REMOVED lines=37> */
.L_x_1323:
        /* <DEDUP_REMOVED lines=17> */
.L_x_1324:
[----:B------:R-:W-:Y:S05]  /*1dc0*/  BSYNC.RECONVERGENT B1 ;  /* 0x0000000000017941 */ /* 0x000fea0003800200 */
.L_x_1322:
        /* <DEDUP_REMOVED lines=9> */
.L_x_1300:
        /* <DEDUP_REMOVED lines=35> */
.L_x_1328:
        /* <DEDUP_REMOVED lines=16> */
.L_x_1329:
[----:B------:R-:W-:Y:S05]  /*2190*/  BSYNC.RECONVERGENT B1 ;  /* 0x0000000000017941 */ /* 0x000fea0003800200 */
.L_x_1327:
        /* <DEDUP_REMOVED lines=34> */
.L_x_1331:
        /* <DEDUP_REMOVED lines=17> */
.L_x_1332:
[----:B------:R-:W-:Y:S05]  /*24d0*/  BSYNC.RECONVERGENT B1 ;  /* 0x0000000000017941 */ /* 0x000fea0003800200 */
.L_x_1330:
        /* <DEDUP_REMOVED lines=37> */
.L_x_1334:
        /* <DEDUP_REMOVED lines=17> */
.L_x_1335:
[----:B------:R-:W-:Y:S05]  /*2840*/  BSYNC.RECONVERGENT B1 ;  /* 0x0000000000017941 */ /* 0x000fea0003800200 */
.L_x_1333:
        /* <DEDUP_REMOVED lines=36> */
.L_x_1337:
[----:B------:R-:W-:Y:S01]  /*2a90*/  IMAD.MOV.U32 R24, RZ, RZ, R34 ;  /* 0x000000ffff187224 */ /* 0x000fe200078e0022 */
[----:B------:R-:W-:Y:S01]  /*2aa0*/  MOV R25, R35 ;  /* 0x0000002300197202 */ /* 0x000fe20000000f00 */
[----:B------:R-:W-:Y:S01]  /*2ab0*/  IMAD.MOV.U32 R15, RZ, RZ, R32 ;  /* 0x000000ffff0f7224 */ /* 0x000fe200078e0020 */
[----:B------:R-:W-:Y:S02]  /*2ac0*/  MOV R14, R33 ;  /* 0x00000021000e7202 */ /* 0x000fe40000000f00 */
[----:B------:R-:W-:-:S07]  /*2ad0*/  MOV R13, 0x2af0 ;  /* 0x00002af0000d7802 */ /* 0x000fce0000000f00 */
[----:B------:R-:W-:Y:S05]  /*2ae0*/  CALL.REL.NOINC `($__internal_28_$__cuda_sm20_div_s64) ;  /* 0x0000004400447944 */ /* 0x000fea0003c00000 */
        /* <DEDUP_REMOVED lines=10> */
.L_x_1338:
[----:B------:R-:W-:Y:S05]  /*2b90*/  BSYNC.RECONVERGENT B1 ;  /* 0x0000000000017941 */ /* 0x000fea0003800200 */
.L_x_1336:
[----:B------:R-:W-:Y:S01]  /*2ba0*/  IMAD.MOV.U32 R40, RZ, RZ, R20 ;  /* 0x000000ffff287224 */ /* 0x000fe200078e0014 */
[----:B------:R-:W-:Y:S01]  /*2bb0*/  IADD3 R11, PT, PT, R11, -0x2, RZ ;  /* 0xfffffffe0b0b7810 */ /* 0x000fe20007ffe0ff */
[----:B------:R-:W-:Y:S02]  /*2bc0*/  IMAD R13, R13, R36, RZ ;  /* 0x000000240d0d7224 */ /* 0x000fe400078e02ff */
[----:B------:R-:W-:-:S04]  /*2bd0*/  IMAD.WIDE.U32 R40, R36, R12, R40 ;  /* 0x0000000c24287225 */ /* 0x000fc800078e0028 */
[----:B------:R-:W-:Y:S01]  /*2be0*/  IMAD R13, R37, R12, R13 ;  /* 0x0000000c250d7224 */ /* 0x000fe200078e020d */
[----:B------:R-:W-:-:S03]  /*2bf0*/  MOV R19, R40 ;  /* 0x0000002800137202 */ /* 0x000fc60000000f00 */
[----:B------:R-:W-:-:S07]  /*2c00*/  IMAD.IADD R20, R41, 0x1, R13 ;  /* 0x0000000129147824 */ /* 0x000fce00078e020d */
.L_x_1326:
        /* <DEDUP_REMOVED lines=31> */
.L_x_1340:
[----:B------:R-:W-:Y:S01]  /*2e00*/  IMAD.MOV.U32 R21, RZ, RZ, R12 ;  /* 0x000000ffff157224 */ /* 0x000fe200078e000c */
[----:B------:R-:W-:Y:S02]  /*2e10*/  MOV R26, R13 ;  /* 0x0000000d001a7202 */ /* 0x000fe40000000f00 */
[----:B------:R-:W-:-:S07]  /*2e20*/  MOV R27, 0x2e40 ;  /* 0x00002e40001b7802 */ /* 0x000fce0000000f00 */
[----:B------:R-:W-:Y:S05]  /*2e30*/  CALL.REL.NOINC `($__internal_29_$__cuda_sm20_rem_s64) ;  /* 0x0000004400c07944 */ /* 0x000fea0003c00000 */
[----:B------:R-:W-:Y:S01]  /*2e40*/  IMAD.MOV.U32 R14, RZ, RZ, R4 ;  /* 0x000000ffff0e7224 */ /* 0x000fe200078e0004 */
[----:B------:R-:W-:-:S07]  /*2e50*/  MOV R15, R21 ;  /* 0x00000015000f7202 */ /* 0x000fce0000000f00 */
.L_x_1341:
[----:B------:R-:W-:Y:S05]  /*2e60*/  BSYNC.RECONVERGENT B1 ;  /* 0x0000000000017941 */ /* 0x000fea0003800200 */
.L_x_1339:
        /* <DEDUP_REMOVED lines=30> */
.L_x_1343:
[----:B------:R-:W-:Y:S01]  /*3050*/  IMAD.MOV.U32 R21, RZ, RZ, R12 ;  /* 0x000000ffff157224 */ /* 0x000fe200078e000c */
[----:B------:R-:W-:Y:S01]  /*3060*/  MOV R26, R13 ;  /* 0x0000000d001a7202 */ /* 0x000fe20000000f00 */
[----:B------:R-:W-:Y:S01]  /*3070*/  IMAD.MOV.U32 R4, RZ, RZ, R18 ;  /* 0x000000ffff047224 */ /* 0x000fe200078e0012 */
[----:B------:R-:W-:Y:S02]  /*3080*/  MOV R6, R10 ;  /* 0x0000000a00067202 */ /* 0x000fe40000000f00 */
[----:B------:R-:W-:-:S07]  /*3090*/  MOV R27, 0x30b0 ;  /* 0x000030b0001b7802 */ /* 0x000fce0000000f00 */
[----:B------:R-:W-:Y:S05]  /*30a0*/  CALL.REL.NOINC `($__internal_29_$__cuda_sm20_rem_s64) ;  /* 0x0000004400247944 */ /* 0x000fea0003c00000 */
[----:B------:R-:W-:Y:S01]  /*30b0*/  IMAD.MOV.U32 R10, RZ, RZ, R4 ;  /* 0x000000ffff0a7224 */ /* 0x000fe200078e0004 */
[----:B------:R-:W-:-:S07]  /*30c0*/  MOV R11, R21 ;  /* 0x00000015000b7202 */ /* 0x000fce0000000f00 */
.L_x_1344:
[----:B------:R-:W-:Y:S05]  /*30d0*/  BSYNC.RECONVERGENT B1 ;  /* 0x0000000000017941 */ /* 0x000fea0003800200 */
.L_x_1342:
[----:B------:R-:W-:Y:S01]  /*30e0*/  MOV R13, R20 ;  /* 0x00000014000d7202 */ /* 0x000fe20000000f00 */
[----:B------:R-:W-:Y:S02]  /*30f0*/  IMAD.MOV.U32 R12, RZ, RZ, R19 ;  /* 0x000000ffff0c7224 */ /* 0x000fe400078e0013 */
[----:B------:R-:W-:Y:S02]  /*3100*/  IMAD R11, R11, R28, RZ ;  /* 0x0000001c0b0b7224 */ /* 0x000fe400078e02ff */
[----:B------:R-:W-:-:S04]  /*3110*/  IMAD.WIDE.U32 R12, R28, R10, R12 ;  /* 0x0000000a1c0c7225 */ /* 0x000fc800078e000c */
[----:B------:R-:W-:Y:S01]  /*3120*/  IMAD R11, R29, R10, R11 ;  /* 0x0000000a1d0b7224 */ /* 0x000fe200078e020b */
[----:B------:R-:W-:-:S03]  /*3130*/  MOV R19, R12 ;  /* 0x0000000c00137202 */ /* 0x000fc60000000f00 */
[----:B------:R-:W-:-:S07]  /*3140*/  IMAD.IADD R20, R13, 0x1, R11 ;  /* 0x000000010d147824 */ /* 0x000fce00078e020b */
.L_x_1299:
[----:B------:R-:W0:Y:S02]  /*3150*/  LDCU.64 UR4, c[0x0][0x390] ;  /* 0x00007200ff0477ac */ /* 0x000e240008000a00 */
[C---:B0-----:R-:W-:Y:S02]  /*3160*/  LEA R10, P0, R8.reuse, UR4, 0x3 ;  /* 0x00000004080a7c11 */ /* 0x041fe4000f8018ff */
[C---:B------:R-:W-:Y:S02]  /*3170*/  LEA R12, P1, R19.reuse, UR4, 0x3 ;  /* 0x00000004130c7c11 */ /* 0x040fe4000f8218ff */
[----:B------:R-:W-:Y:S02]  /*3180*/  LEA.HI.X R11, R8, UR5, R9, 0x3, P0 ;  /* 0x00000005080b7c11 */ /* 0x000fe400080f1c09 */
[----:B------:R-:W-:-:S04]  /*3190*/  LEA.HI.X R13, R19, UR5, R20, 0x3, P1 ;  /* 0x00000005130d7c11 */ /* 0x000fc800088f1c14 */
[----:B------:R-:W2:Y:S04]  /*31a0*/  LDG.E.64 R10, desc[UR8][R10.64] ;  /* 0x000000080a0a7981 */ /* 0x000ea8000c1e1b00 */
[----:B------:R-:W2:Y:S02]  /*31b0*/  LDG.E.64 R12, desc[UR8][R12.64] ;  /* 0x000000080c0c7981 */ /* 0x000ea4000c1e1b00 */
[----:B--2---:R-:W-:-:S04]  /*31c0*/  ISETP.GT.U32.AND P0, PT, R12, R10, PT ;  /* 0x0000000a0c00720c */ /* 0x004fc80003f04070 */
[----:B------:R-:W-:-:S13]  /*31d0*/  ISETP.GT.U32.AND.EX P0, PT, R13, R11, PT, P0 ;  /* 0x0000000b0d00720c */ /* 0x000fda0003f04100 */
[----:B------:R2:W-:Y:S04]  /*31e0*/  @!P0 STS.64 [R3], R12 ;  /* 0x0000000c03008388 */ /* 0x0005e80000000a00 */
[----:B------:R2:W-:Y:S04]  /*31f0*/  @!P0 STS.64 [R5], R16 ;  /* 0x0000001005008388 */ /* 0x0005e80000000a00 */
[----:B------:R2:W-:Y:S01]  /*3200*/  @P0 STS.64 [R3], R10 ;  /* 0x0000000a03000388 */ /* 0x0005e20000000a00 */
[----:B------:R-:W-:Y:S05]  /*3210*/  BRA `(.L_x_1345) ;  /* 0x0000003400b87947 */ /* 0x000fea0003800000 */
.L_x_1298:
[----:B------:R-:W-:-:S04]  /*3220*/  ISETP.GE.U32.AND P0, PT, R4, UR10, PT ;  /* 0x0000000a04007c0c */ /* 0x000fc8000bf06070 */
[----:B------:R-:W-:-:S13]  /*3230*/  ISETP.GE.U32.AND.EX P0, PT, R6, UR11, PT, P0 ;  /* 0x0000000b06007c0c */ /* 0x000fda000bf06100 */
[----:B------:R-:W-:Y:S05]  /*3240*/  @P0 BRA `(.L_x_1345) ;  /* 0x0000003400ac0947 */ /* 0x000fea0003800000 */
[----:B------:R-:W-:Y:S01]  /*3250*/  ISETP.GE.AND P0, PT, R11, RZ, PT ;  /* 0x000000ff0b00720c */ /* 0x000fe20003f06270 */
[----:B0-----:R-:W-:Y:S02]  /*3260*/  HFMA2 R9, -RZ, RZ, 0, 0 ;  /* 0x00000000ff097431 */ /* 0x001fe400000001ff */
        /* <DEDUP_REMOVED lines=15> */
.L_x_1372:
        /* <DEDUP_REMOVED lines=33> */
.L_x_1349:
[----:B------:R-:W-:Y:S01]  /*3570*/  IMAD.MOV.U32 R24, RZ, RZ, R4 ;  /* 0x000000ffff187224 */ /* 0x000fe200078e0004 */
[----:B------:R-:W-:Y:S01]  /*3580*/  MOV R25, R6 ;  /* 0x0000000600197202 */ /* 0x000fe20000000f00 */
[----:B------:R-:W-:Y:S01]  /*3590*/  IMAD.MOV.U32 R15, RZ, RZ, R32 ;  /* 0x000000ffff0f7224 */ /* 0x000fe200078e0020 */
[----:B------:R-:W-:Y:S02]  /*35a0*/  MOV R14, R33 ;  /* 0x00000021000e7202 */ /* 0x000fe40000000f00 */
[----:B------:R-:W-:-:S07]  /*35b0*/  MOV R13, 0x35d0 ;  /* 0x000035d0000d7802 */ /* 0x000fce0000000f00 */
[----:B-1----:R-:W-:Y:S05]  /*35c0*/  CALL.REL.NOINC `($__internal_28_$__cuda_sm20_div_s64) ;  /* 0x00000038008c7944 */ /* 0x002fea0003c00000 */
        /* <DEDUP_REMOVED lines=11> */
.L_x_1350:
[----:B------:R-:W-:Y:S05]  /*3680*/  BSYNC.RECONVERGENT B1 ;  /* 0x0000000000017941 */ /* 0x000fea0003800200 */
.L_x_1348:
        /* <DEDUP_REMOVED lines=38> */
.L_x_1352:
        /* <DEDUP_REMOVED lines=17> */
.L_x_1353:
[----:B------:R-:W-:Y:S05]  /*3a00*/  BSYNC.RECONVERGENT B1 ;  /* 0x0000000000017941 */ /* 0x000fea0003800200 */
.L_x_1351:
        /* <DEDUP_REMOVED lines=38> */
.L_x_1355:
        /* <DEDUP_REMOVED lines=17> */
.L_x_1356:
[----:B------:R-:W-:Y:S05]  /*3d80*/  BSYNC.RECONVERGENT B1 ;  /* 0x0000000000017941 */ /* 0x000fea0003800200 */
.L_x_1354:
        /* <DEDUP_REMOVED lines=38> */
.L_x_1358:
        /* <DEDUP_REMOVED lines=17> */
.L_x_1359:
[----:B------:R-:W-:Y:S05]  /*4100*/  BSYNC.RECONVERGENT B1 ;  /* 0x0000000000017941 */ /* 0x000fea0003800200 */
.L_x_1357:
        /* <DEDUP_REMOVED lines=38> */
.L_x_1361:
        /* <DEDUP_REMOVED lines=17> */
.L_x_1362:
[----:B------:R-:W-:Y:S05]  /*4480*/  BSYNC.RECONVERGENT B1 ;  /* 0x0000000000017941 */ /* 0x000fea0003800200 */
.L_x_1360:
        /* <DEDUP_REMOVED lines=38> */
.L_x_1364:
        /* <DEDUP_REMOVED lines=17> */
.L_x_1365:
[----:B------:R-:W-:Y:S05]  /*4800*/  BSYNC.RECONVERGENT B1 ;  /* 0x0000000000017941 */ /* 0x000fea0003800200 */
.L_x_1363:
        /* <DEDUP_REMOVED lines=38> */
.L_x_1367:
        /* <DEDUP_REMOVED lines=17> */
.L_x_1368:
[----:B------:R-:W-:Y:S05]  /*4b80*/  BSYNC.RECONVERGENT B1 ;  /* 0x0000000000017941 */ /* 0x000fea0003800200 */
.L_x_1366:
        /* <DEDUP_REMOVED lines=36> */
.L_x_1370:
        /* <DEDUP_REMOVED lines=13> */
[----:B------:R-:W-:Y:S01]  /*4ea0*/  IMAD R13, R13, R34, RZ ;  /* 0x000000220d0d7224 */ /* 0x000fe200078e02ff */
[----:B------:R-:W-:-:S03]  /*4eb0*/  MOV R33, R14 ;  /* 0x0000000e00217202 */ /* 0x000fc60000000f00 */
[----:B------:R-:W-:-:S04]  /*4ec0*/  IMAD R13, R35, R17, R13 ;  /* 0x00000011230d7224 */ /* 0x000fc800078e020d */
[----:B------:R-:W-:-:S07]  /*4ed0*/  IMAD.IADD R13, R15, 0x1, R13 ;  /* 0x000000010f0d7824 */ /* 0x000fce00078e020d */
.L_x_1371:
[----:B------:R-:W-:Y:S05]  /*4ee0*/  BSYNC.RECONVERGENT B1 ;  /* 0x0000000000017941 */ /* 0x000fea0003800200 */
.L_x_1369:
[----:B------:R-:W-:-:S06]  /*4ef0*/  IMAD.WIDE.U32 R14, R9, 0x8, R18 ;  /* 0x00000008090e7825 */ /* 0x000fcc00078e0012 */
[----:B------:R-:W2:Y:S01]  /*4f00*/  LDG.E.64 R14, desc[UR8][R14.64] ;  /* 0x000000080e0e7981 */ /* 0x000ea2000c1e1b00 */
[----:B------:R-:W-:Y:S01]  /*4f10*/  IMAD.MOV.U32 R9, RZ, RZ, R8 ;  /* 0x000000ffff097224 */ /* 0x000fe200078e0008 */
[----:B------:R-:W-:Y:S01]  /*4f20*/  MOV R8, R36 ;  /* 0x0000002400087202 */ /* 0x000fe20000000f00 */
[----:B------:R-:W-:Y:S02]  /*4f30*/  VIADD R12, R12, 0xfffffff8 ;  /* 0xfffffff80c0c7836 */ /* 0x000fe40000000000 */
[-C--:B--2---:R-:W-:Y:S02]  /*4f40*/  IMAD R10, R15, R33.reuse, RZ ;  /* 0x000000210f0a7224 */ /* 0x084fe400078e02ff */
[----:B------:R-:W-:-:S04]  /*4f50*/  IMAD.WIDE.U32 R8, R14, R33, R8 ;  /* 0x000000210e087225 */ /* 0x000fc800078e0008 */
[----:B------:R-:W-:Y:S01]  /*4f60*/  IMAD R13, R14, R13, R10 ;  /* 0x0000000d0e0d7224 */ /* 0x000fe200078e020a */
[----:B------:R-:W-:-:S03]  /*4f70*/  MOV R10, R8 ;  /* 0x00000008000a7202 */ /* 0x000fc60000000f00 */
[----:B------:R-:W-:Y:S01]  /*4f80*/  IMAD.IADD R9, R9, 0x1, R13 ;  /* 0x0000000109097824 */ /* 0x000fe200078e020d */
[----:B------:R-:W-:Y:S06]  /*4f90*/  @P2 BRA `(.L_x_1372) ;  /* 0xffffffe000f02947 */ /* 0x000fec000383ffff */
[----:B------:R-:W-:-:S07]  /*4fa0*/  IADD3 R12, PT, PT, R12, 0x3, RZ ;  /* 0x000000030c0c7810 */ /* 0x000fce0007ffe0ff */
.L_x_1347:
        /* <DEDUP_REMOVED lines=36> */
.L_x_1375:
        /* <DEDUP_REMOVED lines=17> */
.L_x_1376:
[----:B------:R-:W-:Y:S05]  /*5300*/  BSYNC.RECONVERGENT B1 ;  /* 0x0000000000017941 */ /* 0x000fea0003800200 */
.L_x_1374:
        /* <DEDUP_REMOVED lines=40> */
.L_x_1378:
        /* <DEDUP_REMOVED lines=17> */
.L_x_1379:
[----:B------:R-:W-:Y:S05]  /*56a0*/  BSYNC.RECONVERGENT B1 ;  /* 0x0000000000017941 */ /* 0x000fea0003800200 */
.L_x_1377:
        /* <DEDUP_REMOVED lines=40> */
.L_x_1381:
        /* <DEDUP_REMOVED lines=17> */
.L_x_1382:
[----:B------:R-:W-:Y:S05]  /*5a40*/  BSYNC.RECONVERGENT B1 ;  /* 0x0000000000017941 */ /* 0x000fea0003800200 */
.L_x_1380:
        /* <DEDUP_REMOVED lines=39> */
.L_x_1384:
        /* <DEDUP_REMOVED lines=17> */
.L_x_1385:
[----:B------:R-:W-:Y:S05]  /*5dd0*/  BSYNC.RECONVERGENT B1 ;  /* 0x0000000000017941 */ /* 0x000fea0003800200 */
.L_x_1383:
        /* <DEDUP_REMOVED lines=9> */
.L_x_1373:
        /* <DEDUP_REMOVED lines=34> */
.L_x_1388:
        /* <DEDUP_REMOVED lines=14> */
[----:B------:R-:W-:Y:S01]  /*6170*/  IMAD R11, R17, R13, R11 ;  /* 0x0000000d110b7224 */ /* 0x000fe200078e020b */
[----:B------:R-:W-:-:S04]  /*6180*/  MOV R13, R14 ;  /* 0x0000000e000d7202 */ /* 0x000fc80000000f00 */
[----:B------:R-:W-:-:S07]  /*6190*/  IADD3 R6, PT, PT, R15, R11, RZ ;  /* 0x0000000b0f067210 */ /* 0x000fce0007ffe0ff */
.L_x_1389:
[----:B------:R-:W-:Y:S05]  /*61a0*/  BSYNC.RECONVERGENT B1 ;  /* 0x0000000000017941 */ /* 0x000fea0003800200 */
.L_x_1387:
        /* <DEDUP_REMOVED lines=39> */
.L_x_1391:
        /* <DEDUP_REMOVED lines=17> */
.L_x_1392:
[----:B------:R-:W-:Y:S05]  /*6530*/  BSYNC.RECONVERGENT B1 ;  /* 0x0000000000017941 */ /* 0x000fea0003800200 */
.L_x_1390:
        /* <DEDUP_REMOVED lines=9> */
.L_x_1386:
        /* <DEDUP_REMOVED lines=31> */
.L_x_1394:
[----:B------:R-:W-:Y:S02]  /*67c0*/  MOV R21, R14 ;  /* 0x0000000e00157202 */ /* 0x000fe40000000f00 */
[----:B------:R-:W-:Y:S02]  /*67d0*/  MOV R26, R15 ;  /* 0x0000000f001a7202 */ /* 0x000fe40000000f00 */
[----:B------:R-:W-:-:S07]  /*67e0*/  MOV R27, 0x6800 ;  /* 0x00006800001b7802 */ /* 0x000fce0000000f00 */
[----:B------:R-:W-:Y:S05]  /*67f0*/  CALL.REL.NOINC `($__internal_29_$__cuda_sm20_rem_s64) ;  /* 0x0000000c00507944 */ /* 0x000fea0003c00000 */
[----:B------:R-:W-:Y:S01]  /*6800*/  IMAD.MOV.U32 R14, RZ, RZ, R4 ;  /* 0x000000ffff0e7224 */ /* 0x000fe200078e0004 */
[----:B------:R-:W-:-:S07]  /*6810*/  MOV R15, R21 ;  /* 0x00000015000f7202 */ /* 0x000fce0000000f00 */
.L_x_1395:
[----:B------:R-:W-:Y:S05]  /*6820*/  BSYNC.RECONVERGENT B1 ;  /* 0x0000000000017941 */ /* 0x000fea0003800200 */
.L_x_1393:
        /* <DEDUP_REMOVED lines=8> */
.L_x_1346:
[----:B------:R-:W0:Y:S02]  /*68b0*/  LDCU.64 UR4, c[0x0][0x390] ;  /* 0x00007200ff0477ac */ /* 0x000e240008000a00 */
[----:B0-----:R-:W-:-:S04]  /*68c0*/  LEA R8, P0, R10, UR4, 0x3 ;  /* 0x000000040a087c11 */ /* 0x001fc8000f8018ff */
[----:B------:R-:W-:-:S06]  /*68d0*/  LEA.HI.X R9, R10, UR5, R9, 0x3, P0 ;  /* 0x000000050a097c11 */ /* 0x000fcc00080f1c09 */
[----:B------:R-:W2:Y:S04]  /*68e0*/  LDG.E.64 R8, desc[UR8][R8.64] ;  /* 0x0000000808087981 */ /* 0x000ea8000c1e1b00 */
[----:B--2---:R1:W-:Y:S02]  /*68f0*/  STS.64 [R3], R8 ;  /* 0x0000000803007388 */ /* 0x0043e40000000a00 */
.L_x_1345:
[----:B------:R-:W-:Y:S05]  /*6900*/  BSYNC.RECONVERGENT B0 ;  /* 0x0000000000007941 */ /* 0x000fea0003800200 */
.L_x_1297:
[----:B------:R-:W-:Y:S01]  /*6910*/  BAR.SYNC.DEFER_BLOCKING 0x0 ;  /* 0x0000000000007b1d */ /* 0x000fe20000010000 */
[----:B------:R-:W-:Y:S02]  /*6920*/  ISETP.GE.U32.AND P0, PT, R7, 0x42, PT ;  /* 0x000000420700780c */ /* 0x000fe40003f06070 */
[----:B------:R-:W-:-:S11]  /*6930*/  ISETP.GT.U32.AND P1, PT, R2, 0x1f, PT ;  /* 0x0000001f0200780c */ /* 0x000fd60003f24070 */
[----:B------:R-:W-:Y:S05]  /*6940*/  @!P0 BRA `(.L_x_1396) ;  /* 0x0000000000388947 */ /* 0x000fea0003800000 */
.L_x_1397:
[----:B------:R-:W-:Y:S01]  /*6950*/  SHF.R.U32.HI R4, RZ, 0x1, R7 ;  /* 0x00000001ff047819 */ /* 0x000fe20000011607 */
[----:B01----:R-:W-:Y:S03]  /*6960*/  LDS.64 R8, [R3] ;  /* 0x0000000003087984 */ /* 0x003fe60000000a00 */
[----:B--2---:R-:W-:-:S06]  /*6970*/  LEA R10, R4, R3, 0x3 ;  /* 0x00000003040a7211 */ /* 0x004fcc00078e18ff */
[----:B------:R-:W0:Y:S02]  /*6980*/  LDS.64 R10, [R10] ;  /* 0x000000000a0a7984 */ /* 0x000e240000000a00 */
[----:B0-----:R-:W-:-:S04]  /*6990*/  ISETP.GT.U32.AND P0, PT, R10, R8, PT ;  /* 0x000000080a00720c */ /* 0x001fc80003f04070 */
[----:B------:R-:W-:-:S13]  /*69a0*/  ISETP.GT.U32.AND.EX P0, PT, R11, R9, PT, P0 ;  /* 0x000000090b00720c */ /* 0x000fda0003f04100 */
        /* <DEDUP_REMOVED lines=8> */
.L_x_1396:
[----:B------:R-:W-:Y:S05]  /*6a30*/  @P1 EXIT ;  /* 0x000000000000194d */ /* 0x000fea0003800000 */
[----:B------:R-:W-:Y:S01]  /*6a40*/  LDS.64 R6, [R3] ;  /* 0x0000000003067984 */ /* 0x000fe20000000a00 */
[----:B------:R-:W-:-:S03]  /*6a50*/  ISETP.NE.AND P1, PT, R2, RZ, PT ;  /* 0x000000ff0200720c */ /* 0x000fc60003f25270 */
[----:B01----:R-:W0:Y:S04]  /*6a60*/  LDS.64 R8, [R3+0x100] ;  /* 0x0001000003087984 */ /* 0x003e280000000a00 */
[----:B--2---:R-:W1:Y:S01]  /*6a70*/  LDS.64 R10, [R3+0x100] ;  /* 0x00010000030a7984 */ /* 0x004e620000000a00 */
        /* <DEDUP_REMOVED lines=88> */
        .weak           $__internal_28_$__cuda_sm20_div_s64
        .type           $__internal_28_$__cuda_sm20_div_s64,@function
        .size           $__internal_28_$__cuda_sm20_div_s64,($__internal_29_$__cuda_sm20_rem_s64 - $__internal_28_$__cuda_sm20_div_s64)
$__internal_28_$__cuda_sm20_div_s64:
        /* <DEDUP_REMOVED lines=83> */
[----:B------:R-:W-:Y:S06]  /*7530*/  RET.REL.NODEC R14 `(uncontiguous_reduce_u64) ;  /* 0xffffff880eb07950 */ /* 0x000fec0003c3ffff */
        .weak           $__internal_29_$__cuda_sm20_rem_s64
        .type           $__internal_29_$__cuda_sm20_rem_s64,@function
        .size           $__internal_29_$__cuda_sm20_rem_s64,(.L_x_3708 - $__internal_29_$__cuda_sm20_rem_s64)
$__internal_29_$__cuda_sm20_rem_s64:
        /* <DEDUP_REMOVED lines=77> */
[----:B------:R-:W-:Y:S06]  /*7a10*/  RET.REL.NODEC R14 `(uncontiguous_reduce_u64) ;  /* 0xffffff840e787950 */ /* 0x000fec0003c3ffff */
.L_x_1398:
        /* <DEDUP_REMOVED lines=14> */
.L_x_3708:


//--------------------- .text.contiguous_reduce2_u64 --------------------------
	.section	.text.contiguous_reduce2_u64,"ax",@progbits
	.align	128
        .global         contiguous_reduce2_u64
        .type           contiguous_reduce2_u64,@function
        .size           contiguous_reduce2_u64,(.L_x_3790 - contiguous_reduce2_u64)
        .other          contiguous_reduce2_u64,@"STO_CUDA_ENTRY STV_DEFAULT"
contiguous_reduce2_u64:
.text.contiguous_reduce2_u64:
        /* <DEDUP_REMOVED lines=9> */
[----:B------:R-:W-:Y:S01]  /*0090*/  IMAD.MOV.U32 R8, RZ, RZ, -0x1 ;  /* 0xffffffffff087424 */ /* 0x000fe200078e00ff */
[----:B------:R-:W-:Y:S01]  /*00a0*/  BSSY.RECONVERGENT B0, `(.L_x_1399) ;  /* 0x0000035000007945 */ /* 0x000fe20003800200 */
[----:B------:R-:W-:Y:S01]  /*00b0*/  IMAD.MOV.U32 R9, RZ, RZ, -0x1 ;  /* 0xffffffffff097424 */ /* 0x000fe200078e00ff */
        /* <DEDUP_REMOVED lines=22> */
[----:B------:R-:W2:Y:S02]  /*0220*/  LDG.E.64 R6, desc[UR8][R6.64] ;  /* 0x0000000806067981 */ /* 0x000ea4000c1e1b00 */
[----:B--2---:R-:W-:-:S04]  /*0230*/  ISETP.GT.U32.AND P0, PT, R8, R6, PT ;  /* 0x000000060800720c */ /* 0x004fc80003f04070 */
[----:B------:R-:W-:-:S13]  /*0240*/  ISETP.GT.U32.AND.EX P0, PT, R9, R7, PT, P0 ;  /* 0x000000070900720c */ /* 0x000fda0003f04100 */
[----:B------:R-:W0:Y:S08]  /*0250*/  @!P0 LDC.64 R16, c[0x0][0x398] ;  /* 0x0000e600ff108b82 */ /* 0x000e300000000a00 */
[----:B------:R-:W1:Y:S01]  /*0260*/  @P0 LDC.64 R12, c[0x0][0x398] ;  /* 0x0000e600ff0c0b82 */ /* 0x000e620000000a00 */
[----:B0-----:R-:W-:-:S05]  /*0270*/  @!P0 IADD3 R10, P1, PT, R11, R16, RZ ;  /* 0x000000100b0a8210 */ /* 0x001fca0007f3e0ff */
[----:B------:R-:W-:Y:S02]  /*0280*/  @!P0 IMAD.X R11, R14, 0x1, R17, P1 ;  /* 0x000000010e0b8824 */ /* 0x000fe400008e0611 */
[----:B-1----:R-:W-:-:S04]  /*0290*/  @P0 IMAD.WIDE.U32 R12, R15, 0x8, R12 ;  /* 0x000000080f0c0825 */ /* 0x002fc800078e000c */
[----:B------:R-:W2:Y:S04]  /*02a0*/  @!P0 LDG.E.64 R10, desc[UR8][R10.64] ;  /* 0x000000080a0a8981 */ /* 0x000ea8000c1e1b00 */
[----:B------:R-:W3:Y:S04]  /*02b0*/  @P0 LDG.E.64 R12, desc[UR8][R12.64] ;  /* 0x000000080c0c0981 */ /* 0x000ee8000c1e1b00 */
[----:B------:R1:W-:Y:S04]  /*02c0*/  @!P0 STS.64 [R3], R8 ;  /* 0x0000000803008388 */ /* 0x0003e80000000a00 */
[----:B--2---:R1:W-:Y:S04]  /*02d0*/  @!P0 STS.64 [R4], R10 ;  /* 0x0000000a04008388 */ /* 0x0043e80000000a00 */
[----:B------:R1:W-:Y:S04]  /*02e0*/  @P0 STS.64 [R3], R6 ;  /* 0x0000000603000388 */ /* 0x0003e80000000a00 */
[----:B---3--:R1:W-:Y:S01]  /*02f0*/  @P0 STS.64 [R4], R12 ;  /* 0x0000000c04000388 */ /* 0x0083e20000000a00 */
[----:B------:R-:W-:Y:S05]  /*0300*/  BRA `(.L_x_1401) ;  /* 0x0000000000387947 */ /* 0x000fea0003800000 */
.L_x_1400:
        /* <DEDUP_REMOVED lines=14> */
.L_x_1401:
[----:B------:R-:W-:Y:S05]  /*03f0*/  BSYNC.RECONVERGENT B0 ;  /* 0x0000000000007941 */ /* 0x000fea0003800200 */
.L_x_1399:
[----:B------:R-:W-:Y:S01]  /*0400*/  BAR.SYNC.DEFER_BLOCKING 0x0 ;  /* 0x0000000000007b1d */ /* 0x000fe20000010000 */
[----:B------:R-:W-:-:S13]  /*0410*/  ISETP.GE.U32.AND P0, PT, R5, 0x42, PT ;  /* 0x000000420500780c */ /* 0x000fda0003f06070 */
[----:B------:R-:W-:Y:S05]  /*0420*/  @!P0 BRA `(.L_x_1402) ;  /* 0x0000000000488947 */ /* 0x000fea0003800000 */
.L_x_1405:
[--C-:B-1----:R-:W-:Y:S01]  /*0430*/  IMAD.MOV.U32 R10, RZ, RZ, R5.reuse ;  /* 0x000000ffff0a7224 */ /* 0x102fe200078e0005 */
[----:B------:R-:W-:Y:S01]  /*0440*/  SHF.R.U32.HI R5, RZ, 0x1, R5 ;  /* 0x00000001ff057819 */ /* 0x000fe20000011605 */
[----:B------:R-:W-:Y:S03]  /*0450*/  BSSY.RECONVERGENT B0, `(.L_x_1403) ;  /* 0x000000c000007945 */ /* 0x000fe60003800200 */
[----:B------:R-:W-:-:S13]  /*0460*/  ISETP.GE.U32.AND P0, PT, R2, R5, PT ;  /* 0x000000050200720c */ /* 0x000fda0003f06070 */
[----:B------:R-:W-:Y:S05]  /*0470*/  @P0 BRA `(.L_x_1404) ;  /* 0x0000000000240947 */ /* 0x000fea0003800000 */
[----:B0-----:R-:W-:Y:S01]  /*0480*/  IMAD R8, R5, 0x8, R3 ;  /* 0x0000000805087824 */ /* 0x001fe200078e0203 */
        /* <DEDUP_REMOVED lines=8> */
.L_x_1404:
[----:B------:R-:W-:Y:S05]  /*0510*/  BSYNC.RECONVERGENT B0 ;  /* 0x0000000000007941 */ /* 0x000fea0003800200 */
.L_x_1403:
[----:B------:R-:W-:Y:S01]  /*0520*/  BAR.SYNC.DEFER_BLOCKING 0x0 ;  /* 0x0000000000007b1d */ /* 0x000fe20000010000 */
[----:B------:R-:W-:-:S13]  /*0530*/  ISETP.GT.U32.AND P0, PT, R10, 0x83, PT ;  /* 0x000000830a00780c */ /* 0x000fda0003f04070 */
[----:B------:R-:W-:Y:S05]  /*0540*/  @P0 BRA `(.L_x_1405) ;  /* 0xfffffffc00b80947 */ /* 0x000fea000383ffff */
.L_x_1402:
[----:B------:R-:W-:-:S13]  /*0550*/  ISETP.GT.U32.AND P0, PT, R2, 0x1f, PT ;  /* 0x0000001f0200780c */ /* 0x000fda0003f04070 */
[----:B------:R-:W-:Y:S05]  /*0560*/  @P0 EXIT ;  /* 0x000000000000094d */ /* 0x000fea0003800000 */
[----:B01----:R-:W-:Y:S01]  /*0570*/  LDS.64 R6, [R3] ;  /* 0x0000000003067984 */ /* 0x003fe20000000a00 */
        /* <DEDUP_REMOVED lines=91> */
.L_x_1406:
        /* <DEDUP_REMOVED lines=13> */
.L_x_3790:


//--------------------- .text.contiguous_reduce_u64 --------------------------
	.section	.text.contiguous_reduce_u64,"ax",@progbits
	.align	128
        .global         contiguous_reduce_u64
        .type           contiguous_reduce_u64,@function
        .size           contiguous_reduce_u64,(.L_x_3791 - contiguous_reduce_u64)
        .other          contiguous_reduce_u64,@"STO_CUDA_ENTRY STV_DEFAULT"
contiguous_reduce_u64:
.text.contiguous_reduce_u64:
        /* <DEDUP_REMOVED lines=31> */
[----:B------:R-:W2:Y:S01]  /*01f0*/  LDG.E.64 R6, desc[UR8][R12.64] ;  /* 0x000000080c067981 */ /* 0x000ea2000c1e1b00 */
[----:B------:R-:W-:Y:S01]  /*0200*/  IMAD.MOV.U32 R9, RZ, RZ, RZ ;  /* 0x000000ffff097224 */ /* 0x000fe200078e00ff */
[----:B--2---:R-:W-:-:S04]  /*0210*/  ISETP.GT.U32.AND P0, PT, R10, R6, PT ;  /* 0x000000060a00720c */ /* 0x004fc80003f04070 */
[----:B------:R-:W-:-:S13]  /*0220*/  ISETP.GT.U32.AND.EX P0, PT, R11, R7, PT, P0 ;  /* 0x000000070b00720c */ /* 0x000fda0003f04100 */
[----:B------:R1:W-:Y:S04]  /*0230*/  @!P0 STS.64 [R3], R10 ;  /* 0x0000000a03008388 */ /* 0x0003e80000000a00 */
[----:B------:R1:W-:Y:S04]  /*0240*/  @!P0 STS.64 [R4], R8 ;  /* 0x0000000804008388 */ /* 0x0003e80000000a00 */
[----:B------:R1:W-:Y:S01]  /*0250*/  @P0 STS.64 [R3], R6 ;  /* 0x0000000603000388 */ /* 0x0003e20000000a00 */
[----:B------:R-:W-:Y:S05]  /*0260*/  BRA `(.L_x_1409) ;  /* 0x0000000000207947 */ /* 0x000fea0003800000 */
.L_x_1408:
        /* <DEDUP_REMOVED lines=8> */
.L_x_1409:
[----:B------:R-:W-:Y:S05]  /*02f0*/  BSYNC.RECONVERGENT B0 ;  /* 0x0000000000007941 */ /* 0x000fea0003800200 */
.L_x_1407:
[----:B------:R-:W-:Y:S01]  /*0300*/  BAR.SYNC.DEFER_BLOCKING 0x0 ;  /* 0x0000000000007b1d */ /* 0x000fe20000010000 */
[----:B------:R-:W-:-:S13]  /*0310*/  ISETP.GE.U32.AND P0, PT, R5, 0x42, PT ;  /* 0x000000420500780c */ /* 0x000fda0003f06070 */
[----:B------:R-:W-:Y:S05]  /*0320*/  @!P0 BRA `(.L_x_1410) ;  /* 0x0000000000488947 */ /* 0x000fea0003800000 */
.L_x_1413:
        /* <DEDUP_REMOVED lines=14> */
.L_x_1412:
[----:B------:R-:W-:Y:S05]  /*0410*/  BSYNC.RECONVERGENT B0 ;  /* 0x0000000000007941 */ /* 0x000fea0003800200 */
.L_x_1411:
[----:B------:R-:W-:Y:S01]  /*0420*/  BAR.SYNC.DEFER_BLOCKING 0x0 ;  /* 0x0000000000007b1d */ /* 0x000fe20000010000 */
[----:B------:R-:W-:-:S13]  /*0430*/  ISETP.GT.U32.AND P0, PT, R10, 0x83, PT ;  /* 0x000000830a00780c */ /* 0x000fda0003f04070 */
[----:B------:R-:W-:Y:S05]  /*0440*/  @P0 BRA `(.L_x_1413) ;  /* 0xfffffffc00b80947 */ /* 0x000fea000383ffff */
.L_x_1410:
[----:B------:R-:W-:-:S13]  /*0450*/  ISETP.GT.U32.AND P0, PT, R2, 0x1f, PT ;  /* 0x0000001f0200780c */ /* 0x000fda0003f04070 */
[----:B------:R-:W-:Y:S05]  /*0460*/  @P0 EXIT ;  /* 0x000000000000094d */ /* 0x000fea0003800000 */
[----:B-1----:R-:W-:Y:S01]  /*0470*/  LDS.64 R6, [R3] ;  /* 0x0000000003067984 */ /* 0x002fe20000000a00 */
[----:B------:R-:W-:-:S03]  /*0480*/  ISETP.NE.AND P1, PT, R2, RZ, PT ;  /* 0x000000ff0200720c */ /* 0x000fc60003f25270 */
[----:B0-----:R-:W0:Y:S04]  /*0490*/  LDS.64 R8, [R3+0x100] ;  /* 0x0001000003087984 */ /* 0x001e280000000a00 */
        /* <DEDUP_REMOVED lines=89> */
.L_x_1414:
        /* <DEDUP_REMOVED lines=13> */
.L_x_3791:


//--------------------- .text.contiguous_reduce44_u32 --------------------------
	.section	.text.contiguous_reduce44_u32,"ax",@progbits
	.align	128
        .global         contiguous_reduce44_u32
        .type           contiguous_reduce44_u32,@function
        .size           contiguous_reduce44_u32,(.L_x_3792 - contiguous_reduce44_u32)
        .other          contiguous_reduce44_u32,@"STO_CUDA_ENTRY STV_DEFAULT"
contiguous_reduce44_u32:
.text.contiguous_reduce44_u32:
        /* <DEDUP_REMOVED lines=17> */
[----:B------:R-:W-:Y:S01]  /*0110*/  IMAD.MOV.U32 R7, RZ, RZ, -0x1 ;  /* 0xffffffffff077424 */ /* 0x000fe200078e00ff */
        /* <DEDUP_REMOVED lines=52> */
.L_x_1419:
[C-C-:B------:R-:W-:Y:S01]  /*0460*/  IMAD R15, R7.reuse, 0x4, R14.reuse ;  /* 0x00000004070f7824 */ /* 0x140fe200078e020e */
[----:B------:R-:W-:Y:S01]  /*0470*/  LDS R13, [R4] ;  /* 0x00000000040d7984 */ /* 0x000fe20000000800 */
[C-C-:B------:R-:W-:Y:S01]  /*0480*/  IMAD R20, R7.reuse, 0x8, R14.reuse ;  /* 0x0000000807147824 */ /* 0x140fe200078e020e */
[----:B------:R-:W-:Y:S01]  /*0490*/  UIADD3 UR5, UPT, UPT, UR5, 0x10, URZ ;  /* 0x0000001005057890 */ /* 0x000fe2000fffe0ff */
[----:B------:R-:W-:Y:S01]  /*04a0*/  IADD3 R12, PT, PT, R12, 0x10, RZ ;  /* 0x000000100c0c7810 */ /* 0x000fe20007ffe0ff */
[----:B0-----:R0:W1:Y:S02]  /*04b0*/  LDS R21, [R15] ;  /* 0x000000000f157984 */ /* 0x0010640000000800 */
[----:B------:R-:W-:Y:S01]  /*04c0*/  UISETP.GE.AND UP1, UPT, UR5, -0xc, UPT ;  /* 0xfffffff40500788c */ /* 0x000fe2000bf26270 */
[----:B0-----:R-:W-:Y:S01]  /*04d0*/  IMAD R15, R7, 0xc, R14 ;  /* 0x0000000c070f7824 */ /* 0x001fe200078e020e */
[----:B-1----:R-:W-:-:S13]  /*04e0*/  ISETP.GT.U32.AND P0, PT, R21, R13, PT ;  /* 0x0000000d1500720c */ /* 0x002fda0003f04070 */
[----:B------:R-:W-:Y:S04]  /*04f0*/  @!P0 STS [R4], R21 ;  /* 0x0000001504008388 */ /* 0x000fe80000000800 */
[----:B------:R-:W0:Y:S04]  /*0500*/  @!P0 LDS.64 R16, [R9+UR4] ;  /* 0x0000000409108984 */ /* 0x000e280008000a00 */
[----:B0-----:R-:W-:Y:S04]  /*0510*/  @!P0 STS.64 [R6+UR8], R16 ;  /* 0x0000001006008988 */ /* 0x001fe80008000a08 */
[----:B------:R-:W-:Y:S04]  /*0520*/  @!P0 LDS R13, [R4] ;  /* 0x00000000040d8984 */ /* 0x000fe80000000800 */
[----:B------:R0:W1:Y:S02]  /*0530*/  LDS R22, [R20] ;  /* 0x0000000014167984 */ /* 0x0000640000000800 */
[----:B0-----:R-:W-:-:S05]  /*0540*/  IMAD R20, R7, 0x10, R14 ;  /* 0x0000001007147824 */ /* 0x001fca00078e020e */
[----:B------:R-:W-:Y:S02]  /*0550*/  LEA R21, R7, R20, 0x3 ;  /* 0x0000001407157211 */ /* 0x000fe400078e18ff */
[----:B-1----:R-:W-:-:S13]  /*0560*/  ISETP.GT.U32.AND P0, PT, R22, R13, PT ;  /* 0x0000000d1600720c */ /* 0x002fda0003f04070 */
[----:B------:R-:W-:Y:S04]  /*0570*/  @!P0 STS [R4], R22 ;  /* 0x0000001604008388 */ /* 0x000fe80000000800 */
[----:B------:R-:W0:Y:S04]  /*0580*/  @!P0 LDS.64 R18, [R10+UR4] ;  /* 0x000000040a128984 */ /* 0x000e280008000a00 */
[----:B0-----:R-:W-:Y:S04]  /*0590*/  @!P0 STS.64 [R6+UR8], R18 ;  /* 0x0000001206008988 */ /* 0x001fe80008000a08 */
[----:B------:R-:W-:Y:S04]  /*05a0*/  @!P0 LDS R13, [R4] ;  /* 0x00000000040d8984 */ /* 0x000fe80000000800 */
[----:B------:R-:W0:Y:S02]  /*05b0*/  LDS R15, [R15] ;  /* 0x000000000f0f7984 */ /* 0x000e240000000800 */
[----:B0-----:R-:W-:-:S13]  /*05c0*/  ISETP.GT.U32.AND P0, PT, R15, R13, PT ;  /* 0x0000000d0f00720c */ /* 0x001fda0003f04070 */
[----:B------:R-:W-:Y:S04]  /*05d0*/  @!P0 STS [R4], R15 ;  /* 0x0000000f04008388 */ /* 0x000fe80000000800 */
[----:B------:R-:W0:Y:S04]  /*05e0*/  @!P0 LDS.64 R16, [R11+UR4] ;  /* 0x000000040b108984 */ /* 0x000e280008000a00 */
[----:B0-----:R-:W-:Y:S04]  /*05f0*/  @!P0 STS.64 [R6+UR8], R16 ;  /* 0x0000001006008988 */ /* 0x001fe80008000a08 */
[----:B------:R-:W-:Y:S04]  /*0600*/  @!P0 LDS R13, [R4] ;  /* 0x00000000040d8984 */ /* 0x000fe80000000800 */
[----:B------:R-:W0:Y:S02]  /*0610*/  LDS R23, [R20] ;  /* 0x0000000014177984 */ /* 0x000e240000000800 */
[----:B0-----:R-:W-:Y:S01]  /*0620*/  ISETP.GT.U32.AND P0, PT, R23, R13, PT ;  /* 0x0000000d1700720c */ /* 0x001fe20003f04070 */
[----:B------:R-:W-:-:S12]  /*0630*/  IMAD R13, R7, 0x4, R20 ;  /* 0x00000004070d7824 */ /* 0x000fd800078e0214 */
[----:B------:R-:W-:Y:S04]  /*0640*/  @!P0 STS [R4], R23 ;  /* 0x0000001704008388 */ /* 0x000fe80000000800 */
[----:B------:R-:W0:Y:S01]  /*0650*/  @!P0 LDS.64 R18, [R8+UR4] ;  /* 0x0000000408128984 */ /* 0x000e220008000a00 */
[----:B------:R-:W-:-:S03]  /*0660*/  ULEA UR4, UR14, UR4, 0x5 ;  /* 0x000000040e047291 */ /* 0x000fc6000f8e28ff */
[----:B0-----:R-:W-:Y:S04]  /*0670*/  @!P0 STS.64 [R6+UR8], R18 ;  /* 0x0000001206008988 */ /* 0x001fe80008000a08 */
[----:B------:R0:W-:Y:S04]  /*0680*/  LDS R25, [R13] ;  /* 0x000000000d197984 */ /* 0x0001e80000000800 */
[----:B------:R-:W1:Y:S01]  /*0690*/  LDS R22, [R4] ;  /* 0x0000000004167984 */ /* 0x000e620000000800 */
[C-C-:B0-----:R-:W-:Y:S02]  /*06a0*/  IMAD R13, R7.reuse, 0xc, R20.reuse ;  /* 0x0000000c070d7824 */ /* 0x141fe400078e0214 */
[----:B------:R-:W-:-:S04]  /*06b0*/  IMAD R20, R7, 0x10, R20 ;  /* 0x0000001007147824 */ /* 0x000fc800078e0214 */
[----:B------:R-:W-:Y:S01]  /*06c0*/  IMAD R18, R7, 0x8, R20 ;  /* 0x0000000807127824 */ /* 0x000fe200078e0214 */
        /* <DEDUP_REMOVED lines=11> */
[----:B------:R0:W1:Y:S02]  /*0780*/  LDS R19, [R13] ;  /* 0x000000000d137984 */ /* 0x0000640000000800 */
[----:B0-----:R-:W-:Y:S01]  /*0790*/  IMAD R13, R7, 0x4, R20 ;  /* 0x00000004070d7824 */ /* 0x001fe200078e0214 */
        /* <DEDUP_REMOVED lines=8> */
[----:B------:R-:W0:Y:S01]  /*0820*/  @!P0 LDS.64 R16, [R8+UR4] ;  /* 0x0000000408108984 */ /* 0x000e220008000a00 */
[----:B------:R-:W-:-:S03]  /*0830*/  ULEA UR4, UR14, UR4, 0x5 ;  /* 0x000000040e047291 */ /* 0x000fc6000f8e28ff */
[----:B0-----:R-:W-:Y:S04]  /*0840*/  @!P0 STS.64 [R6+UR8], R16 ;  /* 0x0000001006008988 */ /* 0x001fe80008000a08 */
[----:B------:R0:W-:Y:S04]  /*0850*/  LDS R22, [R13] ;  /* 0x000000000d167984 */ /* 0x0001e80000000800 */
[----:B------:R-:W1:Y:S01]  /*0860*/  LDS R19, [R4] ;  /* 0x0000000004137984 */ /* 0x000e620000000800 */
[C---:B0-----:R-:W-:Y:S01]  /*0870*/  IMAD R13, R7.reuse, 0xc, R20 ;  /* 0x0000000c070d7824 */ /* 0x041fe200078e0214 */
[----:B------:R-:W-:-:S02]  /*0880*/  LEA R20, R7, R20, 0x4 ;  /* 0x0000001407147211 */ /* 0x000fc400078e20ff */
        /* <DEDUP_REMOVED lines=14> */
[----:B------:R0:W-:Y:S04]  /*0970*/  @!P0 STS [R4], R21 ;  /* 0x0000001504008388 */ /* 0x0001e80000000800 */
[----:B------:R-:W1:Y:S01]  /*0980*/  @!P0 LDS.64 R14, [R11+UR4] ;  /* 0x000000040b0e8984 */ /* 0x000e620008000a00 */
[----:B0-----:R-:W-:-:S03]  /*0990*/  IMAD R21, R7, 0x8, R20 ;  /* 0x0000000807157824 */ /* 0x001fc600078e0214 */
[----:B-1----:R-:W-:Y:S04]  /*09a0*/  @!P0 STS.64 [R6+UR8], R14 ;  /* 0x0000000e06008988 */ /* 0x002fe80008000a08 */
        /* <DEDUP_REMOVED lines=9> */
[----:B0-----:R-:W-:Y:S01]  /*0a40*/  IMAD R13, R7, 0xc, R20 ;  /* 0x0000000c070d7824 */ /* 0x001fe200078e0214 */
[----:B-1----:R-:W-:-:S13]  /*0a50*/  ISETP.GT.U32.AND P0, PT, R19, R22, PT ;  /* 0x000000161300720c */ /* 0x002fda0003f04070 */
[----:B------:R-:W-:Y:S04]  /*0a60*/  @!P0 STS [R4], R19 ;  /* 0x0000001304008388 */ /* 0x000fe80000000800 */
[----:B------:R-:W0:Y:S04]  /*0a70*/  @!P0 LDS.64 R14, [R9+UR4] ;  /* 0x00000004090e8984 */ /* 0x000e280008000a00 */
[----:B0-----:R0:W-:Y:S04]  /*0a80*/  @!P0 STS.64 [R6+UR8], R14 ;  /* 0x0000000e06008988 */ /* 0x0011e80008000a08 */
[----:B------:R-:W-:Y:S04]  /*0a90*/  @!P0 LDS R22, [R4] ;  /* 0x0000000004168984 */ /* 0x000fe80000000800 */
[----:B------:R-:W1:Y:S01]  /*0aa0*/  LDS R21, [R21] ;  /* 0x0000000015157984 */ /* 0x000e620000000800 */
        /* <DEDUP_REMOVED lines=17> */
[----:B0-----:R0:W-:Y:S01]  /*0bc0*/  @!P0 STS.64 [R6+UR8], R16 ;  /* 0x0000001006008988 */ /* 0x0011e20008000a08 */
[----:B------:R-:W-:Y:S08]  /*0bd0*/  BRA.U !UP1, `(.L_x_1419) ;  /* 0xfffffff909207547 */ /* 0x000ff0000b83ffff */
.L_x_1418:
        /* <DEDUP_REMOVED lines=10> */
[----:B------:R-:W-:Y:S01]  /*0c80*/  UIADD3 UR5, UPT, UPT, UR5, 0x4, URZ ;  /* 0x0000000405057890 */ /* 0x000fe2000fffe0ff */
[----:B------:R-:W-:Y:S01]  /*0c90*/  IADD3 R12, PT, PT, R12, 0x4, RZ ;  /* 0x000000040c0c7810 */ /* 0x000fe20007ffe0ff */
[----:B-1----:R-:W-:Y:S01]  /*0ca0*/  IMAD R13, R7, 0xc, R14 ;  /* 0x0000000c070d7824 */ /* 0x002fe200078e020e */
[----:B--2---:R-:W-:-:S13]  /*0cb0*/  ISETP.GT.U32.AND P0, PT, R20, R21, PT ;  /* 0x000000151400720c */ /* 0x004fda0003f04070 */
[----:B------:R1:W-:Y:S04]  /*0cc0*/  @!P0 STS [R4], R20 ;  /* 0x0000001404008388 */ /* 0x0003e80000000800 */
[----:B0-----:R-:W0:Y:S01]  /*0cd0*/  @!P0 LDS.64 R16, [R9+UR4] ;  /* 0x0000000409108984 */ /* 0x001e220008000a00 */
[----:B-1----:R-:W-:-:S03]  /*0ce0*/  IMAD R20, R7, 0x10, R14 ;  /* 0x0000001007147824 */ /* 0x002fc600078e020e */
        /* <DEDUP_REMOVED lines=9> */
[----:B0-----:R-:W-:-:S02]  /*0d80*/  LEA R13, R7, R20, 0x2 ;  /* 0x00000014070d7211 */ /* 0x001fc400078e10ff */
[----:B-1----:R-:W-:-:S13]  /*0d90*/  ISETP.GT.U32.AND P0, PT, R22, R21, PT ;  /* 0x000000151600720c */ /* 0x002fda0003f04070 */
        /* <DEDUP_REMOVED lines=37> */
[----:B0-----:R1:W-:Y:S09]  /*0ff0*/  @!P0 STS.64 [R6+UR8], R16 ;  /* 0x0000001006008988 */ /* 0x0013f20008000a08 */
.L_x_1420:
[----:B------:R-:W-:-:S09]  /*1000*/  UISETP.NE.OR UP0, UPT, UR5, URZ, UP0 ;  /* 0x000000ff0500728c */ /* 0x000fd20008705670 */
[----:B------:R-:W-:Y:S05]  /*1010*/  BRA.U !UP0, `(.L_x_1421) ;  /* 0x0000000108847547 */ /* 0x000fea000b800000 */
.L_x_1417:
[C-C-:B------:R-:W-:Y:S01]  /*1020*/  IMAD R13, R7.reuse, 0x4, R14.reuse ;  /* 0x00000004070d7824 */ /* 0x140fe200078e020e */
[----:B------:R-:W-:Y:S01]  /*1030*/  LDS R20, [R4] ;  /* 0x0000000004147984 */ /* 0x000fe20000000800 */
[C-C-:B------:R-:W-:Y:S01]  /*1040*/  IMAD R15, R7.reuse, 0x8, R14.reuse ;  /* 0x00000008070f7824 */ /* 0x140fe200078e020e */
[----:B------:R-:W-:Y:S01]  /*1050*/  UIADD3 UR5, UPT, UPT, UR5, 0x4, URZ ;  /* 0x0000000405057890 */ /* 0x000fe2000fffe0ff */
[----:B------:R-:W-:Y:S01]  /*1060*/  IADD3 R12, PT, PT, R12, 0x4, RZ ;  /* 0x000000040c0c7810 */ /* 0x000fe20007ffe0ff */
[----:B--2---:R2:W3:Y:S02]  /*1070*/  LDS R21, [R13] ;  /* 0x000000000d157984 */ /* 0x0044e40000000800 */
[----:B------:R-:W-:Y:S01]  /*1080*/  UISETP.NE.AND UP0, UPT, UR5, URZ, UPT ;  /* 0x000000ff0500728c */ /* 0x000fe2000bf05270 */
[C-C-:B--2---:R-:W-:Y:S02]  /*1090*/  IMAD R13, R7.reuse, 0xc, R14.reuse ;  /* 0x0000000c070d7824 */ /* 0x144fe400078e020e */
[----:B------:R-:W-:Y:S01]  /*10a0*/  IMAD R14, R7, 0x10, R14 ;  /* 0x00000010070e7824 */ /* 0x000fe200078e020e */
[----:B---3--:R-:W-:-:S13]  /*10b0*/  ISETP.GT.U32.AND P0, PT, R21, R20, PT ;  /* 0x000000141500720c */ /* 0x008fda0003f04070 */
[----:B------:R-:W-:Y:S04]  /*10c0*/  @!P0 STS [R4], R21 ;  /* 0x0000001504008388 */ /* 0x000fe80000000800 */
[----:B01----:R-:W0:Y:S04]  /*10d0*/  @!P0 LDS.64 R16, [R9+UR4] ;  /* 0x0000000409108984 */ /* 0x003e280008000a00 */
        /* <DEDUP_REMOVED lines=20> */
[----:B------:R-:W-:Y:S08]  /*1220*/  BRA.U UP0, `(.L_x_1417) ;  /* 0xfffffffd007c7547 */ /* 0x000ff0000b83ffff */
.L_x_1421:
[----:B------:R-:W-:-:S07]  /*1230*/  VIADD R7, R12, 0x1 ;  /* 0x000000010c077836 */ /* 0x000fce0000000000 */
.L_x_1416:
        /* <DEDUP_REMOVED lines=12> */
.L_x_1422:
[----:B---3--:R-:W-:Y:S01]  /*1300*/  LDS R8, [R4] ;  /* 0x0000000004087984 */ /* 0x008fe20000000800 */
[----:B------:R-:W3:Y:S01]  /*1310*/  LDC R10, c[0x0][0x360] ;  /* 0x0000d800ff0a7b82 */ /* 0x000ee20000000800 */
[----:B------:R-:W-:Y:S02]  /*1320*/  UIADD3 UR6, UPT, UPT, UR6, 0x1, URZ ;  /* 0x0000000106067890 */ /* 0x000fe4000fffe0ff */
[----:B------:R3:W4:Y:S02]  /*1330*/  LDS R11, [R7] ;  /* 0x00000000070b7984 */ /* 0x0007240000000800 */
[----:B------:R-:W-:Y:S01]  /*1340*/  UISETP.NE.AND UP0, UPT, UR6, URZ, UPT ;  /* 0x000000ff0600728c */ /* 0x000fe2000bf05270 */
[----:B---3--:R-:W-:Y:S02]  /*1350*/  LEA R7, R10, R7, 0x2 ;  /* 0x000000070a077211 */ /* 0x008fe400078e10ff */
[----:B----4-:R-:W-:-:S13]  /*1360*/  ISETP.GT.U32.AND P0, PT, R11, R8, PT ;  /* 0x000000080b00720c */ /* 0x010fda0003f04070 */
[----:B------:R-:W-:Y:S04]  /*1370*/  @!P0 STS [R4], R11 ;  /* 0x0000000b04008388 */ /* 0x000fe80000000800 */
[----:B------:R3:W4:Y:S02]  /*1380*/  @!P0 LDS.64 R8, [R0] ;  /* 0x0000000000088984 */ /* 0x0007240000000a00 */
[----:B---3--:R-:W-:Y:S02]  /*1390*/  IMAD R0, R10, 0x8, R0 ;  /* 0x000000080a007824 */ /* 0x008fe400078e0200 */
[----:B----4-:R3:W-:Y:S01]  /*13a0*/  @!P0 STS.64 [R6+UR8], R8 ;  /* 0x0000000806008988 */ /* 0x0107e20008000a08 */
[----:B------:R-:W-:Y:S05]  /*13b0*/  BRA.U UP0, `(.L_x_1422) ;  /* 0xfffffffd00d07547 */ /* 0x000fea000b83ffff */
.L_x_1415:
        /* <DEDUP_REMOVED lines=14> */
.L_x_1423:
        /* <DEDUP_REMOVED lines=14> */
.L_x_3792:


//--------------------- .text.contiguous_reduce4_u32 --------------------------
	.section	.text.contiguous_reduce4_u32,"ax",@progbits
	.align	128
        .global         contiguous_reduce4_u32
        .type           contiguous_reduce4_u32,@function
        .size           contiguous_reduce4_u32,(.L_x_3710 - contiguous_reduce4_u32)
        .other          contiguous_reduce4_u32,@"STO_CUDA_ENTRY STV_DEFAULT"
contiguous_reduce4_u32:
.text.contiguous_reduce4_u32:
        /* <DEDUP_REMOVED lines=48> */
.L_x_1442:
        /* <DEDUP_REMOVED lines=27> */
.L_x_1426:
[----:B------:R-:W-:Y:S01]  /*04b0*/  MOV R14, R30 ;  /* 0x0000001e000e7202 */ /* 0x000fe20000000f00 */
[----:B------:R-:W-:Y:S01]  /*04c0*/  IMAD.MOV.U32 R0, RZ, RZ, R32 ;  /* 0x000000ffff007224 */ /* 0x000fe200078e0020 */
[----:B------:R-:W-:Y:S02]  /*04d0*/  MOV R3, R33 ;  /* 0x0000002100037202 */ /* 0x000fe40000000f00 */
[----:B------:R-:W-:-:S07]  /*04e0*/  MOV R8, 0x500 ;  /* 0x0000050000087802 */ /* 0x000fce0000000f00 */
[----:B-1----:R-:W-:Y:S05]  /*04f0*/  CALL.REL.NOINC `($__internal_30_$__cuda_sm20_div_s64) ;  /* 0x0000003c00c47944 */ /* 0x002fea0003c00000 */
        /* <DEDUP_REMOVED lines=9> */
.L_x_1427:
        /* <DEDUP_REMOVED lines=33> */
.L_x_1428:
[----:B------:R-:W-:Y:S01]  /*07a0*/  IMAD.MOV.U32 R0, RZ, RZ, R30 ;  /* 0x000000ffff007224 */ /* 0x000fe200078e001e */
[----:B------:R-:W-:Y:S02]  /*07b0*/  MOV R3, R31 ;  /* 0x0000001f00037202 */ /* 0x000fe40000000f00 */
[----:B------:R-:W-:-:S07]  /*07c0*/  MOV R8, 0x7e0 ;  /* 0x000007e000087802 */ /* 0x000fce0000000f00 */
[----:B------:R-:W-:Y:S05]  /*07d0*/  CALL.REL.NOINC `($__internal_30_$__cuda_sm20_div_s64) ;  /* 0x0000003c000c7944 */ /* 0x000fea0003c00000 */
        /* <DEDUP_REMOVED lines=10> */
.L_x_1429:
        /* <DEDUP_REMOVED lines=34> */
.L_x_1430:
[----:B------:R-:W-:Y:S01]  /*0aa0*/  IMAD.MOV.U32 R14, RZ, RZ, R26 ;  /* 0x000000ffff0e7224 */ /* 0x000fe200078e001a */
[----:B------:R-:W-:Y:S01]  /*0ab0*/  MOV R0, R30 ;  /* 0x0000001e00007202 */ /* 0x000fe20000000f00 */
[----:B------:R-:W-:Y:S01]  /*0ac0*/  IMAD.MOV.U32 R3, RZ, RZ, R31 ;  /* 0x000000ffff037224 */ /* 0x000fe200078e001f */
[----:B------:R-:W-:-:S07]  /*0ad0*/  MOV R8, 0xaf0 ;  /* 0x00000af000087802 */ /* 0x000fce0000000f00 */
[----:B------:R-:W-:Y:S05]  /*0ae0*/  CALL.REL.NOINC `($__internal_30_$__cuda_sm20_div_s64) ;  /* 0x0000003800487944 */ /* 0x000fea0003c00000 */
        /* <DEDUP_REMOVED lines=9> */
.L_x_1431:
        /* <DEDUP_REMOVED lines=34> */
.L_x_1432:
        /* <DEDUP_REMOVED lines=14> */
.L_x_1433:
        /* <DEDUP_REMOVED lines=34> */
.L_x_1434:
[----:B------:R-:W-:Y:S01]  /*10a0*/  IMAD.MOV.U32 R14, RZ, RZ, R26 ;  /* 0x000000ffff0e7224 */ /* 0x000fe200078e001a */
[----:B------:R-:W-:Y:S01]  /*10b0*/  MOV R0, R30 ;  /* 0x0000001e00007202 */ /* 0x000fe20000000f00 */
[----:B------:R-:W-:Y:S01]  /*10c0*/  IMAD.MOV.U32 R3, RZ, RZ, R31 ;  /* 0x000000ffff037224 */ /* 0x000fe200078e001f */
[----:B------:R-:W-:-:S07]  /*10d0*/  MOV R8, 0x10f0 ;  /* 0x000010f000087802 */ /* 0x000fce0000000f00 */
[----:B------:R-:W-:Y:S05]  /*10e0*/  CALL.REL.NOINC `($__internal_30_$__cuda_sm20_div_s64) ;  /* 0x0000003000c87944 */ /* 0x000fea0003c00000 */
        /* <DEDUP_REMOVED lines=10> */
.L_x_1435:
        /* <DEDUP_REMOVED lines=34> */
.L_x_1436:
        /* <DEDUP_REMOVED lines=14> */
.L_x_1437:
        /* <DEDUP_REMOVED lines=34> */
.L_x_1438:
[----:B------:R-:W-:Y:S01]  /*16b0*/  MOV R14, R26 ;  /* 0x0000001a000e7202 */ /* 0x000fe20000000f00 */
        /* <DEDUP_REMOVED lines=14> */
.L_x_1439:
        /* <DEDUP_REMOVED lines=35> */
.L_x_1440:
[----:B------:R-:W-:Y:S01]  /*19d0*/  MOV R0, R26 ;  /* 0x0000001a00007202 */ /* 0x000fe20000000f00 */
[----:B------:R-:W-:Y:S01]  /*19e0*/  IMAD.MOV.U32 R3, RZ, RZ, R27 ;  /* 0x000000ffff037224 */ /* 0x000fe200078e001b */
[----:B------:R-:W-:-:S07]  /*19f0*/  MOV R8, 0x1a10 ;  /* 0x00001a1000087802 */ /* 0x000fce0000000f00 */
[----:B------:R-:W-:Y:S05]  /*1a00*/  CALL.REL.NOINC `($__internal_30_$__cuda_sm20_div_s64) ;  /* 0x0000002800807944 */ /* 0x000fea0003c00000 */
        /* <DEDUP_REMOVED lines=9> */
.L_x_1441:
        /* <DEDUP_REMOVED lines=13> */
.L_x_1425:
        /* <DEDUP_REMOVED lines=32> */
.L_x_1444:
        /* <DEDUP_REMOVED lines=14> */
.L_x_1445:
        /* <DEDUP_REMOVED lines=35> */
.L_x_1446:
        /* <DEDUP_REMOVED lines=13> */
.L_x_1447:
        /* <DEDUP_REMOVED lines=36> */
.L_x_1448:
        /* <DEDUP_REMOVED lines=15> */
.L_x_1449:
        /* <DEDUP_REMOVED lines=37> */
.L_x_1450:
[----:B------:R-:W-:Y:S01]  /*26d0*/  IMAD.MOV.U32 R0, RZ, RZ, R18 ;  /* 0x000000ffff007224 */ /* 0x000fe200078e0012 */
[----:B------:R-:W-:Y:S02]  /*26e0*/  MOV R3, R19 ;  /* 0x0000001300037202 */ /* 0x000fe40000000f00 */
[----:B------:R-:W-:-:S07]  /*26f0*/  MOV R8, 0x2710 ;  /* 0x0000271000087802 */ /* 0x000fce0000000f00 */
[----:B------:R-:W-:Y:S05]  /*2700*/  CALL.REL.NOINC `($__internal_30_$__cuda_sm20_div_s64) ;  /* 0x0000001c00407944 */ /* 0x000fea0003c00000 */
        /* <DEDUP_REMOVED lines=8> */
.L_x_1451:
[----:B------:R-:W0:Y:S02]  /*2790*/  LDC.64 R8, c[0x0][0x3a0] ;  /* 0x0000e800ff087b82 */ /* 0x000e240000000a00 */
[----:B0-----:R-:W-:-:S06]  /*27a0*/  IMAD.WIDE.U32 R8, R13, 0x8, R8 ;  /* 0x000000080d087825 */ /* 0x001fcc00078e0008 */
[----:B------:R-:W2:Y:S01]  /*27b0*/  LDG.E.64 R8, desc[UR10][R8.64] ;  /* 0x0000000a08087981 */ /* 0x000ea2000c1e1b00 */
[----:B------:R-:W-:Y:S01]  /*27c0*/  IMAD.MOV.U32 R26, RZ, RZ, R20 ;  /* 0x000000ffff1a7224 */ /* 0x000fe200078e0014 */
[----:B------:R-:W-:Y:S01]  /*27d0*/  IADD3 R2, PT, PT, R2, -0x4, RZ ;  /* 0xfffffffc02027810 */ /* 0x000fe20007ffe0ff */
[----:B------:R-:W-:Y:S02]  /*27e0*/  IMAD.MOV.U32 R30, RZ, RZ, R12 ;  /* 0x000000ffff1e7224 */ /* 0x000fe400078e000c */
[-C--:B--2---:R-:W-:Y:S02]  /*27f0*/  IMAD R0, R9, R19.reuse, RZ ;  /* 0x0000001309007224 */ /* 0x084fe400078e02ff */
[----:B------:R-:W-:-:S04]  /*2800*/  IMAD.WIDE.U32 R26, R8, R19, R26 ;  /* 0x00000013081a7225 */ /* 0x000fc800078e001a */
[----:B------:R-:W-:-:S05]  /*2810*/  IMAD R3, R8, R3, R0 ;  /* 0x0000000308037224 */ /* 0x000fca00078e0200 */
[----:B------:R-:W-:-:S07]  /*2820*/  IADD3 R27, PT, PT, R27, R3, RZ ;  /* 0x000000031b1b7210 */ /* 0x000fce0007ffe0ff */
.L_x_1443:
        /* <DEDUP_REMOVED lines=26> */
[----:B------:R-:W-:-:S12]  /*29d0*/  IMAD.MOV.U32 R3, RZ, RZ, RZ ;  /* 0x000000ffff037224 */ /* 0x000fd800078e00ff */
[----:B------:R-:W-:Y:S02]  /*29e0*/  @P1 IADD3 R14, PT, PT, R14, 0x1, RZ ;  /* 0x000000010e0e1810 */ /* 0x000fe40007ffe0ff */
[----:B------:R-:W-:-:S04]  /*29f0*/  @!P2 LOP3.LUT R14, RZ, R18, RZ, 0x33, !PT ;  /* 0x00000012ff0ea212 */ /* 0x000fc800078e33ff */
[----:B------:R-:W-:-:S05]  /*2a00*/  IADD3 R21, PT, PT, -R14, RZ, RZ ;  /* 0x000000ff0e157210 */ /* 0x000fca0007ffe1ff */
[----:B------:R-:W-:Y:S01]  /*2a10*/  IMAD R21, R18, R21, R30 ;  /* 0x0000001512157224 */ /* 0x000fe200078e021e */
[----:B------:R-:W-:Y:S06]  /*2a20*/  BRA `(.L_x_1454) ;  /* 0x0000000000387947 */ /* 0x000fec0003800000 */
.L_x_1453:
[----:B------:R-:W-:Y:S01]  /*2a30*/  MOV R14, R30 ;  /* 0x0000001e000e7202 */ /* 0x000fe20000000f00 */
[----:B------:R-:W-:Y:S01]  /*2a40*/  IMAD.MOV.U32 R3, RZ, RZ, R19 ;  /* 0x000000ffff037224 */ /* 0x000fe200078e0013 */
[----:B------:R-:W-:Y:S02]  /*2a50*/  MOV R0, R18 ;  /* 0x0000001200007202 */ /* 0x000fe40000000f00 */
        /* <DEDUP_REMOVED lines=8> */
[----:B------:R-:W-:Y:S01]  /*2ae0*/  IMAD R3, R19, R11, R3 ;  /* 0x0000000b13037224 */ /* 0x000fe200078e0203 */
[----:B------:R-:W-:-:S04]  /*2af0*/  MOV R21, R8 ;  /* 0x0000000800157202 */ /* 0x000fc80000000f00 */
[----:B------:R-:W-:-:S07]  /*2b00*/  IADD3 R3, PT, PT, R9, R3, RZ ;  /* 0x0000000309037210 */ /* 0x000fce0007ffe0ff */
.L_x_1454:
        /* <DEDUP_REMOVED lines=31> */
[----:B------:R-:W-:-:S04]  /*2d00*/  @!P2 LOP3.LUT R9, RZ, R18, RZ, 0x33, !PT ;  /* 0x00000012ff09a212 */ /* 0x000fc800078e33ff */
[----:B------:R-:W-:Y:S01]  /*2d10*/  MOV R12, R9 ;  /* 0x00000009000c7202 */ /* 0x000fe20000000f00 */
[----:B------:R-:W-:-:S04]  /*2d20*/  IMAD.MOV R19, RZ, RZ, -R9 ;  /* 0x000000ffff137224 */ /* 0x000fc800078e0a09 */
[----:B------:R-:W-:Y:S01]  /*2d30*/  IMAD R19, R18, R19, R14 ;  /* 0x0000001312137224 */ /* 0x000fe200078e020e */
[----:B------:R-:W-:Y:S06]  /*2d40*/  BRA `(.L_x_1456) ;  /* 0x0000000000307947 */ /* 0x000fec0003800000 */
.L_x_1455:
[----:B------:R-:W-:Y:S01]  /*2d50*/  IMAD.MOV.U32 R0, RZ, RZ, R18 ;  /* 0x000000ffff007224 */ /* 0x000fe200078e0012 */
[----:B------:R-:W-:Y:S02]  /*2d60*/  MOV R3, R19 ;  /* 0x0000001300037202 */ /* 0x000fe40000000f00 */
[----:B------:R-:W-:-:S07]  /*2d70*/  MOV R8, 0x2d90 ;  /* 0x00002d9000087802 */ /* 0x000fce0000000f00 */
[----:B------:R-:W-:Y:S05]  /*2d80*/  CALL.REL.NOINC `($__internal_30_$__cuda_sm20_div_s64) ;  /* 0x0000001400a07944 */ /* 0x000fea0003c00000 */
[----:B------:R-:W-:Y:S01]  /*2d90*/  IADD3 R11, P0, PT, RZ, -R12, RZ ;  /* 0x8000000cff0b7210 */ /* 0x000fe20007f1e0ff */
[----:B------:R-:W-:-:S03]  /*2da0*/  IMAD.MOV.U32 R15, RZ, RZ, RZ ;  /* 0x000000ffff0f7224 */ /* 0x000fc600078e00ff */
[----:B------:R-:W-:Y:S01]  /*2db0*/  IADD3.X R3, PT, PT, RZ, ~R0, RZ, P0, !PT ;  /* 0x80000000ff037210 */ /* 0x000fe200007fe4ff */
[----:B------:R-:W-:-:S04]  /*2dc0*/  IMAD.WIDE.U32 R8, R18, R11, R14 ;  /* 0x0000000b12087225 */ /* 0x000fc800078e000e */
[----:B------:R-:W-:-:S04]  /*2dd0*/  IMAD R3, R3, R18, RZ ;  /* 0x0000001203037224 */ /* 0x000fc800078e02ff */
[----:B------:R-:W-:Y:S01]  /*2de0*/  IMAD R3, R19, R11, R3 ;  /* 0x0000000b13037224 */ /* 0x000fe200078e0203 */
[----:B------:R-:W-:-:S04]  /*2df0*/  MOV R19, R8 ;  /* 0x0000000800137202 */ /* 0x000fc80000000f00 */
[----:B------:R-:W-:-:S07]  /*2e00*/  IADD3 R3, PT, PT, R9, R3, RZ ;  /* 0x0000000309037210 */ /* 0x000fce0007ffe0ff */
.L_x_1456:
        /* <DEDUP_REMOVED lines=10> */
.L_x_1452:
        /* <DEDUP_REMOVED lines=29> */
.L_x_1457:
[----:B------:R-:W-:-:S07]  /*3080*/  MOV R0, 0x30a0 ;  /* 0x000030a000007802 */ /* 0x000fce0000000f00 */
[----:B------:R-:W-:Y:S05]  /*3090*/  CALL.REL.NOINC `($__internal_31_$__cuda_sm20_rem_s64) ;  /* 0x0000001800287944 */ /* 0x000fea0003c00000 */
[----:B------:R-:W-:Y:S01]  /*30a0*/  IMAD.MOV.U32 R8, RZ, RZ, R3 ;  /* 0x000000ffff087224 */ /* 0x000fe200078e0003 */
[----:B------:R-:W-:-:S07]  /*30b0*/  MOV R9, R10 ;  /* 0x0000000a00097202 */ /* 0x000fce0000000f00 */
.L_x_1458:
[----:B------:R-:W0:Y:S02]  /*30c0*/  LDC.64 R10, c[0x0][0x3a0] ;  /* 0x0000e800ff0a7b82 */ /* 0x000e240000000a00 */
[----:B0-----:R-:W-:-:S06]  /*30d0*/  IMAD.WIDE.U32 R2, R2, 0x8, R10 ;  /* 0x0000000802027825 */ /* 0x001fcc00078e000a */
[----:B------:R-:W2:Y:S02]  /*30e0*/  LDG.E.64 R2, desc[UR10][R2.64] ;  /* 0x0000000a02027981 */ /* 0x000ea4000c1e1b00 */
[-C--:B--2---:R-:W-:Y:S02]  /*30f0*/  IMAD R11, R3, R8.reuse, RZ ;  /* 0x00000008030b7224 */ /* 0x084fe400078e02ff */
[----:B------:R-:W-:-:S04]  /*3100*/  IMAD.WIDE.U32 R26, R2, R8, R26 ;  /* 0x00000008021a7225 */ /* 0x000fc800078e001a */
[----:B------:R-:W-:-:S05]  /*3110*/  IMAD R11, R2, R9, R11 ;  /* 0x00000009020b7224 */ /* 0x000fca00078e020b */
[----:B------:R-:W-:-:S07]  /*3120*/  IADD3 R27, PT, PT, R27, R11, RZ ;  /* 0x0000000b1b1b7210 */ /* 0x000fce0007ffe0ff */
.L_x_1424:
        /* <DEDUP_REMOVED lines=10> */
[----:B------:R-:W-:-:S04]  /*31d0*/  SHF.L.U32 R5, R5, 0x3, RZ ;  /* 0x0000000305057819 */ /* 0x000fc800000006ff */
[----:B------:R-:W-:-:S03]  /*31e0*/  IADD3 R2, PT, PT, R0, UR6, RZ ;  /* 0x0000000600027c10 */ /* 0x000fc6000fffe0ff */
[----:B------:R-:W-:Y:S05]  /*31f0*/  BRA.U !UP0, `(.L_x_1459) ;  /* 0x0000001108487547 */ /* 0x000fea000b800000 */
[----:B------:R-:W-:Y:S01]  /*3200*/  UIADD3 UR8, UPT, UPT, UR15, -0x2, URZ ;  /* 0xfffffffe0f087890 */ /* 0x000fe2000fffe0ff */
[----:B------:R-:W-:Y:S01]  /*3210*/  IMAD.MOV.U32 R10, RZ, RZ, 0x1 ;  /* 0x00000001ff0a7424 */ /* 0x000fe200078e00ff */
[----:B------:R-:W-:Y:S02]  /*3220*/  UIADD3 UR4, UPT, UPT, UR15, -0x1, URZ ;  /* 0xffffffff0f047890 */ /* 0x000fe4000fffe0ff */
[----:B------:R-:W-:Y:S02]  /*3230*/  UISETP.GE.U32.AND UP0, UPT, UR8, 0x3, UPT ;  /* 0x000000030800788c */ /* 0x000fe4000bf06070 */
[----:B------:R-:W-:-:S07]  /*3240*/  ULOP3.LUT UR7, UR4, 0x3, URZ, 0xc0, !UPT ;  /* 0x0000000304077892 */ /* 0x000fce000f8ec0ff */
[----:B------:R-:W-:Y:S05]  /*3250*/  BRA.U !UP0, `(.L_x_1460) ;  /* 0x0000000d08cc7547 */ /* 0x000fea000b800000 */
[----:B0-----:R-:W0:Y:S01]  /*3260*/  LDC R4, c[0x0][0x360] ;  /* 0x0000d800ff047b82 */ /* 0x001e220000000800 */
[----:B------:R-:W-:Y:S01]  /*3270*/  ULOP3.LUT UR4, UR4, 0xfffffffc, URZ, 0xc0, !UPT ;  /* 0xfffffffc04047892 */ /* 0x000fe2000f8ec0ff */
[----:B------:R-:W-:Y:S01]  /*3280*/  HFMA2 R10, -RZ, RZ, 0, 0 ;  /* 0x00000000ff0a7431 */ /* 0x000fe200000001ff */
        /* <DEDUP_REMOVED lines=18> */
.L_x_1463:
[C-C-:B------:R-:W-:Y:S01]  /*33b0*/  IMAD R19, R4.reuse, 0x4, R11.reuse ;  /* 0x0000000404137824 */ /* 0x140fe200078e020b */
[----:B------:R-:W-:Y:S01]  /*33c0*/  LDS R18, [R2] ;  /* 0x0000000002127984 */ /* 0x000fe20000000800 */
[----:B------:R-:W-:Y:S01]  /*33d0*/  LEA R20, R4, R11, 0x3 ;  /* 0x0000000b04147211 */ /* 0x000fe200078e18ff */
[----:B------:R-:W-:Y:S01]  /*33e0*/  UIADD3 UR4, UPT, UPT, UR4, 0x10, URZ ;  /* 0x0000001004047890 */ /* 0x000fe2000fffe0ff */
[----:B------:R-:W-:Y:S01]  /*33f0*/  VIADD R10, R10, 0x10 ;  /* 0x000000100a0a7836 */ /* 0x000fe20000000000 */
[----:B0-----:R0:W1:Y:S02]  /*3400*/  LDS R21, [R19] ;  /* 0x0000000013157984 */ /* 0x0010640000000800 */
[----:B------:R-:W-:Y:S01]  /*3410*/  UISETP.GE.AND UP1, UPT, UR4, -0xc, UPT ;  /* 0xfffffff40400788c */ /* 0x000fe2000bf26270 */
[----:B0-----:R-:W-:Y:S01]  /*3420*/  IMAD R19, R4, 0xc, R11 ;  /* 0x0000000c04137824 */ /* 0x001fe200078e020b */
[----:B-1----:R-:W-:-:S13]  /*3430*/  ISETP.GT.U32.AND P0, PT, R21, R18, PT ;  /* 0x000000121500720c */ /* 0x002fda0003f04070 */
[----:B------:R0:W-:Y:S04]  /*3440*/  @!P0 STS [R2], R21 ;  /* 0x0000001502008388 */ /* 0x0001e80000000800 */
[----:B------:R-:W1:Y:S01]  /*3450*/  @!P0 LDS.64 R12, [R7+UR6] ;  /* 0x00000006070c8984 */ /* 0x000e620008000a00 */
[----:B0-----:R-:W-:-:S05]  /*3460*/  LEA R21, R4, R11, 0x4 ;  /* 0x0000000b04157211 */ /* 0x001fca00078e20ff */
[----:B------:R-:W-:Y:S01]  /*3470*/  IMAD R11, R4, 0x4, R21 ;  /* 0x00000004040b7824 */ /* 0x000fe200078e0215 */
[----:B-1----:R-:W-:Y:S04]  /*3480*/  @!P0 STS.64 [R5+UR5], R12 ;  /* 0x0000000c05008988 */ /* 0x002fe80008000a05 */
        /* <DEDUP_REMOVED lines=14> */
[----:B0-----:R-:W-:-:S02]  /*3570*/  ISETP.GT.U32.AND P0, PT, R23, R18, PT ;  /* 0x000000121700720c */ /* 0x001fc40003f04070 */
[----:B------:R-:W-:-:S11]  /*3580*/  LEA R18, R4, R21, 0x3 ;  /* 0x0000001504127211 */ /* 0x000fd600078e18ff */
        /* <DEDUP_REMOVED lines=15> */
[----:B------:R0:W-:Y:S04]  /*3680*/  @!P0 STS [R2], R18 ;  /* 0x0000001202008388 */ /* 0x0001e80000000800 */
[----:B------:R-:W1:Y:S01]  /*3690*/  @!P0 LDS.64 R14, [R8+UR6] ;  /* 0x00000006080e8984 */ /* 0x000e620008000a00 */
[----:B0-----:R-:W-:-:S03]  /*36a0*/  LEA R18, R4, R21, 0x3 ;  /* 0x0000001504127211 */ /* 0x001fc600078e18ff */
[----:B-1----:R-:W-:Y:S04]  /*36b0*/  @!P0 STS.64 [R5+UR5], R14 ;  /* 0x0000000e05008988 */ /* 0x002fe80008000a05 */
        /* <DEDUP_REMOVED lines=44> */
[----:B------:R-:W-:Y:S04]  /*3980*/  LDS R11, [R11] ;  /* 0x000000000b0b7984 */ /* 0x000fe80000000800 */
[----:B------:R-:W0:Y:S02]  /*3990*/  LDS R20, [R2] ;  /* 0x0000000002147984 */ /* 0x000e240000000800 */
[----:B0-----:R-:W-:-:S13]  /*39a0*/  ISETP.GT.U32.AND P0, PT, R11, R20, PT ;  /* 0x000000140b00720c */ /* 0x001fda0003f04070 */
[----:B------:R0:W-:Y:S04]  /*39b0*/  @!P0 STS [R2], R11 ;  /* 0x0000000b02008388 */ /* 0x0001e80000000800 */
[----:B------:R-:W1:Y:S01]  /*39c0*/  @!P0 LDS.64 R12, [R7+UR6] ;  /* 0x00000006070c8984 */ /* 0x000e620008000a00 */
[----:B0-----:R-:W-:-:S03]  /*39d0*/  LEA R11, R4, R21, 0x4 ;  /* 0x00000015040b7211 */ /* 0x001fc600078e20ff */
        /* <DEDUP_REMOVED lines=21> */
.L_x_1462:
[----:B------:R-:W-:-:S04]  /*3b30*/  UIADD3 UR8, UPT, UPT, -UR4, URZ, URZ ;  /* 0x000000ff04087290 */ /* 0x000fc8000fffe1ff */
[----:B------:R-:W-:-:S09]  /*3b40*/  UISETP.GT.AND UP1, UPT, UR8, 0x4, UPT ;  /* 0x000000040800788c */ /* 0x000fd2000bf24270 */
[----:B------:R-:W-:Y:S05]  /*3b50*/  BRA.U !UP1, `(.L_x_1464) ;  /* 0x0000000109fc7547 */ /* 0x000fea000b800000 */
[CC--:B------:R-:W-:Y:S01]  /*3b60*/  LEA R18, R4.reuse, R11.reuse, 0x2 ;  /* 0x0000000b04127211 */ /* 0x0c0fe200078e10ff */
[----:B------:R-:W-:Y:S01]  /*3b70*/  LDS R20, [R2] ;  /* 0x0000000002147984 */ /* 0x000fe20000000800 */
[C---:B------:R-:W-:Y:S01]  /*3b80*/  LEA R19, R4.reuse, R11, 0x3 ;  /* 0x0000000b04137211 */ /* 0x040fe200078e18ff */
[--C-:B------:R-:W-:Y:S01]  /*3b90*/  IMAD R23, R4, 0x10, R11.reuse ;  /* 0x0000001004177824 */ /* 0x100fe200078e020b */
[----:B------:R-:W-:Y:S01]  /*3ba0*/  IADD3 R10, PT, PT, R10, 0x4, RZ ;  /* 0x000000040a0a7810 */ /* 0x000fe20007ffe0ff */
[----:B------:R1:W2:Y:S01]  /*3bb0*/  LDS R21, [R18] ;  /* 0x0000000012157984 */ /* 0x0002a20000000800 */
[----:B------:R-:W-:Y:S02]  /*3bc0*/  UIADD3 UR4, UPT, UPT, UR4, 0x4, URZ ;  /* 0x0000000404047890 */ /* 0x000fe4000fffe0ff */
[----:B------:R-:W-:Y:S01]  /*3bd0*/  IADD3 R10, PT, PT, R10, 0x4, RZ ;  /* 0x000000040a0a7810 */ /* 0x000fe20007ffe0ff */
[----:B------:R-:W-:Y:S02]  /*3be0*/  UPLOP3.LUT UP0, UPT, UPT, UPT, UPT, 0x40, 0x4 ;  /* 0x000000000004789c */ /* 0x000fe40003f0e870 */
[----:B------:R-:W-:Y:S01]  /*3bf0*/  UIADD3 UR4, UPT, UPT, UR4, 0x4, URZ ;  /* 0x0000000404047890 */ /* 0x000fe2000fffe0ff */
[C---:B-1----:R-:W-:Y:S01]  /*3c00*/  IMAD R18, R4.reuse, 0xc, R11 ;  /* 0x0000000c04127824 */ /* 0x042fe200078e020b */
[----:B------:R-:W-:-:S02]  /*3c10*/  LEA R11, R4, R23, 0x2 ;  /* 0x00000017040b7211 */ /* 0x000fc400078e10ff */
[----:B--2---:R-:W-:-:S13]  /*3c20*/  ISETP.GT.U32.AND P0, PT, R21, R20, PT ;  /* 0x000000141500720c */ /* 0x004fda0003f04070 */
[----:B------:R-:W-:Y:S04]  /*3c30*/  @!P0 STS [R2], R21 ;  /* 0x0000001502008388 */ /* 0x000fe80000000800 */
[----:B------:R-:W1:Y:S04]  /*3c40*/  @!P0 LDS.64 R12, [R7+UR6] ;  /* 0x00000006070c8984 */ /* 0x000e680008000a00 */
[----:B-1----:R-:W-:Y:S04]  /*3c50*/  @!P0 STS.64 [R5+UR5], R12 ;  /* 0x0000000c05008988 */ /* 0x002fe80008000a05 */
[----:B------:R-:W-:Y:S04]  /*3c60*/  @!P0 LDS R20, [R2] ;  /* 0x0000000002148984 */ /* 0x000fe80000000800 */
[----:B------:R-:W1:Y:S02]  /*3c70*/  LDS R19, [R19] ;  /* 0x0000000013137984 */ /* 0x000e640000000800 */
[----:B-1----:R-:W-:-:S13]  /*3c80*/  ISETP.GT.U32.AND P0, PT, R19, R20, PT ;  /* 0x000000141300720c */ /* 0x002fda0003f04070 */
[----:B------:R-:W-:Y:S04]  /*3c90*/  @!P0 STS [R2], R19 ;  /* 0x0000001302008388 */ /* 0x000fe80000000800 */
[----:B0-----:R-:W0:Y:S04]  /*3ca0*/  @!P0 LDS.64 R14, [R8+UR6] ;  /* 0x00000006080e8984 */ /* 0x001e280008000a00 */
        /* <DEDUP_REMOVED lines=13> */
[----:B------:R-:W-:Y:S01]  /*3d80*/  ULEA UR6, UR14, UR6, 0x5 ;  /* 0x000000060e067291 */ /* 0x000fe2000f8e28ff */
[----:B0-----:R-:W-:Y:S02]  /*3d90*/  IMAD R19, R4, 0xc, R23 ;  /* 0x0000000c04137824 */ /* 0x001fe400078e0217 */
[----:B-1----:R-:W-:Y:S04]  /*3da0*/  @!P0 STS.64 [R5+UR5], R14 ;  /* 0x0000000e05008988 */ /* 0x002fe80008000a05 */
[----:B------:R-:W-:Y:S04]  /*3db0*/  LDS R11, [R11] ;  /* 0x000000000b0b7984 */ /* 0x000fe80000000800 */
[----:B------:R-:W0:Y:S02]  /*3dc0*/  LDS R20, [R2] ;  /* 0x0000000002147984 */ /* 0x000e240000000800 */
[----:B0-----:R-:W-:-:S13]  /*3dd0*/  ISETP.GT.U32.AND P0, PT, R11, R20, PT ;  /* 0x000000140b00720c */ /* 0x001fda0003f04070 */
        /* <DEDUP_REMOVED lines=23> */
.L_x_1464:
[----:B------:R-:W-:-:S09]  /*3f50*/  UISETP.NE.OR UP0, UPT, UR4, URZ, UP0 ;  /* 0x000000ff0400728c */ /* 0x000fd20008705670 */
[----:B------:R-:W-:Y:S05]  /*3f60*/  BRA.U !UP0, `(.L_x_1465) ;  /* 0x0000000108847547 */ /* 0x000fea000b800000 */
.L_x_1461:
[C-C-:B------:R-:W-:Y:S01]  /*3f70*/  IMAD R18, R4.reuse, 0x4, R11.reuse ;  /* 0x0000000404127824 */ /* 0x140fe200078e020b */
[----:B------:R-:W-:Y:S01]  /*3f80*/  LDS R20, [R2] ;  /* 0x0000000002147984 */ /* 0x000fe20000000800 */
[-C--:B------:R-:W-:Y:S01]  /*3f90*/  LEA R19, R4, R11.reuse, 0x3 ;  /* 0x0000000b04137211 */ /* 0x080fe200078e18ff */
[----:B------:R-:W-:Y:S01]  /*3fa0*/  UIADD3 UR4, UPT, UPT, UR4, 0x4, URZ ;  /* 0x0000000404047890 */ /* 0x000fe2000fffe0ff */
[----:B------:R-:W-:Y:S01]  /*3fb0*/  VIADD R10, R10, 0x4 ;  /* 0x000000040a0a7836 */ /* 0x000fe20000000000 */
[----:B--2---:R2:W3:Y:S02]  /*3fc0*/  LDS R21, [R18] ;  /* 0x0000000012157984 */ /* 0x0044e40000000800 */
[----:B------:R-:W-:Y:S01]  /*3fd0*/  UISETP.NE.AND UP0, UPT, UR4, URZ, UPT ;  /* 0x000000ff0400728c */ /* 0x000fe2000bf05270 */
[C---:B--2---:R-:W-:Y:S01]  /*3fe0*/  IMAD R18, R4.reuse, 0xc, R11 ;  /* 0x0000000c04127824 */ /* 0x044fe200078e020b */
[----:B------:R-:W-:Y:S02]  /*3ff0*/  LEA R11, R4, R11, 0x4 ;  /* 0x0000000b040b7211 */ /* 0x000fe400078e20ff */
[----:B---3--:R-:W-:-:S13]  /*4000*/  ISETP.GT.U32.AND P0, PT, R21, R20, PT ;  /* 0x000000141500720c */ /* 0x008fda0003f04070 */
[----:B------:R-:W-:Y:S04]  /*4010*/  @!P0 STS [R2], R21 ;  /* 0x0000001502008388 */ /* 0x000fe80000000800 */
[----:B------:R-:W2:Y:S04]  /*4020*/  @!P0 LDS.64 R12, [R7+UR6] ;  /* 0x00000006070c8984 */ /* 0x000ea80008000a00 */
[----:B--2---:R-:W-:Y:S04]  /*4030*/  @!P0 STS.64 [R5+UR5], R12 ;  /* 0x0000000c05008988 */ /* 0x004fe80008000a05 */
[----:B------:R-:W-:Y:S04]  /*4040*/  @!P0 LDS R20, [R2] ;  /* 0x0000000002148984 */ /* 0x000fe80000000800 */
[----:B------:R-:W2:Y:S02]  /*4050*/  LDS R19, [R19] ;  /* 0x0000000013137984 */ /* 0x000ea40000000800 */
[----:B--2---:R-:W-:-:S13]  /*4060*/  ISETP.GT.U32.AND P0, PT, R19, R20, PT ;  /* 0x000000141300720c */ /* 0x004fda0003f04070 */
        /* <DEDUP_REMOVED lines=17> */
.L_x_1465:
[----:B------:R-:W-:-:S07]  /*4180*/  IADD3 R10, PT, PT, R10, 0x1, RZ ;  /* 0x000000010a0a7810 */ /* 0x000fce0007ffe0ff */
.L_x_1460:
        /* <DEDUP_REMOVED lines=13> */
.L_x_1466:
[----:B------:R-:W-:Y:S01]  /*4260*/  LDS R0, [R2] ;  /* 0x0000000002007984 */ /* 0x000fe20000000800 */
[----:B------:R-:W-:-:S03]  /*4270*/  UIADD3 UR7, UPT, UPT, UR7, 0x1, URZ ;  /* 0x0000000107077890 */ /* 0x000fc6000fffe0ff */
[----:B------:R-:W0:Y:S01]  /*4280*/  LDS R7, [R3] ;  /* 0x0000000003077984 */ /* 0x000e220000000800 */
[----:B------:R-:W-:Y:S01]  /*4290*/  UISETP.NE.AND UP0, UPT, UR7, URZ, UPT ;  /* 0x000000ff0700728c */ /* 0x000fe2000bf05270 */
[----:B0-----:R-:W-:Y:S02]  /*42a0*/  ISETP.GT.U32.AND P0, PT, R7, R0, PT ;  /* 0x000000000700720c */ /* 0x001fe40003f04070 */
[----:B------:R-:W0:Y:S11]  /*42b0*/  LDC R0, c[0x0][0x360] ;  /* 0x0000d800ff007b82 */ /* 0x000e360000000800 */
[----:B------:R-:W-:Y:S04]  /*42c0*/  @!P0 STS [R2], R7 ;  /* 0x0000000702008388 */ /* 0x000fe80000000800 */
[----:B---3--:R3:W4:Y:S01]  /*42d0*/  @!P0 LDS.64 R8, [R4] ;  /* 0x0000000004088984 */ /* 0x0087220000000a00 */
[C---:B0-----:R-:W-:Y:S01]  /*42e0*/  IMAD R3, R0.reuse, 0x4, R3 ;  /* 0x0000000400037824 */ /* 0x041fe200078e0203 */
[----:B---3--:R-:W-:-:S02]  /*42f0*/  LEA R4, R0, R4, 0x3 ;  /* 0x0000000400047211 */ /* 0x008fc400078e18ff */
[----:B----4-:R3:W-:Y:S01]  /*4300*/  @!P0 STS.64 [R5+UR5], R8 ;  /* 0x0000000805008988 */ /* 0x0107e20008000a05 */
[----:B------:R-:W-:Y:S05]  /*4310*/  BRA.U UP0, `(.L_x_1466) ;  /* 0xfffffffd00d07547 */ /* 0x000fea000b83ffff */
.L_x_1459:
        /* <DEDUP_REMOVED lines=15> */
        .weak           $__internal_30_$__cuda_sm20_div_s64
        .type           $__internal_30_$__cuda_sm20_div_s64,@function
        .size           $__internal_30_$__cuda_sm20_div_s64,($__internal_31_$__cuda_sm20_rem_s64 - $__internal_30_$__cuda_sm20_div_s64)
$__internal_30_$__cuda_sm20_div_s64:
        /* <DEDUP_REMOVED lines=82> */
[----:B------:R-:W-:Y:S06]  /*4930*/  RET.REL.NODEC R8 `(contiguous_reduce4_u32) ;  /* 0xffffffb408b07950 */ /* 0x000fec0003c3ffff */
        .weak           $__internal_31_$__cuda_sm20_rem_s64
        .type           $__internal_31_$__cuda_sm20_rem_s64,@function
        .size           $__internal_31_$__cuda_sm20_rem_s64,(.L_x_3710 - $__internal_31_$__cuda_sm20_rem_s64)
$__internal_31_$__cuda_sm20_rem_s64:
        /* <DEDUP_REMOVED lines=66> */
[----:B------:R-:W-:Y:S06]  /*4d60*/  RET.REL.NODEC R8 `(contiguous_reduce4_u32) ;  /* 0xffffffb008a47950 */ /* 0x000fec0003c3ffff */
.L_x_1467:
        /* <DEDUP_REMOVED lines=9> */
.L_x_3710:


//--------------------- .text.contiguous_reduce33_u32 --------------------------
	.section	.text.contiguous_reduce33_u32,"ax",@progbits
	.align	128
        .global         contiguous_reduce33_u32
        .type           contiguous_reduce33_u32,@function
        .size           contiguous_reduce33_u32,(.L_x_3794 - contiguous_reduce33_u32)
        .other          contiguous_reduce33_u32,@"STO_CUDA_ENTRY STV_DEFAULT"
contiguous_reduce33_u32:
.text.contiguous_reduce33_u32:
        /* <DEDUP_REMOVED lines=41> */
[----:B--2---:R-:W-:-:S13]  /*0290*/  ISETP.GT.U32.AND P0, PT, R12, R11, PT ;  /* 0x0000000b0c00720c */ /* 0x004fda0003f04070 */
        /* <DEDUP_REMOVED lines=11> */
.L_x_1469:
        /* <DEDUP_REMOVED lines=16> */
.L_x_1470:
[----:B------:R-:W-:Y:S05]  /*0450*/  BSYNC.RECONVERGENT B0 ;  /* 0x0000000000007941 */ /* 0x000fea0003800200 */
.L_x_1468:
[----:B------:R-:W-:Y:S01]  /*0460*/  BAR.SYNC.DEFER_BLOCKING 0x0 ;  /* 0x0000000000007b1d */ /* 0x000fe20000010000 */
[----:B------:R-:W-:-:S13]  /*0470*/  ISETP.GE.U32.AND P0, PT, R5, 0x42, PT ;  /* 0x000000420500780c */ /* 0x000fda0003f06070 */
[----:B------:R-:W-:Y:S05]  /*0480*/  @!P0 BRA `(.L_x_1471) ;  /* 0x0000000000448947 */ /* 0x000fea0003800000 */
.L_x_1474:
        /* <DEDUP_REMOVED lines=8> */
[----:B0-----:R-:W-:-:S13]  /*0510*/  ISETP.GT.U32.AND P0, PT, R11, R6, PT ;  /* 0x000000060b00720c */ /* 0x001fda0003f04070 */
[----:B------:R-:W-:Y:S01]  /*0520*/  @!P0 IMAD R6, R5, 0x8, R0 ;  /* 0x0000000805068824 */ /* 0x000fe200078e0200 */
[----:B------:R-:W-:Y:S05]  /*0530*/  @!P0 STS [R4], R11 ;  /* 0x0000000b04008388 */ /* 0x000fea0000000800 */
[----:B------:R-:W0:Y:S04]  /*0540*/  @!P0 LDS.64 R6, [R6] ;  /* 0x0000000006068984 */ /* 0x000e280000000a00 */
[----:B0-----:R0:W-:Y:S02]  /*0550*/  @!P0 STS.64 [R0], R6 ;  /* 0x0000000600008388 */ /* 0x0011e40000000a00 */
.L_x_1473:
[----:B------:R-:W-:Y:S05]  /*0560*/  BSYNC.RECONVERGENT B0 ;  /* 0x0000000000007941 */ /* 0x000fea0003800200 */
.L_x_1472:
[----:B------:R-:W-:Y:S01]  /*0570*/  BAR.SYNC.DEFER_BLOCKING 0x0 ;  /* 0x0000000000007b1d */ /* 0x000fe20000010000 */
[----:B------:R-:W-:-:S13]  /*0580*/  ISETP.GT.U32.AND P0, PT, R9, 0x83, PT ;  /* 0x000000830900780c */ /* 0x000fda0003f04070 */
[----:B------:R-:W-:Y:S05]  /*0590*/  @P0 BRA `(.L_x_1474) ;  /* 0xfffffffc00bc0947 */ /* 0x000fea000383ffff */
.L_x_1471:
[----:B------:R-:W-:-:S13]  /*05a0*/  ISETP.GT.U32.AND P0, PT, R3, 0x1f, PT ;  /* 0x0000001f0300780c */ /* 0x000fda0003f04070 */
[----:B------:R-:W-:Y:S05]  /*05b0*/  @P0 EXIT ;  /* 0x000000000000094d */ /* 0x000fea0003800000 */
[----:B------:R-:W-:Y:S01]  /*05c0*/  LDS R5, [R4] ;  /* 0x0000000004057984 */ /* 0x000fe20000000800 */
[----:B------:R-:W-:-:S03]  /*05d0*/  ISETP.NE.AND P1, PT, R3, RZ, PT ;  /* 0x000000ff0300720c */ /* 0x000fc60003f25270 */
[----:B01----:R-:W0:Y:S04]  /*05e0*/  LDS R6, [R4+0x80] ;  /* 0x0000800004067984 */ /* 0x003e280000000800 */
[----:B------:R-:W1:Y:S01]  /*05f0*/  LDS R8, [R4+0x80] ;  /* 0x0000800004087984 */ /* 0x000e620000000800 */
[----:B0-----:R-:W-:-:S04]  /*0600*/  VIMNMX.U32 R5, PT, PT, R5, R6, PT ;  /* 0x0000000605057248 */ /* 0x001fc80003fe0000 */
[----:B-1----:R-:W-:-:S13]  /*0610*/  ISETP.NE.AND P0, PT, R5, R8, PT ;  /* 0x000000080500720c */ /* 0x002fda0003f05270 */
[----:B------:R-:W0:Y:S04]  /*0620*/  @!P0 LDS.64 R6, [R0+0x100] ;  /* 0x0001000000068984 */ /* 0x000e280000000a00 */
[----:B0-----:R-:W-:Y:S04]  /*0630*/  @!P0 STS.64 [R0], R6 ;  /* 0x0000000600008388 */ /* 0x001fe80000000a00 */
[----:B------:R-:W0:Y:S04]  /*0640*/  @!P0 LDS R5, [R4+0x80] ;  /* 0x0000800004058984 */ /* 0x000e280000000800 */
[----:B0-----:R-:W-:Y:S04]  /*0650*/  @!P0 STS [R4], R5 ;  /* 0x0000000504008388 */ /* 0x001fe80000000800 */
[----:B------:R-:W-:Y:S04]  /*0660*/  LDS R8, [R4] ;  /* 0x0000000004087984 */ /* 0x000fe80000000800 */
[----:B------:R-:W0:Y:S04]  /*0670*/  LDS R9, [R4+0x40] ;  /* 0x0000400004097984 */ /* 0x000e280000000800 */
        /* <DEDUP_REMOVED lines=63> */
.L_x_1475:
        /* <DEDUP_REMOVED lines=9> */
.L_x_3794:


//--------------------- .text.contiguous_reduce3_u32 --------------------------
	.section	.text.contiguous_reduce3_u32,"ax",@progbits
	.align	128
        .global         contiguous_reduce3_u32
        .type           contiguous_reduce3_u32,@function
        .size           contiguous_reduce3_u32,(.L_x_3712 - contiguous_reduce3_u32)
        .other          contiguous_reduce3_u32,@"STO_CUDA_ENTRY STV_DEFAULT"
contiguous_reduce3_u32:
.text.contiguous_reduce3_u32:
        /* <DEDUP_REMOVED lines=57> */
.L_x_1504:
        /* <DEDUP_REMOVED lines=32> */
.L_x_1481:
[----:B------:R-:W-:Y:S01]  /*0590*/  IMAD.MOV.U32 R4, RZ, RZ, R21 ;  /* 0x000000ffff047224 */ /* 0x000fe200078e0015 */
[----:B------:R-:W-:Y:S01]  /*05a0*/  MOV R3, R20 ;  /* 0x0000001400037202 */ /* 0x000fe20000000f00 */
[----:B------:R-:W-:Y:S01]  /*05b0*/  IMAD.MOV.U32 R2, RZ, RZ, R18 ;  /* 0x000000ffff027224 */ /* 0x000fe200078e0012 */
[----:B------:R-:W-:Y:S02]  /*05c0*/  MOV R0, R19 ;  /* 0x0000001300007202 */ /* 0x000fe40000000f00 */
[----:B------:R-:W-:-:S07]  /*05d0*/  MOV R27, 0x5f0 ;  /* 0x000005f0001b7802 */ /* 0x000fce0000000f00 */
[----:B------:R-:W-:Y:S05]  /*05e0*/  CALL.REL.NOINC `($__internal_32_$__cuda_sm20_div_s64) ;  /* 0x0000006800407944 */ /* 0x000fea0003c00000 */
        /* <DEDUP_REMOVED lines=11> */
.L_x_1482:
[----:B------:R-:W-:Y:S05]  /*06a0*/  BSYNC.RECONVERGENT B1 ;  /* 0x0000000000017941 */ /* 0x000fea0003800200 */
.L_x_1480:
        /* <DEDUP_REMOVED lines=34> */
.L_x_1484:
[----:B------:R-:W-:Y:S01]  /*08d0*/  IMAD.MOV.U32 R4, RZ, RZ, R7 ;  /* 0x000000ffff047224 */ /* 0x000fe200078e0007 */
[----:B------:R-:W-:Y:S01]  /*08e0*/  MOV R3, R8 ;  /* 0x0000000800037202 */ /* 0x000fe20000000f00 */
[----:B------:R-:W-:Y:S01]  /*08f0*/  IMAD.MOV.U32 R2, RZ, RZ, R18 ;  /* 0x000000ffff027224 */ /* 0x000fe200078e0012 */
[----:B------:R-:W-:Y:S02]  /*0900*/  MOV R0, R19 ;  /* 0x0000001300007202 */ /* 0x000fe40000000f00 */
[----:B------:R-:W-:-:S07]  /*0910*/  MOV R27, 0x930 ;  /* 0x00000930001b7802 */ /* 0x000fce0000000f00 */
[----:B------:R-:W-:Y:S05]  /*0920*/  CALL.REL.NOINC `($__internal_32_$__cuda_sm20_div_s64) ;  /* 0x0000006400707944 */ /* 0x000fea0003c00000 */
        /* <DEDUP_REMOVED lines=10> */
.L_x_1485:
[----:B------:R-:W-:Y:S05]  /*09d0*/  BSYNC.RECONVERGENT B1 ;  /* 0x0000000000017941 */ /* 0x000fea0003800200 */
.L_x_1483:
        /* <DEDUP_REMOVED lines=34> */
.L_x_1487:
        /* <DEDUP_REMOVED lines=17> */
.L_x_1488:
[----:B------:R-:W-:Y:S05]  /*0d10*/  BSYNC.RECONVERGENT B1 ;  /* 0x0000000000017941 */ /* 0x000fea0003800200 */
.L_x_1486:
        /* <DEDUP_REMOVED lines=35> */
.L_x_1490:
[----:B------:R-:W-:Y:S01]  /*0f50*/  MOV R4, R36 ;  /* 0x0000002400047202 */ /* 0x000fe20000000f00 */
[----:B------:R-:W-:Y:S01]  /*0f60*/  IMAD.MOV.U32 R3, RZ, RZ, R37 ;  /* 0x000000ffff037224 */ /* 0x000fe200078e0025 */
[----:B------:R-:W-:Y:S01]  /*0f70*/  MOV R2, R18 ;  /* 0x0000001200027202 */ /* 0x000fe20000000f00 */
[----:B------:R-:W-:Y:S01]  /*0f80*/  IMAD.MOV.U32 R0, RZ, RZ, R19 ;  /* 0x000000ffff007224 */ /* 0x000fe200078e0013 */
[----:B------:R-:W-:-:S07]  /*0f90*/  MOV R27, 0xfb0 ;  /* 0x00000fb0001b7802 */ /* 0x000fce0000000f00 */
[----:B------:R-:W-:Y:S05]  /*0fa0*/  CALL.REL.NOINC `($__internal_32_$__cuda_sm20_div_s64) ;  /* 0x0000005c00d07944 */ /* 0x000fea0003c00000 */
        /* <DEDUP_REMOVED lines=10> */
.L_x_1491:
[----:B------:R-:W-:Y:S05]  /*1050*/  BSYNC.RECONVERGENT B1 ;  /* 0x0000000000017941 */ /* 0x000fea0003800200 */
.L_x_1489:
        /* <DEDUP_REMOVED lines=37> */
.L_x_1493:
        /* <DEDUP_REMOVED lines=17> */
.L_x_1494:
[----:B------:R-:W-:Y:S05]  /*13c0*/  BSYNC.RECONVERGENT B1 ;  /* 0x0000000000017941 */ /* 0x000fea0003800200 */
.L_x_1492:
        /* <DEDUP_REMOVED lines=36> */
.L_x_1496:
[----:B------:R-:W-:Y:S01]  /*1610*/  IMAD.MOV.U32 R4, RZ, RZ, R34 ;  /* 0x000000ffff047224 */ /* 0x000fe200078e0022 */
[----:B------:R-:W-:Y:S01]  /*1620*/  MOV R3, R35 ;  /* 0x0000002300037202 */ /* 0x000fe20000000f00 */
[----:B------:R-:W-:Y:S01]  /*1630*/  IMAD.MOV.U32 R2, RZ, RZ, R18 ;  /* 0x000000ffff027224 */ /* 0x000fe200078e0012 */
[----:B------:R-:W-:Y:S02]  /*1640*/  MOV R0, R19 ;  /* 0x0000001300007202 */ /* 0x000fe40000000f00 */
[----:B------:R-:W-:-:S07]  /*1650*/  MOV R27, 0x1670 ;  /* 0x00001670001b7802 */ /* 0x000fce0000000f00 */
[----:B------:R-:W-:Y:S05]  /*1660*/  CALL.REL.NOINC `($__internal_32_$__cuda_sm20_div_s64) ;  /* 0x0000005800207944 */ /* 0x000fea0003c00000 */
        /* <DEDUP_REMOVED lines=10> */
.L_x_1497:
[----:B------:R-:W-:Y:S05]  /*1710*/  BSYNC.RECONVERGENT B1 ;  /* 0x0000000000017941 */ /* 0x000fea0003800200 */
.L_x_1495:
        /* <DEDUP_REMOVED lines=35> */
.L_x_1499:
[----:B------:R-:W-:Y:S01]  /*1950*/  MOV R4, R22 ;  /* 0x0000001600047202 */ /* 0x000fe20000000f00 */
[----:B------:R-:W-:Y:S01]  /*1960*/  IMAD.MOV.U32 R3, RZ, RZ, R23 ;  /* 0x000000ffff037224 */ /* 0x000fe200078e0017 */
[----:B------:R-:W-:Y:S01]  /*1970*/  MOV R2, R18 ;  /* 0x0000001200027202 */ /* 0x000fe20000000f00 */
[----:B------:R-:W-:Y:S01]  /*1980*/  IMAD.MOV.U32 R0, RZ, RZ, R19 ;  /* 0x000000ffff007224 */ /* 0x000fe200078e0013 */
[----:B------:R-:W-:-:S07]  /*1990*/  MOV R27, 0x19b0 ;  /* 0x000019b0001b7802 */ /* 0x000fce0000000f00 */
[----:B------:R-:W-:Y:S05]  /*19a0*/  CALL.REL.NOINC `($__internal_32_$__cuda_sm20_div_s64) ;  /* 0x0000005400507944 */ /* 0x000fea0003c00000 */
        /* <DEDUP_REMOVED lines=11> */
.L_x_1500:
[----:B------:R-:W-:Y:S05]  /*1a60*/  BSYNC.RECONVERGENT B1 ;  /* 0x0000000000017941 */ /* 0x000fea0003800200 */
.L_x_1498:
        /* <DEDUP_REMOVED lines=36> */
.L_x_1502:
        /* <DEDUP_REMOVED lines=17> */
.L_x_1503:
[----:B------:R-:W-:Y:S05]  /*1dc0*/  BSYNC.RECONVERGENT B1 ;  /* 0x0000000000017941 */ /* 0x000fea0003800200 */
.L_x_1501:
        /* <DEDUP_REMOVED lines=10> */
.L_x_1479:
        /* <DEDUP_REMOVED lines=35> */
.L_x_1507:
        /* <DEDUP_REMOVED lines=16> */
.L_x_1508:
[----:B------:R-:W-:Y:S05]  /*21a0*/  BSYNC.RECONVERGENT B1 ;  /* 0x0000000000017941 */ /* 0x000fea0003800200 */
.L_x_1506:
        /* <DEDUP_REMOVED lines=34> */
.L_x_1510:
        /* <DEDUP_REMOVED lines=17> */
.L_x_1511:
[----:B------:R-:W-:Y:S05]  /*24e0*/  BSYNC.RECONVERGENT B1 ;  /* 0x0000000000017941 */ /* 0x000fea0003800200 */
.L_x_1509:
        /* <DEDUP_REMOVED lines=36> */
.L_x_1513:
        /* <DEDUP_REMOVED lines=16> */
.L_x_1514:
[----:B------:R-:W-:Y:S05]  /*2830*/  BSYNC.RECONVERGENT B1 ;  /* 0x0000000000017941 */ /* 0x000fea0003800200 */
.L_x_1512:
        /* <DEDUP_REMOVED lines=35> */
.L_x_1516:
[----:B------:R-:W-:Y:S01]  /*2a70*/  MOV R4, R18 ;  /* 0x0000001200047202 */ /* 0x000fe20000000f00 */
[----:B------:R-:W-:Y:S01]  /*2a80*/  IMAD.MOV.U32 R3, RZ, RZ, R19 ;  /* 0x000000ffff037224 */ /* 0x000fe200078e0013 */
[----:B------:R-:W-:Y:S01]  /*2a90*/  MOV R2, R16 ;  /* 0x0000001000027202 */ /* 0x000fe20000000f00 */
[----:B------:R-:W-:Y:S01]  /*2aa0*/  IMAD.MOV.U32 R0, RZ, RZ, R17 ;  /* 0x000000ffff007224 */ /* 0x000fe200078e0011 */
[----:B------:R-:W-:-:S07]  /*2ab0*/  MOV R27, 0x2ad0 ;  /* 0x00002ad0001b7802 */ /* 0x000fce0000000f00 */
[----:B------:R-:W-:Y:S05]  /*2ac0*/  CALL.REL.NOINC `($__internal_32_$__cuda_sm20_div_s64) ;  /* 0x0000004400087944 */ /* 0x000fea0003c00000 */
        /* <DEDUP_REMOVED lines=10> */
.L_x_1517:
[----:B------:R-:W-:Y:S05]  /*2b70*/  BSYNC.RECONVERGENT B1 ;  /* 0x0000000000017941 */ /* 0x000fea0003800200 */
.L_x_1515:
[----:B------:R-:W-:Y:S01]  /*2b80*/  MOV R38, R34 ;  /* 0x0000002200267202 */ /* 0x000fe20000000f00 */
[----:B------:R-:W-:Y:S02]  /*2b90*/  IMAD R3, R3, R22, RZ ;  /* 0x0000001603037224 */ /* 0x000fe400078e02ff */
[----:B------:R-:W-:Y:S02]  /*2ba0*/  VIADD R6, R6, 0xfffffffe ;  /* 0xfffffffe06067836 */ /* 0x000fe40000000000 */
[----:B------:R-:W-:-:S04]  /*2bb0*/  IMAD.WIDE.U32 R38, R22, R2, R38 ;  /* 0x0000000216267225 */ /* 0x000fc800078e0026 */
[----:B------:R-:W-:Y:S02]  /*2bc0*/  IMAD R3, R23, R2, R3 ;  /* 0x0000000217037224 */ /* 0x000fe400078e0203 */
[----:B------:R-:W-:-:S03]  /*2bd0*/  IMAD.MOV.U32 R10, RZ, RZ, R38 ;  /* 0x000000ffff0a7224 */ /* 0x000fc600078e0026 */
[----:B------:R-:W-:-:S07]  /*2be0*/  IADD3 R9, PT, PT, R39, R3, RZ ;  /* 0x0000000327097210 */ /* 0x000fce0007ffe0ff */
.L_x_1505:
        /* <DEDUP_REMOVED lines=31> */
.L_x_1519:
[----:B------:R-:W-:Y:S01]  /*2de0*/  MOV R0, R21 ;  /* 0x0000001500007202 */ /* 0x000fe20000000f00 */
[----:B------:R-:W-:Y:S01]  /*2df0*/  IMAD.MOV.U32 R25, RZ, RZ, R20 ;  /* 0x000000ffff197224 */ /* 0x000fe200078e0014 */
[----:B------:R-:W-:Y:S01]  /*2e00*/  MOV R22, R4 ;  /* 0x0000000400167202 */ /* 0x000fe20000000f00 */
[----:B------:R-:W-:Y:S01]  /*2e10*/  IMAD.MOV.U32 R23, RZ, RZ, R5 ;  /* 0x000000ffff177224 */ /* 0x000fe200078e0005 */
[----:B------:R-:W-:-:S07]  /*2e20*/  MOV R24, 0x2e40 ;  /* 0x00002e4000187802 */ /* 0x000fce0000000f00 */
[----:B------:R-:W-:Y:S05]  /*2e30*/  CALL.REL.NOINC `($__internal_33_$__cuda_sm20_rem_s64) ;  /* 0x00000044007c7944 */ /* 0x000fea0003c00000 */
.L_x_1520:
[----:B------:R-:W-:Y:S05]  /*2e40*/  BSYNC.RECONVERGENT B1 ;  /* 0x0000000000017941 */ /* 0x000fea0003800200 */
.L_x_1518:
        /* <DEDUP_REMOVED lines=30> */
.L_x_1522:
[----:B------:R-:W-:Y:S01]  /*3030*/  MOV R22, R4 ;  /* 0x0000000400167202 */ /* 0x000fe20000000f00 */
[----:B------:R-:W-:Y:S01]  /*3040*/  IMAD.MOV.U32 R23, RZ, RZ, R5 ;  /* 0x000000ffff177224 */ /* 0x000fe200078e0005 */
[----:B------:R-:W-:Y:S01]  /*3050*/  MOV R0, R7 ;  /* 0x0000000700007202 */ /* 0x000fe20000000f00 */
[----:B------:R-:W-:Y:S01]  /*3060*/  IMAD.MOV.U32 R25, RZ, RZ, R8 ;  /* 0x000000ffff197224 */ /* 0x000fe200078e0008 */
[----:B------:R-:W-:-:S07]  /*3070*/  MOV R24, 0x3090 ;  /* 0x0000309000187802 */ /* 0x000fce0000000f00 */
[----:B------:R-:W-:Y:S05]  /*3080*/  CALL.REL.NOINC `($__internal_33_$__cuda_sm20_rem_s64) ;  /* 0x0000004000e87944 */ /* 0x000fea0003c00000 */
.L_x_1523:
[----:B------:R-:W-:Y:S05]  /*3090*/  BSYNC.RECONVERGENT B1 ;  /* 0x0000000000017941 */ /* 0x000fea0003800200 */
.L_x_1521:
[----:B------:R-:W-:Y:S01]  /*30a0*/  MOV R8, R10 ;  /* 0x0000000a00087202 */ /* 0x000fe20000000f00 */
[----:B------:R-:W-:-:S04]  /*30b0*/  IMAD R3, R3, R20, RZ ;  /* 0x0000001403037224 */ /* 0x000fc800078e02ff */
[----:B------:R-:W-:-:S04]  /*30c0*/  IMAD.WIDE.U32 R4, R20, R2, R8 ;  /* 0x0000000214047225 */ /* 0x000fc800078e0008 */
[----:B------:R-:W-:Y:S01]  /*30d0*/  IMAD R3, R21, R2, R3 ;  /* 0x0000000215037224 */ /* 0x000fe200078e0203 */
[----:B------:R-:W-:-:S03]  /*30e0*/  MOV R10, R4 ;  /* 0x00000004000a7202 */ /* 0x000fc60000000f00 */
[----:B------:R-:W-:-:S07]  /*30f0*/  IMAD.IADD R9, R5, 0x1, R3 ;  /* 0x0000000105097824 */ /* 0x000fce00078e0203 */
.L_x_1478:
[----:B------:R-:W0:Y:S02]  /*3100*/  LDCU.64 UR14, c[0x0][0x390] ;  /* 0x00007200ff0e77ac */ /* 0x000e240008000a00 */
[----:B0-----:R-:W-:Y:S02]  /*3110*/  LEA R2, P0, R30, UR14, 0x2 ;  /* 0x0000000e1e027c11 */ /* 0x001fe4000f8010ff */
[----:B------:R-:W-:Y:S02]  /*3120*/  LEA R4, P1, R10, UR14, 0x2 ;  /* 0x0000000e0a047c11 */ /* 0x000fe4000f8210ff */
[----:B------:R-:W-:Y:S02]  /*3130*/  LEA.HI.X R3, R30, UR15, R31, 0x2, P0 ;  /* 0x0000000f1e037c11 */ /* 0x000fe400080f141f */
[----:B------:R-:W-:-:S03]  /*3140*/  LEA.HI.X R5, R10, UR15, R9, 0x2, P1 ;  /* 0x0000000f0a057c11 */ /* 0x000fc600088f1409 */
[----:B------:R-:W2:Y:S04]  /*3150*/  LDG.E R2, desc[UR10][R2.64] ;  /* 0x0000000a02027981 */ /* 0x000ea8000c1e1900 */
[----:B------:R-:W2:Y:S02]  /*3160*/  LDG.E R4, desc[UR10][R4.64] ;  /* 0x0000000a04047981 */ /* 0x000ea4000c1e1900 */
[----:B--2---:R-:W-:-:S13]  /*3170*/  ISETP.GT.U32.AND P0, PT, R4, R2, PT ;  /* 0x000000020400720c */ /* 0x004fda0003f04070 */
[----:B------:R-:W-:Y:S01]  /*3180*/  @!P0 IMAD.MOV.U32 R15, RZ, RZ, RZ ;  /* 0x000000ffff0f8224 */ /* 0x000fe200078e00ff */
[----:B------:R0:W-:Y:S04]  /*3190*/  @!P0 STS [R13], R4 ;  /* 0x000000040d008388 */ /* 0x0001e80000000800 */
[----:B------:R0:W-:Y:S04]  /*31a0*/  @!P0 STS.64 [R12], R14 ;  /* 0x0000000e0c008388 */ /* 0x0001e80000000a00 */
[----:B------:R0:W-:Y:S01]  /*31b0*/  @P0 STS [R13], R2 ;  /* 0x000000020d000388 */ /* 0x0001e20000000800 */
[----:B------:R-:W-:Y:S05]  /*31c0*/  BRA `(.L_x_1524) ;  /* 0x0000003400b07947 */ /* 0x000fea0003800000 */
.L_x_1477:
        /* <DEDUP_REMOVED lines=19> */
.L_x_1551:
        /* <DEDUP_REMOVED lines=31> */
.L_x_1528:
[----:B------:R-:W-:Y:S01]  /*34f0*/  MOV R4, R9 ;  /* 0x0000000900047202 */ /* 0x000fe20000000f00 */
[----:B------:R-:W-:Y:S01]  /*3500*/  IMAD.MOV.U32 R3, RZ, RZ, R8 ;  /* 0x000000ffff037224 */ /* 0x000fe200078e0008 */
[----:B------:R-:W-:Y:S01]  /*3510*/  MOV R2, R20 ;  /* 0x0000001400027202 */ /* 0x000fe20000000f00 */
[----:B------:R-:W-:Y:S01]  /*3520*/  IMAD.MOV.U32 R0, RZ, RZ, R21 ;  /* 0x000000ffff007224 */ /* 0x000fe200078e0015 */
[----:B------:R-:W-:-:S07]  /*3530*/  MOV R27, 0x3550 ;  /* 0x00003550001b7802 */ /* 0x000fce0000000f00 */
[----:B-1----:R-:W-:Y:S05]  /*3540*/  CALL.REL.NOINC `($__internal_32_$__cuda_sm20_div_s64) ;  /* 0x0000003800687944 */ /* 0x002fea0003c00000 */
        /* <DEDUP_REMOVED lines=11> */
.L_x_1529:
[----:B------:R-:W-:Y:S05]  /*3600*/  BSYNC.RECONVERGENT B1 ;  /* 0x0000000000017941 */ /* 0x000fea0003800200 */
.L_x_1527:
        /* <DEDUP_REMOVED lines=37> */
.L_x_1531:
        /* <DEDUP_REMOVED lines=17> */
.L_x_1532:
[----:B------:R-:W-:Y:S05]  /*3970*/  BSYNC.RECONVERGENT B1 ;  /* 0x0000000000017941 */ /* 0x000fea0003800200 */
.L_x_1530:
        /* <DEDUP_REMOVED lines=38> */
.L_x_1534:
        /* <DEDUP_REMOVED lines=17> */
.L_x_1535:
[----:B------:R-:W-:Y:S05]  /*3cf0*/  BSYNC.RECONVERGENT B1 ;  /* 0x0000000000017941 */ /* 0x000fea0003800200 */
.L_x_1533:
        /* <DEDUP_REMOVED lines=38> */
.L_x_1537:
        /* <DEDUP_REMOVED lines=17> */
.L_x_1538:
[----:B------:R-:W-:Y:S05]  /*4070*/  BSYNC.RECONVERGENT B1 ;  /* 0x0000000000017941 */ /* 0x000fea0003800200 */
.L_x_1536:
        /* <DEDUP_REMOVED lines=38> */
.L_x_1540:
        /* <DEDUP_REMOVED lines=17> */
.L_x_1541:
[----:B------:R-:W-:Y:S05]  /*43f0*/  BSYNC.RECONVERGENT B1 ;  /* 0x0000000000017941 */ /* 0x000fea0003800200 */
.L_x_1539:
        /* <DEDUP_REMOVED lines=38> */
.L_x_1543:
        /* <DEDUP_REMOVED lines=17> */
.L_x_1544:
[----:B------:R-:W-:Y:S05]  /*4770*/  BSYNC.RECONVERGENT B1 ;  /* 0x0000000000017941 */ /* 0x000fea0003800200 */
.L_x_1542:
        /* <DEDUP_REMOVED lines=38> */
.L_x_1546:
        /* <DEDUP_REMOVED lines=17> */
.L_x_1547:
[----:B------:R-:W-:Y:S05]  /*4af0*/  BSYNC.RECONVERGENT B1 ;  /* 0x0000000000017941 */ /* 0x000fea0003800200 */
.L_x_1545:
        /* <DEDUP_REMOVED lines=36> */
.L_x_1549:
        /* <DEDUP_REMOVED lines=17> */
.L_x_1550:
[----:B------:R-:W-:Y:S05]  /*4e50*/  BSYNC.RECONVERGENT B1 ;  /* 0x0000000000017941 */ /* 0x000fea0003800200 */
.L_x_1548:
        /* <DEDUP_REMOVED lines=15> */
.L_x_1526:
        /* <DEDUP_REMOVED lines=36> */
.L_x_1554:
        /* <DEDUP_REMOVED lines=17> */
.L_x_1555:
[----:B------:R-:W-:Y:S05]  /*52a0*/  BSYNC.RECONVERGENT B1 ;  /* 0x0000000000017941 */ /* 0x000fea0003800200 */
.L_x_1553:
        /* <DEDUP_REMOVED lines=39> */
.L_x_1557:
[----:B------:R-:W-:Y:S01]  /*5520*/  MOV R4, R18 ;  /* 0x0000001200047202 */ /* 0x000fe20000000f00 */
[----:B------:R-:W-:Y:S01]  /*5530*/  IMAD.MOV.U32 R3, RZ, RZ, R19 ;  /* 0x000000ffff037224 */ /* 0x000fe200078e0013 */
[----:B------:R-:W-:Y:S02]  /*5540*/  MOV R2, R8 ;  /* 0x0000000800027202 */ /* 0x000fe40000000f00 */
[----:B------:R-:W-:Y:S02]  /*5550*/  MOV R0, R9 ;  /* 0x0000000900007202 */ /* 0x000fe40000000f00 */
[----:B------:R-:W-:-:S07]  /*5560*/  MOV R27, 0x5580 ;  /* 0x00005580001b7802 */ /* 0x000fce0000000f00 */
[----:B------:R-:W-:Y:S05]  /*5570*/  CALL.REL.NOINC `($__internal_32_$__cuda_sm20_div_s64) ;  /* 0x00000018005c7944 */ /* 0x000fea0003c00000 */
        /* <DEDUP_REMOVED lines=11> */
.L_x_1558:
[----:B------:R-:W-:Y:S05]  /*5630*/  BSYNC.RECONVERGENT B1 ;  /* 0x0000000000017941 */ /* 0x000fea0003800200 */
.L_x_1556:
        /* <DEDUP_REMOVED lines=40> */
.L_x_1560:
        /* <DEDUP_REMOVED lines=17> */
.L_x_1561:
[----:B------:R-:W-:Y:S05]  /*59d0*/  BSYNC.RECONVERGENT B1 ;  /* 0x0000000000017941 */ /* 0x000fea0003800200 */
.L_x_1559:
        /* <DEDUP_REMOVED lines=39> */
.L_x_1563:
        /* <DEDUP_REMOVED lines=17> */
.L_x_1564:
[----:B------:R-:W-:Y:S05]  /*5d60*/  BSYNC.RECONVERGENT B1 ;  /* 0x0000000000017941 */ /* 0x000fea0003800200 */
.L_x_1562:
        /* <DEDUP_REMOVED lines=11> */
.L_x_1552:
        /* <DEDUP_REMOVED lines=34> */
.L_x_1567:
        /* <DEDUP_REMOVED lines=17> */
.L_x_1568:
[----:B------:R-:W-:Y:S05]  /*6150*/  BSYNC.RECONVERGENT B1 ;  /* 0x0000000000017941 */ /* 0x000fea0003800200 */
.L_x_1566:
        /* <DEDUP_REMOVED lines=38> */
.L_x_1570:
[----:B------:R-:W-:Y:S01]  /*63c0*/  MOV R4, R22 ;  /* 0x0000001600047202 */ /* 0x000fe20000000f00 */
[----:B------:R-:W-:Y:S01]  /*63d0*/  IMAD.MOV.U32 R3, RZ, RZ, R23 ;  /* 0x000000ffff037224 */ /* 0x000fe200078e0017 */
[----:B------:R-:W-:Y:S02]  /*63e0*/  MOV R2, R20 ;  /* 0x0000001400027202 */ /* 0x000fe40000000f00 */
[----:B------:R-:W-:Y:S02]  /*63f0*/  MOV R0, R21 ;  /* 0x0000001500007202 */ /* 0x000fe40000000f00 */
[----:B------:R-:W-:-:S07]  /*6400*/  MOV R27, 0x6420 ;  /* 0x00006420001b7802 */ /* 0x000fce0000000f00 */
[----:B------:R-:W-:Y:S05]  /*6410*/  CALL.REL.NOINC `($__internal_32_$__cuda_sm20_div_s64) ;  /* 0x0000000800b47944 */ /* 0x000fea0003c00000 */
        /* <DEDUP_REMOVED lines=11> */
.L_x_1571:
[----:B------:R-:W-:Y:S05]  /*64d0*/  BSYNC.RECONVERGENT B1 ;  /* 0x0000000000017941 */ /* 0x000fea0003800200 */
.L_x_1569:
        /* <DEDUP_REMOVED lines=11> */
.L_x_1565:
        /* <DEDUP_REMOVED lines=31> */
.L_x_1573:
[----:B------:R-:W-:Y:S01]  /*6780*/  IMAD.MOV.U32 R0, RZ, RZ, R9 ;  /* 0x000000ffff007224 */ /* 0x000fe200078e0009 */
[----:B------:R-:W-:Y:S02]  /*6790*/  MOV R25, R8 ;  /* 0x0000000800197202 */ /* 0x000fe40000000f00 */
[----:B------:R-:W-:-:S07]  /*67a0*/  MOV R24, 0x67c0 ;  /* 0x000067c000187802 */ /* 0x000fce0000000f00 */
[----:B------:R-:W-:Y:S05]  /*67b0*/  CALL.REL.NOINC `($__internal_33_$__cuda_sm20_rem_s64) ;  /* 0x0000000c001c7944 */ /* 0x000fea0003c00000 */
.L_x_1574:
[----:B------:R-:W-:Y:S05]  /*67c0*/  BSYNC.RECONVERGENT B1 ;  /* 0x0000000000017941 */ /* 0x000fea0003800200 */
.L_x_1572:
        /* <DEDUP_REMOVED lines=9> */
.L_x_1525:
[----:B------:R-:W-:-:S05]  /*6860*/  IMAD.MOV.U32 R7, RZ, RZ, R5 ;  /* 0x000000ffff077224 */ /* 0x000fca00078e0005 */
[----:B------:R-:W2:Y:S04]  /*6870*/  LDG.E R6, desc[UR10][R6.64] ;  /* 0x0000000a06067981 */ /* 0x000ea8000c1e1900 */
[----:B--2---:R1:W-:Y:S02]  /*6880*/  STS [R13], R6 ;  /* 0x000000060d007388 */ /* 0x0043e40000000800 */
.L_x_1524:
[----:B------:R-:W-:Y:S05]  /*6890*/  BSYNC.RECONVERGENT B0 ;  /* 0x0000000000007941 */ /* 0x000fea0003800200 */
.L_x_1476:
[----:B------:R-:W-:Y:S01]  /*68a0*/  BAR.SYNC.DEFER_BLOCKING 0x0 ;  /* 0x0000000000007b1d */ /* 0x000fe20000010000 */
[----:B------:R-:W-:-:S13]  /*68b0*/  ISETP.GE.U32.AND P0, PT, R11, 0x42, PT ;  /* 0x000000420b00780c */ /* 0x000fda0003f06070 */
[----:B------:R-:W-:Y:S05]  /*68c0*/  @!P0 BRA `(.L_x_1575) ;  /* 0x0000000000448947 */ /* 0x000fea0003800000 */
.L_x_1578:
[----:B------:R-:W-:Y:S01]  /*68d0*/  MOV R5, R11 ;  /* 0x0000000b00057202 */ /* 0x000fe20000000f00 */
[----:B------:R-:W-:Y:S01]  /*68e0*/  BSSY.RECONVERGENT B0, `(.L_x_1576) ;  /* 0x000000c000007945 */ /* 0x000fe20003800200 */
[----:B------:R-:W-:-:S04]  /*68f0*/  SHF.R.U32.HI R11, RZ, 0x1, R11 ;  /* 0x00000001ff0b7819 */ /* 0x000fc8000001160b */
[----:B------:R-:W-:-:S13]  /*6900*/  ISETP.GE.U32.AND P0, PT, R26, R11, PT ;  /* 0x0000000b1a00720c */ /* 0x000fda0003f06070 */
[----:B--2---:R-:W-:Y:S05]  /*6910*/  @P0 BRA `(.L_x_1577) ;  /* 0x0000000000200947 */ /* 0x004fea0003800000 */
[----:B0-----:R-:W-:Y:S01]  /*6920*/  LEA R4, R11, R13, 0x2 ;  /* 0x0000000d0b047211 */ /* 0x001fe200078e10ff */
[----:B------:R-:W-:Y:S05]  /*6930*/  LDS R0, [R13] ;  /* 0x000000000d007984 */ /* 0x000fea0000000800 */
[----:B------:R-:W0:Y:S02]  /*6940*/  LDS R4, [R4] ;  /* 0x0000000004047984 */ /* 0x000e240000000800 */
[----:B0-----:R-:W-:-:S13]  /*6950*/  ISETP.GT.U32.AND P0, PT, R4, R0, PT ;  /* 0x000000000400720c */ /* 0x001fda0003f04070 */
[----:B------:R-:W-:Y:S01]  /*6960*/  @!P0 IMAD R2, R11, 0x8, R12 ;  /* 0x000000080b028824 */ /* 0x000fe200078e020c */
[----:B------:R-:W-:Y:S05]  /*6970*/  @!P0 STS [R13], R4 ;  /* 0x000000040d008388 */ /* 0x000fea0000000800 */
[----:B------:R-:W0:Y:S04]  /*6980*/  @!P0 LDS.64 R2, [R2] ;  /* 0x0000000002028984 */ /* 0x000e280000000a00 */
[----:B0-----:R2:W-:Y:S02]  /*6990*/  @!P0 STS.64 [R12], R2 ;  /* 0x000000020c008388 */ /* 0x0015e40000000a00 */
.L_x_1577:
[----:B------:R-:W-:Y:S05]  /*69a0*/  BSYNC.RECONVERGENT B0 ;  /* 0x0000000000007941 */ /* 0x000fea0003800200 */
.L_x_1576:
[----:B------:R-:W-:Y:S01]  /*69b0*/  BAR.SYNC.DEFER_BLOCKING 0x0 ;  /* 0x0000000000007b1d */ /* 0x000fe20000010000 */
[----:B------:R-:W-:-:S13]  /*69c0*/  ISETP.GT.U32.AND P0, PT, R5, 0x83, PT ;  /* 0x000000830500780c */ /* 0x000fda0003f04070 */
[----:B------:R-:W-:Y:S05]  /*69d0*/  @P0 BRA `(.L_x_1578) ;  /* 0xfffffffc00bc0947 */ /* 0x000fea000383ffff */
.L_x_1575:
[----:B------:R-:W-:-:S13]  /*69e0*/  ISETP.GT.U32.AND P0, PT, R26, 0x1f, PT ;  /* 0x0000001f1a00780c */ /* 0x000fda0003f04070 */
[----:B------:R-:W-:Y:S05]  /*69f0*/  @P0 EXIT ;  /* 0x000000000000094d */ /* 0x000fea0003800000 */
[----:B------:R-:W-:Y:S01]  /*6a00*/  LDS R0, [R13] ;  /* 0x000000000d007984 */ /* 0x000fe20000000800 */
[----:B------:R-:W-:-:S03]  /*6a10*/  ISETP.NE.AND P1, PT, R26, RZ, PT ;  /* 0x000000ff1a00720c */ /* 0x000fc60003f25270 */
[----:B--2---:R-:W2:Y:S04]  /*6a20*/  LDS R3, [R13+0x80] ;  /* 0x000080000d037984 */ /* 0x004ea80000000800 */
[----:B------:R-:W3:Y:S01]  /*6a30*/  LDS R5, [R13+0x80] ;  /* 0x000080000d057984 */ /* 0x000ee20000000800 */
[----:B--2---:R-:W-:-:S04]  /*6a40*/  VIMNMX.U32 R0, PT, PT, R0, R3, PT ;  /* 0x0000000300007248 */ /* 0x004fc80003fe0000 */
[----:B---3--:R-:W-:-:S13]  /*6a50*/  ISETP.NE.AND P0, PT, R0, R5, PT ;  /* 0x000000050000720c */ /* 0x008fda0003f05270 */
[----:B0-----:R-:W0:Y:S04]  /*6a60*/  @!P0 LDS.64 R2, [R12+0x100] ;  /* 0x000100000c028984 */ /* 0x001e280000000a00 */
[----:B0-----:R-:W-:Y:S04]  /*6a70*/  @!P0 STS.64 [R12], R2 ;  /* 0x000000020c008388 */ /* 0x001fe80000000a00 */
[----:B------:R-:W0:Y:S04]  /*6a80*/  @!P0 LDS R0, [R13+0x80] ;  /* 0x000080000d008984 */ /* 0x000e280000000800 */
[----:B0-----:R-:W-:Y:S04]  /*6a90*/  @!P0 STS [R13], R0 ;  /* 0x000000000d008388 */ /* 0x001fe80000000800 */
[----:B------:R-:W-:Y:S04]  /*6aa0*/  LDS R4, [R13] ;  /* 0x000000000d047984 */ /* 0x000fe80000000800 */
[----:B------:R-:W0:Y:S04]  /*6ab0*/  LDS R5, [R13+0x40] ;  /* 0x000040000d057984 */ /* 0x000e280000000800 */
[----:B------:R-:W2:Y:S01]  /*6ac0*/  LDS R7, [R13+0x40] ;  /* 0x000040000d077984 */ /* 0x000ea20000000800 */
[----:B0-----:R-:W-:-:S04]  /*6ad0*/  VIMNMX.U32 R4, PT, PT, R4, R5, PT ;  /* 0x0000000504047248 */ /* 0x001fc80003fe0000 */
[----:B--2---:R-:W-:-:S13]  /*6ae0*/  ISETP.NE.AND P0, PT, R4, R7, PT ;  /* 0x000000070400720c */ /* 0x004fda0003f05270 */
[----:B------:R-:W0:Y:S04]  /*6af0*/  @!P0 LDS.64 R4, [R12+0x80] ;  /* 0x000080000c048984 */ /* 0x000e280000000a00 */
[----:B0-----:R-:W-:Y:S04]  /*6b00*/  @!P0 STS.64 [R12], R4 ;  /* 0x000000040c008388 */ /* 0x001fe80000000a00 */
[----:B-1----:R-:W0:Y:S04]  /*6b10*/  @!P0 LDS R6, [R13+0x40] ;  /* 0x000040000d068984 */ /* 0x002e280000000800 */
        /* <DEDUP_REMOVED lines=61> */
        .weak           $__internal_32_$__cuda_sm20_div_s64
        .type           $__internal_32_$__cuda_sm20_div_s64,@function
        .size           $__internal_32_$__cuda_sm20_div_s64,($__internal_33_$__cuda_sm20_rem_s64 - $__internal_32_$__cuda_sm20_div_s64)
$__internal_32_$__cuda_sm20_div_s64:
        /* <DEDUP_REMOVED lines=83> */
[----:B------:R-:W-:Y:S06]  /*7420*/  RET.REL.NODEC R2 `(contiguous_reduce3_u32) ;  /* 0xffffff8802f47950 */ /* 0x000fec0003c3ffff */
        .weak           $__internal_33_$__cuda_sm20_rem_s64
        .type           $__internal_33_$__cuda_sm20_rem_s64,@function
        .size           $__internal_33_$__cuda_sm20_rem_s64,(.L_x_3712 - $__internal_33_$__cuda_sm20_rem_s64)
$__internal_33_$__cuda_sm20_rem_s64:
        /* <DEDUP_REMOVED lines=76> */
[----:B------:R-:W-:Y:S06]  /*78f0*/  RET.REL.NODEC R24 `(contiguous_reduce3_u32) ;  /* 0xffffff8418c07950 */ /* 0x000fec0003c3ffff */
.L_x_1579:
        /* <DEDUP_REMOVED lines=16> */
.L_x_3712:


//--------------------- .text.uncontiguous_reduce_u32 --------------------------
	.section	.text.uncontiguous_reduce_u32,"ax",@progbits
	.align	128
        .global         uncontiguous_reduce_u32
        .type           uncontiguous_reduce_u32,@function
        .size           uncontiguous_reduce_u32,(.L_x_3714 - uncontiguous_reduce_u32)
        .other          uncontiguous_reduce_u32,@"STO_CUDA_ENTRY STV_DEFAULT"
uncontiguous_reduce_u32:
.text.uncontiguous_reduce_u32:
        /* <DEDUP_REMOVED lines=48> */
.L_x_1608:
        /* <DEDUP_REMOVED lines=33> */
.L_x_1585:
[----:B------:R-:W-:Y:S01]  /*0510*/  IMAD.MOV.U32 R24, RZ, RZ, R4 ;  /* 0x000000ffff187224 */ /* 0x000fe200078e0004 */
[----:B------:R-:W-:Y:S01]  /*0520*/  MOV R25, R6 ;  /* 0x0000000600197202 */ /* 0x000fe20000000f00 */
[----:B------:R-:W-:Y:S01]  /*0530*/  IMAD.MOV.U32 R15, RZ, RZ, R32 ;  /* 0x000000ffff0f7224 */ /* 0x000fe200078e0020 */
[----:B------:R-:W-:Y:S02]  /*0540*/  MOV R14, R33 ;  /* 0x00000021000e7202 */ /* 0x000fe40000000f00 */
[----:B------:R-:W-:-:S07]  /*0550*/  MOV R13, 0x570 ;  /* 0x00000570000d7802 */ /* 0x000fce0000000f00 */
[----:B------:R-:W-:Y:S05]  /*0560*/  CALL.REL.NOINC `($__internal_34_$__cuda_sm20_div_s64) ;  /* 0x0000006800387944 */ /* 0x000fea0003c00000 */
        /* <DEDUP_REMOVED lines=11> */
.L_x_1586:
[----:B------:R-:W-:Y:S05]  /*0620*/  BSYNC.RECONVERGENT B1 ;  /* 0x0000000000017941 */ /* 0x000fea0003800200 */
.L_x_1584:
        /* <DEDUP_REMOVED lines=34> */
.L_x_1588:
        /* <DEDUP_REMOVED lines=16> */
.L_x_1589:
[----:B------:R-:W-:Y:S05]  /*0950*/  BSYNC.RECONVERGENT B1 ;  /* 0x0000000000017941 */ /* 0x000fea0003800200 */
.L_x_1587:
        /* <DEDUP_REMOVED lines=36> */
.L_x_1591:
[----:B------:R-:W-:Y:S01]  /*0ba0*/  MOV R24, R34 ;  /* 0x0000002200187202 */ /* 0x000fe20000000f00 */
[----:B------:R-:W-:Y:S01]  /*0bb0*/  IMAD.MOV.U32 R25, RZ, RZ, R35 ;  /* 0x000000ffff197224 */ /* 0x000fe200078e0023 */
[----:B------:R-:W-:Y:S01]  /*0bc0*/  MOV R15, R32 ;  /* 0x00000020000f7202 */ /* 0x000fe20000000f00 */
[----:B------:R-:W-:Y:S01]  /*0bd0*/  IMAD.MOV.U32 R14, RZ, RZ, R33 ;  /* 0x000000ffff0e7224 */ /* 0x000fe200078e0021 */
[----:B------:R-:W-:-:S07]  /*0be0*/  MOV R13, 0xc00 ;  /* 0x00000c00000d7802 */ /* 0x000fce0000000f00 */
[----:B------:R-:W-:Y:S05]  /*0bf0*/  CALL.REL.NOINC `($__internal_34_$__cuda_sm20_div_s64) ;  /* 0x0000006000947944 */ /* 0x000fea0003c00000 */
        /* <DEDUP_REMOVED lines=10> */
.L_x_1592:
[----:B------:R-:W-:Y:S05]  /*0ca0*/  BSYNC.RECONVERGENT B1 ;  /* 0x0000000000017941 */ /* 0x000fea0003800200 */
.L_x_1590:
        /* <DEDUP_REMOVED lines=37> */
.L_x_1594:
[----:B------:R-:W-:Y:S01]  /*0f00*/  MOV R24, R40 ;  /* 0x0000002800187202 */ /* 0x000fe20000000f00 */
[----:B------:R-:W-:Y:S01]  /*0f10*/  IMAD.MOV.U32 R25, RZ, RZ, R41 ;  /* 0x000000ffff197224 */ /* 0x000fe200078e0029 */
[----:B------:R-:W-:Y:S01]  /*0f20*/  MOV R15, R32 ;  /* 0x00000020000f7202 */ /* 0x000fe20000000f00 */
[----:B------:R-:W-:Y:S01]  /*0f30*/  IMAD.MOV.U32 R14, RZ, RZ, R33 ;  /* 0x000000ffff0e7224 */ /* 0x000fe200078e0021 */
[----:B------:R-:W-:-:S07]  /*0f40*/  MOV R13, 0xf60 ;  /* 0x00000f60000d7802 */ /* 0x000fce0000000f00 */
[----:B------:R-:W-:Y:S05]  /*0f50*/  CALL.REL.NOINC `($__internal_34_$__cuda_sm20_div_s64) ;  /* 0x0000005c00bc7944 */ /* 0x000fea0003c00000 */
        /* <DEDUP_REMOVED lines=11> */
.L_x_1595:
[----:B------:R-:W-:Y:S05]  /*1010*/  BSYNC.RECONVERGENT B1 ;  /* 0x0000000000017941 */ /* 0x000fea0003800200 */
.L_x_1593:
        /* <DEDUP_REMOVED lines=37> */
.L_x_1597:
        /* <DEDUP_REMOVED lines=17> */
.L_x_1598:
[----:B------:R-:W-:Y:S05]  /*1380*/  BSYNC.RECONVERGENT B1 ;  /* 0x0000000000017941 */ /* 0x000fea0003800200 */
.L_x_1596:
        /* <DEDUP_REMOVED lines=36> */
.L_x_1600:
        /* <DEDUP_REMOVED lines=17> */
.L_x_1601:
[----:B------:R-:W-:Y:S05]  /*16e0*/  BSYNC.RECONVERGENT B1 ;  /* 0x0000000000017941 */ /* 0x000fea0003800200 */
.L_x_1599:
        /* <DEDUP_REMOVED lines=36> */
.L_x_1603:
        /* <DEDUP_REMOVED lines=17> */
.L_x_1604:
[----:B------:R-:W-:Y:S05]  /*1a40*/  BSYNC.RECONVERGENT B1 ;  /* 0x0000000000017941 */ /* 0x000fea0003800200 */
.L_x_1602:
        /* <DEDUP_REMOVED lines=37> */
.L_x_1606:
        /* <DEDUP_REMOVED lines=17> */
.L_x_1607:
[----:B------:R-:W-:Y:S05]  /*1db0*/  BSYNC.RECONVERGENT B1 ;  /* 0x0000000000017941 */ /* 0x000fea0003800200 */
.L_x_1605:
        /* <DEDUP_REMOVED lines=9> */
.L_x_1583:
        /* <DEDUP_REMOVED lines=35> */
.L_x_1611:
[----:B------:R-:W-:Y:S01]  /*2080*/  MOV R24, R4 ;  /* 0x0000000400187202 */ /* 0x000fe20000000f00 */
[----:B------:R-:W-:Y:S01]  /*2090*/  IMAD.MOV.U32 R25, RZ, RZ, R6 ;  /* 0x000000ffff197224 */ /* 0x000fe200078e0006 */
[----:B------:R-:W-:Y:S01]  /*20a0*/  MOV R15, R32 ;  /* 0x00000020000f7202 */ /* 0x000fe20000000f00 */
[----:B------:R-:W-:Y:S01]  /*20b0*/  IMAD.MOV.U32 R14, RZ, RZ, R33 ;  /* 0x000000ffff0e7224 */ /* 0x000fe200078e0021 */
[----:B------:R-:W-:-:S07]  /*20c0*/  MOV R13, 0x20e0 ;  /* 0x000020e0000d7802 */ /* 0x000fce0000000f00 */
[----:B------:R-:W-:Y:S05]  /*20d0*/  CALL.REL.NOINC `($__internal_34_$__cuda_sm20_div_s64) ;  /* 0x0000004c005c7944 */ /* 0x000fea0003c00000 */
        /* <DEDUP_REMOVED lines=10> */
.L_x_1612:
[----:B------:R-:W-:Y:S05]  /*2180*/  BSYNC.RECONVERGENT B1 ;  /* 0x0000000000017941 */ /* 0x000fea0003800200 */
.L_x_1610:
        /* <DEDUP_REMOVED lines=34> */
.L_x_1614:
[----:B------:R-:W-:Y:S01]  /*23b0*/  IMAD.MOV.U32 R24, RZ, RZ, R18 ;  /* 0x000000ffff187224 */ /* 0x000fe200078e0012 */
[----:B------:R-:W-:Y:S01]  /*23c0*/  MOV R25, R10 ;  /* 0x0000000a00197202 */ /* 0x000fe20000000f00 */
[----:B------:R-:W-:Y:S01]  /*23d0*/  IMAD.MOV.U32 R15, RZ, RZ, R32 ;  /* 0x000000ffff0f7224 */ /* 0x000fe200078e0020 */
[----:B------:R-:W-:Y:S02]  /*23e0*/  MOV R14, R33 ;  /* 0x00000021000e7202 */ /* 0x000fe40000000f00 */
[----:B------:R-:W-:-:S07]  /*23f0*/  MOV R13, 0x2410 ;  /* 0x00002410000d7802 */ /* 0x000fce0000000f00 */
[----:B------:R-:W-:Y:S05]  /*2400*/  CALL.REL.NOINC `($__internal_34_$__cuda_sm20_div_s64) ;  /* 0x0000004800907944 */ /* 0x000fea0003c00000 */
        /* <DEDUP_REMOVED lines=11> */
.L_x_1615:
[----:B------:R-:W-:Y:S05]  /*24c0*/  BSYNC.RECONVERGENT B1 ;  /* 0x0000000000017941 */ /* 0x000fea0003800200 */
.L_x_1613:
        /* <DEDUP_REMOVED lines=37> */
.L_x_1617:
        /* <DEDUP_REMOVED lines=17> */
.L_x_1618:
[----:B------:R-:W-:Y:S05]  /*2830*/  BSYNC.RECONVERGENT B1 ;  /* 0x0000000000017941 */ /* 0x000fea0003800200 */
.L_x_1616:
        /* <DEDUP_REMOVED lines=36> */
.L_x_1620:
[----:B------:R-:W-:Y:S01]  /*2a80*/  MOV R24, R34 ;  /* 0x0000002200187202 */ /* 0x000fe20000000f00 */
[----:B------:R-:W-:Y:S01]  /*2a90*/  IMAD.MOV.U32 R25, RZ, RZ, R35 ;  /* 0x000000ffff197224 */ /* 0x000fe200078e0023 */
[----:B------:R-:W-:Y:S01]  /*2aa0*/  MOV R15, R32 ;  /* 0x00000020000f7202 */ /* 0x000fe20000000f00 */
[----:B------:R-:W-:Y:S01]  /*2ab0*/  IMAD.MOV.U32 R14, RZ, RZ, R33 ;  /* 0x000000ffff0e7224 */ /* 0x000fe200078e0021 */
[----:B------:R-:W-:-:S07]  /*2ac0*/  MOV R13, 0x2ae0 ;  /* 0x00002ae0000d7802 */ /* 0x000fce0000000f00 */
[----:B------:R-:W-:Y:S05]  /*2ad0*/  CALL.REL.NOINC `($__internal_34_$__cuda_sm20_div_s64) ;  /* 0x0000004000dc7944 */ /* 0x000fea0003c00000 */
        /* <DEDUP_REMOVED lines=10> */
.L_x_1621:
[----:B------:R-:W-:Y:S05]  /*2b80*/  BSYNC.RECONVERGENT B1 ;  /* 0x0000000000017941 */ /* 0x000fea0003800200 */
.L_x_1619:
[----:B------:R-:W-:Y:S01]  /*2b90*/  MOV R40, R20 ;  /* 0x0000001400287202 */ /* 0x000fe20000000f00 */
[----:B------:R-:W-:Y:S02]  /*2ba0*/  IMAD R13, R13, R36, RZ ;  /* 0x000000240d0d7224 */ /* 0x000fe400078e02ff */
[----:B------:R-:W-:Y:S02]  /*2bb0*/  VIADD R11, R11, 0xfffffffe ;  /* 0xfffffffe0b0b7836 */ /* 0x000fe40000000000 */
[----:B------:R-:W-:-:S04]  /*2bc0*/  IMAD.WIDE.U32 R40, R36, R12, R40 ;  /* 0x0000000c24287225 */ /* 0x000fc800078e0028 */
[----:B------:R-:W-:Y:S02]  /*2bd0*/  IMAD R13, R37, R12, R13 ;  /* 0x0000000c250d7224 */ /* 0x000fe400078e020d */
[----:B------:R-:W-:-:S03]  /*2be0*/  IMAD.MOV.U32 R19, RZ, RZ, R40 ;  /* 0x000000ffff137224 */ /* 0x000fc600078e0028 */
[----:B------:R-:W-:-:S07]  /*2bf0*/  IADD3 R20, PT, PT, R41, R13, RZ ;  /* 0x0000000d29147210 */ /* 0x000fce0007ffe0ff */
.L_x_1609:
        /* <DEDUP_REMOVED lines=31> */
.L_x_1623:
[----:B------:R-:W-:Y:S01]  /*2df0*/  MOV R21, R12 ;  /* 0x0000000c00157202 */ /* 0x000fe20000000f00 */
[----:B------:R-:W-:Y:S01]  /*2e00*/  IMAD.MOV.U32 R26, RZ, RZ, R13 ;  /* 0x000000ffff1a7224 */ /* 0x000fe200078e000d */
[----:B------:R-:W-:-:S07]  /*2e10*/  MOV R27, 0x2e30 ;  /* 0x00002e30001b7802 */ /* 0x000fce0000000f00 */
[----:B------:R-:W-:Y:S05]  /*2e20*/  CALL.REL.NOINC `($__internal_35_$__cuda_sm20_rem_s64) ;  /* 0x0000004400587944 */ /* 0x000fea0003c00000 */
[----:B------:R-:W-:Y:S01]  /*2e30*/  MOV R14, R4 ;  /* 0x00000004000e7202 */ /* 0x000fe20000000f00 */
[----:B------:R-:W-:-:S07]  /*2e40*/  IMAD.MOV.U32 R15, RZ, RZ, R21 ;  /* 0x000000ffff0f7224 */ /* 0x000fce00078e0015 */
.L_x_1624:
[----:B------:R-:W-:Y:S05]  /*2e50*/  BSYNC.RECONVERGENT B1 ;  /* 0x0000000000017941 */ /* 0x000fea0003800200 */
.L_x_1622:
        /* <DEDUP_REMOVED lines=30> */
.L_x_1626:
[----:B------:R-:W-:Y:S01]  /*3040*/  MOV R21, R12 ;  /* 0x0000000c00157202 */ /* 0x000fe20000000f00 */
[----:B------:R-:W-:Y:S01]  /*3050*/  IMAD.MOV.U32 R26, RZ, RZ, R13 ;  /* 0x000000ffff1a7224 */ /* 0x000fe200078e000d */
[----:B------:R-:W-:Y:S01]  /*3060*/  MOV R4, R18 ;  /* 0x0000001200047202 */ /* 0x000fe20000000f00 */
[----:B------:R-:W-:Y:S01]  /*3070*/  IMAD.MOV.U32 R6, RZ, RZ, R10 ;  /* 0x000000ffff067224 */ /* 0x000fe200078e000a */
[----:B------:R-:W-:-:S07]  /*3080*/  MOV R27, 0x30a0 ;  /* 0x000030a0001b7802 */ /* 0x000fce0000000f00 */
[----:B------:R-:W-:Y:S05]  /*3090*/  CALL.REL.NOINC `($__internal_35_$__cuda_sm20_rem_s64) ;  /* 0x0000004000bc7944 */ /* 0x000fea0003c00000 */
[----:B------:R-:W-:Y:S01]  /*30a0*/  MOV R10, R4 ;  /* 0x00000004000a7202 */ /* 0x000fe20000000f00 */
[----:B------:R-:W-:-:S07]  /*30b0*/  IMAD.MOV.U32 R11, RZ, RZ, R21 ;  /* 0x000000ffff0b7224 */ /* 0x000fce00078e0015 */
.L_x_1627:
[----:B------:R-:W-:Y:S05]  /*30c0*/  BSYNC.RECONVERGENT B1 ;  /* 0x0000000000017941 */ /* 0x000fea0003800200 */
.L_x_1625:
[----:B------:R-:W-:Y:S01]  /*30d0*/  MOV R12, R19 ;  /* 0x00000013000c7202 */ /* 0x000fe20000000f00 */
[----:B------:R-:W-:Y:S02]  /*30e0*/  IMAD R11, R11, R28, RZ ;  /* 0x0000001c0b0b7224 */ /* 0x000fe400078e02ff */
[----:B------:R-:W-:Y:S02]  /*30f0*/  IMAD.MOV.U32 R13, RZ, RZ, R20 ;  /* 0x000000ffff0d7224 */ /* 0x000fe400078e0014 */
[-C--:B------:R-:W-:Y:S02]  /*3100*/  IMAD R11, R29, R10.reuse, R11 ;  /* 0x0000000a1d0b7224 */ /* 0x080fe400078e020b */
[----:B------:R-:W-:-:S04]  /*3110*/  IMAD.WIDE.U32 R12, R28, R10, R12 ;  /* 0x0000000a1c0c7225 */ /* 0x000fc800078e000c */
[----:B------:R-:W-:Y:S01]  /*3120*/  IMAD.MOV.U32 R19, RZ, RZ, R12 ;  /* 0x000000ffff137224 */ /* 0x000fe200078e000c */
[----:B------:R-:W-:-:S07]  /*3130*/  IADD3 R20, PT, PT, R13, R11, RZ ;  /* 0x0000000b0d147210 */ /* 0x000fce0007ffe0ff */
.L_x_1582:
[----:B------:R-:W0:Y:S02]  /*3140*/  LDCU.64 UR4, c[0x0][0x390] ;  /* 0x00007200ff0477ac */ /* 0x000e240008000a00 */
[C---:B0-----:R-:W-:Y:S02]  /*3150*/  LEA R10, P0, R8.reuse, UR4, 0x2 ;  /* 0x00000004080a7c11 */ /* 0x041fe4000f8010ff */
[C---:B------:R-:W-:Y:S02]  /*3160*/  LEA R12, P1, R19.reuse, UR4, 0x2 ;  /* 0x00000004130c7c11 */ /* 0x040fe4000f8210ff */
[----:B------:R-:W-:Y:S02]  /*3170*/  LEA.HI.X R11, R8, UR5, R9, 0x2, P0 ;  /* 0x00000005080b7c11 */ /* 0x000fe400080f1409 */
[----:B------:R-:W-:-:S03]  /*3180*/  LEA.HI.X R13, R19, UR5, R20, 0x2, P1 ;  /* 0x00000005130d7c11 */ /* 0x000fc600088f1414 */
[----:B------:R-:W2:Y:S04]  /*3190*/  LDG.E R10, desc[UR8][R10.64] ;  /* 0x000000080a0a7981 */ /* 0x000ea8000c1e1900 */
[----:B------:R-:W2:Y:S02]  /*31a0*/  LDG.E R12, desc[UR8][R12.64] ;  /* 0x000000080c0c7981 */ /* 0x000ea4000c1e1900 */
[----:B--2---:R-:W-:-:S13]  /*31b0*/  ISETP.GT.U32.AND P0, PT, R12, R10, PT ;  /* 0x0000000a0c00720c */ /* 0x004fda0003f04070 */
[----:B------:R2:W-:Y:S04]  /*31c0*/  @!P0 STS [R3], R12 ;  /* 0x0000000c03008388 */ /* 0x0005e80000000800 */
[----:B------:R2:W-:Y:S04]  /*31d0*/  @!P0 STS.64 [R5], R16 ;  /* 0x0000001005008388 */ /* 0x0005e80000000a00 */
[----:B------:R2:W-:Y:S01]  /*31e0*/  @P0 STS [R3], R10 ;  /* 0x0000000a03000388 */ /* 0x0005e20000000800 */
[----:B------:R-:W-:Y:S05]  /*31f0*/  BRA `(.L_x_1628) ;  /* 0x0000003400b87947 */ /* 0x000fea0003800000 */
.L_x_1581:
        /* <DEDUP_REMOVED lines=20> */
.L_x_1655:
        /* <DEDUP_REMOVED lines=33> */
.L_x_1632:
[----:B------:R-:W-:Y:S01]  /*3550*/  MOV R24, R4 ;  /* 0x0000000400187202 */ /* 0x000fe20000000f00 */
[----:B------:R-:W-:Y:S01]  /*3560*/  IMAD.MOV.U32 R25, RZ, RZ, R6 ;  /* 0x000000ffff197224 */ /* 0x000fe200078e0006 */
[----:B------:R-:W-:Y:S01]  /*3570*/  MOV R15, R32 ;  /* 0x00000020000f7202 */ /* 0x000fe20000000f00 */
[----:B------:R-:W-:Y:S01]  /*3580*/  IMAD.MOV.U32 R14, RZ, RZ, R33 ;  /* 0x000000ffff0e7224 */ /* 0x000fe200078e0021 */
[----:B------:R-:W-:-:S07]  /*3590*/  MOV R13, 0x35b0 ;  /* 0x000035b0000d7802 */ /* 0x000fce0000000f00 */
[----:B-1----:R-:W-:Y:S05]  /*35a0*/  CALL.REL.NOINC `($__internal_34_$__cuda_sm20_div_s64) ;  /* 0x0000003800287944 */ /* 0x002fea0003c00000 */
        /* <DEDUP_REMOVED lines=11> */
.L_x_1633:
[----:B------:R-:W-:Y:S05]  /*3660*/  BSYNC.RECONVERGENT B1 ;  /* 0x0000000000017941 */ /* 0x000fea0003800200 */
.L_x_1631:
        /* <DEDUP_REMOVED lines=38> */
.L_x_1635:
        /* <DEDUP_REMOVED lines=17> */
.L_x_1636:
[----:B------:R-:W-:Y:S05]  /*39e0*/  BSYNC.RECONVERGENT B1 ;  /* 0x0000000000017941 */ /* 0x000fea0003800200 */
.L_x_1634:
        /* <DEDUP_REMOVED lines=38> */
.L_x_1638:
        /* <DEDUP_REMOVED lines=17> */
.L_x_1639:
[----:B------:R-:W-:Y:S05]  /*3d60*/  BSYNC.RECONVERGENT B1 ;  /* 0x0000000000017941 */ /* 0x000fea0003800200 */
.L_x_1637:
        /* <DEDUP_REMOVED lines=38> */
.L_x_1641:
        /* <DEDUP_REMOVED lines=17> */
.L_x_1642:
[----:B------:R-:W-:Y:S05]  /*40e0*/  BSYNC.RECONVERGENT B1 ;  /* 0x0000000000017941 */ /* 0x000fea0003800200 */
.L_x_1640:
        /* <DEDUP_REMOVED lines=38> */
.L_x_1644:
        /* <DEDUP_REMOVED lines=17> */
.L_x_1645:
[----:B------:R-:W-:Y:S05]  /*4460*/  BSYNC.RECONVERGENT B1 ;  /* 0x0000000000017941 */ /* 0x000fea0003800200 */
.L_x_1643:
        /* <DEDUP_REMOVED lines=38> */
.L_x_1647:
        /* <DEDUP_REMOVED lines=17> */
.L_x_1648:
[----:B------:R-:W-:Y:S05]  /*47e0*/  BSYNC.RECONVERGENT B1 ;  /* 0x0000000000017941 */ /* 0x000fea0003800200 */
.L_x_1646:
        /* <DEDUP_REMOVED lines=38> */
.L_x_1650:
        /* <DEDUP_REMOVED lines=17> */
.L_x_1651:
[----:B------:R-:W-:Y:S05]  /*4b60*/  BSYNC.RECONVERGENT B1 ;  /* 0x0000000000017941 */ /* 0x000fea0003800200 */
.L_x_1649:
        /* <DEDUP_REMOVED lines=36> */
.L_x_1653:
        /* <DEDUP_REMOVED lines=17> */
.L_x_1654:
[----:B------:R-:W-:Y:S05]  /*4ec0*/  BSYNC.RECONVERGENT B1 ;  /* 0x0000000000017941 */ /* 0x000fea0003800200 */
.L_x_1652:
        /* <DEDUP_REMOVED lines=12> */
.L_x_1630:
        /* <DEDUP_REMOVED lines=36> */
.L_x_1658:
        /* <DEDUP_REMOVED lines=17> */
.L_x_1659:
[----:B------:R-:W-:Y:S05]  /*52e0*/  BSYNC.RECONVERGENT B1 ;  /* 0x0000000000017941 */ /* 0x000fea0003800200 */
.L_x_1657:
        /* <DEDUP_REMOVED lines=40> */
.L_x_1661:
[----:B------:R-:W-:Y:S01]  /*5570*/  MOV R24, R20 ;  /* 0x0000001400187202 */ /* 0x000fe20000000f00 */
[----:B------:R-:W-:Y:S01]  /*5580*/  IMAD.MOV.U32 R25, RZ, RZ, R21 ;  /* 0x000000ffff197224 */ /* 0x000fe200078e0015 */
[----:B------:R-:W-:Y:S02]  /*5590*/  MOV R15, R18 ;  /* 0x00000012000f7202 */ /* 0x000fe40000000f00 */
[----:B------:R-:W-:Y:S02]  /*55a0*/  MOV R14, R19 ;  /* 0x00000013000e7202 */ /* 0x000fe40000000f00 */
[----:B------:R-:W-:-:S07]  /*55b0*/  MOV R13, 0x55d0 ;  /* 0x000055d0000d7802 */ /* 0x000fce0000000f00 */
[----:B------:R-:W-:Y:S05]  /*55c0*/  CALL.REL.NOINC `($__internal_34_$__cuda_sm20_div_s64) ;  /* 0x0000001800207944 */ /* 0x000fea0003c00000 */
        /* <DEDUP_REMOVED lines=11> */
.L_x_1662:
[----:B------:R-:W-:Y:S05]  /*5680*/  BSYNC.RECONVERGENT B1 ;  /* 0x0000000000017941 */ /* 0x000fea0003800200 */
.L_x_1660:
        /* <DEDUP_REMOVED lines=40> */
.L_x_1664:
        /* <DEDUP_REMOVED lines=17> */
.L_x_1665:
[----:B------:R-:W-:Y:S05]  /*5a20*/  BSYNC.RECONVERGENT B1 ;  /* 0x0000000000017941 */ /* 0x000fea0003800200 */
.L_x_1663:
        /* <DEDUP_REMOVED lines=39> */
.L_x_1667:
        /* <DEDUP_REMOVED lines=17> */
.L_x_1668:
[----:B------:R-:W-:Y:S05]  /*5db0*/  BSYNC.RECONVERGENT B1 ;  /* 0x0000000000017941 */ /* 0x000fea0003800200 */
.L_x_1666:
        /* <DEDUP_REMOVED lines=9> */
.L_x_1656:
        /* <DEDUP_REMOVED lines=34> */
.L_x_1671:
        /* <DEDUP_REMOVED lines=17> */
.L_x_1672:
[----:B------:R-:W-:Y:S05]  /*6180*/  BSYNC.RECONVERGENT B1 ;  /* 0x0000000000017941 */ /* 0x000fea0003800200 */
.L_x_1670:
        /* <DEDUP_REMOVED lines=39> */
.L_x_1674:
        /* <DEDUP_REMOVED lines=17> */
.L_x_1675:
[----:B------:R-:W-:Y:S05]  /*6510*/  BSYNC.RECONVERGENT B1 ;  /* 0x0000000000017941 */ /* 0x000fea0003800200 */
.L_x_1673:
        /* <DEDUP_REMOVED lines=9> */
.L_x_1669:
        /* <DEDUP_REMOVED lines=31> */
.L_x_1677:
[----:B------:R-:W-:Y:S02]  /*67a0*/  MOV R21, R14 ;  /* 0x0000000e00157202 */ /* 0x000fe40000000f00 */
[----:B------:R-:W-:Y:S02]  /*67b0*/  MOV R26, R15 ;  /* 0x0000000f001a7202 */ /* 0x000fe40000000f00 */
[----:B------:R-:W-:-:S07]  /*67c0*/  MOV R27, 0x67e0 ;  /* 0x000067e0001b7802 */ /* 0x000fce0000000f00 */
[----:B------:R-:W-:Y:S05]  /*67d0*/  CALL.REL.NOINC `($__internal_35_$__cuda_sm20_rem_s64) ;  /* 0x0000000800ec7944 */ /* 0x000fea0003c00000 */
[----:B------:R-:W-:Y:S01]  /*67e0*/  IMAD.MOV.U32 R14, RZ, RZ, R4 ;  /* 0x000000ffff0e7224 */ /* 0x000fe200078e0004 */
[----:B------:R-:W-:-:S07]  /*67f0*/  MOV R15, R21 ;  /* 0x00000015000f7202 */ /* 0x000fce0000000f00 */
.L_x_1678:
[----:B------:R-:W-:Y:S05]  /*6800*/  BSYNC.RECONVERGENT B1 ;  /* 0x0000000000017941 */ /* 0x000fea0003800200 */
.L_x_1676:
        /* <DEDUP_REMOVED lines=8> */
.L_x_1629:
[----:B------:R-:W0:Y:S02]  /*6890*/  LDCU.64 UR4, c[0x0][0x390] ;  /* 0x00007200ff0477ac */ /* 0x000e240008000a00 */
[----:B0-----:R-:W-:-:S04]  /*68a0*/  LEA R8, P0, R10, UR4, 0x2 ;  /* 0x000000040a087c11 */ /* 0x001fc8000f8010ff */
[----:B------:R-:W-:-:S05]  /*68b0*/  LEA.HI.X R9, R10, UR5, R9, 0x2, P0 ;  /* 0x000000050a097c11 */ /* 0x000fca00080f1409 */
[----:B------:R-:W2:Y:S04]  /*68c0*/  LDG.E R8, desc[UR8][R8.64] ;  /* 0x0000000808087981 */ /* 0x000ea8000c1e1900 */
[----:B--2---:R1:W-:Y:S02]  /*68d0*/  STS [R3], R8 ;  /* 0x0000000803007388 */ /* 0x0043e40000000800 */
.L_x_1628:
[----:B------:R-:W-:Y:S05]  /*68e0*/  BSYNC.RECONVERGENT B0 ;  /* 0x0000000000007941 */ /* 0x000fea0003800200 */
.L_x_1580:
[----:B------:R-:W-:Y:S01]  /*68f0*/  BAR.SYNC.DEFER_BLOCKING 0x0 ;  /* 0x0000000000007b1d */ /* 0x000fe20000010000 */
[----:B------:R-:W-:Y:S02]  /*6900*/  ISETP.GE.U32.AND P0, PT, R7, 0x42, PT ;  /* 0x000000420700780c */ /* 0x000fe40003f06070 */
[----:B------:R-:W-:-:S11]  /*6910*/  ISETP.GT.U32.AND P1, PT, R2, 0x1f, PT ;  /* 0x0000001f0200780c */ /* 0x000fd60003f24070 */
[----:B------:R-:W-:Y:S05]  /*6920*/  @!P0 BRA `(.L_x_1679) ;  /* 0x0000000000348947 */ /* 0x000fea0003800000 */
.L_x_1680:
[----:B--2---:R-:W-:Y:S01]  /*6930*/  SHF.R.U32.HI R10, RZ, 0x1, R7 ;  /* 0x00000001ff0a7819 */ /* 0x004fe20000011607 */
[----:B------:R-:W-:Y:S03]  /*6940*/  LDS R4, [R3] ;  /* 0x0000000003047984 */ /* 0x000fe60000000800 */
[----:B------:R-:W-:-:S06]  /*6950*/  LEA R6, R10, R3, 0x2 ;  /* 0x000000030a067211 */ /* 0x000fcc00078e10ff */
[----:B------:R-:W2:Y:S02]  /*6960*/  LDS R6, [R6] ;  /* 0x0000000006067984 */ /* 0x000ea40000000800 */
[----:B--2---:R-:W-:-:S13]  /*6970*/  ISETP.GT.U32.AND P0, PT, R6, R4, PT ;  /* 0x000000040600720c */ /* 0x004fda0003f04070 */
        /* <DEDUP_REMOVED lines=8> */
.L_x_1679:
[----:B------:R-:W-:Y:S05]  /*6a00*/  @P1 EXIT ;  /* 0x000000000000194d */ /* 0x000fea0003800000 */
[----:B------:R-:W-:Y:S01]  /*6a10*/  LDS R4, [R3] ;  /* 0x0000000003047984 */ /* 0x000fe20000000800 */
[----:B------:R-:W-:-:S03]  /*6a20*/  ISETP.NE.AND P1, PT, R2, RZ, PT ;  /* 0x000000ff0200720c */ /* 0x000fc60003f25270 */
[----:B------:R-:W3:Y:S04]  /*6a30*/  LDS R7, [R3+0x80] ;  /* 0x0000800003077984 */ /* 0x000ee80000000800 */
[----:B0-----:R-:W0:Y:S01]  /*6a40*/  LDS R9, [R3+0x80] ;  /* 0x0000800003097984 */ /* 0x001e220000000800 */
[----:B---3--:R-:W-:-:S04]  /*6a50*/  VIMNMX.U32 R4, PT, PT, R4, R7, PT ;  /* 0x0000000704047248 */ /* 0x008fc80003fe0000 */
[----:B0-----:R-:W-:-:S13]  /*6a60*/  ISETP.NE.AND P0, PT, R4, R9, PT ;  /* 0x000000090400720c */ /* 0x001fda0003f05270 */
[----:B------:R-:W0:Y:S04]  /*6a70*/  @!P0 LDS.64 R6, [R5+0x100] ;  /* 0x0001000005068984 */ /* 0x000e280000000a00 */
[----:B0-----:R-:W-:Y:S04]  /*6a80*/  @!P0 STS.64 [R5], R6 ;  /* 0x0000000605008388 */ /* 0x001fe80000000a00 */
[----:B------:R-:W0:Y:S04]  /*6a90*/  @!P0 LDS R4, [R3+0x80] ;  /* 0x0000800003048984 */ /* 0x000e280000000800 */
[----:B0-----:R-:W-:Y:S04]  /*6aa0*/  @!P0 STS [R3], R4 ;  /* 0x0000000403008388 */ /* 0x001fe80000000800 */
[----:B-1----:R-:W-:Y:S04]  /*6ab0*/  LDS R8, [R3] ;  /* 0x0000000003087984 */ /* 0x002fe80000000800 */
[----:B------:R-:W0:Y:S04]  /*6ac0*/  LDS R9, [R3+0x40] ;  /* 0x0000400003097984 */ /* 0x000e280000000800 */
[----:B------:R-:W1:Y:S01]  /*6ad0*/  LDS R11, [R3+0x40] ;  /* 0x00004000030b7984 */ /* 0x000e620000000800 */
[----:B0-----:R-:W-:-:S04]  /*6ae0*/  VIMNMX.U32 R8, PT, PT, R8, R9, PT ;  /* 0x0000000908087248 */ /* 0x001fc80003fe0000 */
[----:B-1----:R-:W-:-:S13]  /*6af0*/  ISETP.NE.AND P0, PT, R8, R11, PT ;  /* 0x0000000b0800720c */ /* 0x002fda0003f05270 */
[----:B------:R-:W0:Y:S04]  /*6b00*/  @!P0 LDS.64 R8, [R5+0x80] ;  /* 0x0000800005088984 */ /* 0x000e280000000a00 */
[----:B0-----:R-:W-:Y:S04]  /*6b10*/  @!P0 STS.64 [R5], R8 ;  /* 0x0000000805008388 */ /* 0x001fe80000000a00 */
[----:B--2---:R-:W0:Y:S04]  /*6b20*/  @!P0 LDS R10, [R3+0x40] ;  /* 0x00004000030a8984 */ /* 0x004e280000000800 */
        /* <DEDUP_REMOVED lines=50> */
        .weak           $__internal_34_$__cuda_sm20_div_s64
        .type           $__internal_34_$__cuda_sm20_div_s64,@function
        .size           $__internal_34_$__cuda_sm20_div_s64,($__internal_35_$__cuda_sm20_rem_s64 - $__internal_34_$__cuda_sm20_div_s64)
$__internal_34_$__cuda_sm20_div_s64:
        /* <DEDUP_REMOVED lines=83> */
[----:B------:R-:W-:Y:S06]  /*7380*/  RET.REL.NODEC R14 `(uncontiguous_reduce_u32) ;  /* 0xffffff8c0e1c7950 */ /* 0x000fec0003c3ffff */
        .weak           $__internal_35_$__cuda_sm20_rem_s64
        .type           $__internal_35_$__cuda_sm20_rem_s64,@function
        .size           $__internal_35_$__cuda_sm20_rem_s64,(.L_x_3714 - $__internal_35_$__cuda_sm20_rem_s64)
$__internal_35_$__cuda_sm20_rem_s64:
        /* <DEDUP_REMOVED lines=77> */
[----:B------:R-:W-:Y:S06]  /*7860*/  RET.REL.NODEC R14 `(uncontiguous_reduce_u32) ;  /* 0xffffff840ee47950 */ /* 0x000fec0003c3ffff */
.L_x_1681:
        /* <DEDUP_REMOVED lines=9> */
.L_x_3714:


//--------------------- .text.contiguous_reduce2_u32 --------------------------
	.section	.text.contiguous_reduce2_u32,"ax",@progbits
	.align	128
        .global         contiguous_reduce2_u32
        .type           contiguous_reduce2_u32,@function
        .size           contiguous_reduce2_u32,(.L_x_3797 - contiguous_reduce2_u32)
        .other          contiguous_reduce2_u32,@"STO_CUDA_ENTRY STV_DEFAULT"
contiguous_reduce2_u32:
.text.contiguous_reduce2_u32:
        /* <DEDUP_REMOVED lines=32> */
[----:B--2---:R-:W-:-:S13]  /*0200*/  ISETP.GT.U32.AND P0, PT, R12, R7, PT ;  /* 0x000000070c00720c */ /* 0x004fda0003f04070 */
        /* <DEDUP_REMOVED lines=12> */
.L_x_1683:
        /* <DEDUP_REMOVED lines=12> */
.L_x_1684:
[----:B------:R-:W-:Y:S05]  /*0390*/  BSYNC.RECONVERGENT B0 ;  /* 0x0000000000007941 */ /* 0x000fea0003800200 */
.L_x_1682:
[----:B------:R-:W-:Y:S01]  /*03a0*/  BAR.SYNC.DEFER_BLOCKING 0x0 ;  /* 0x0000000000007b1d */ /* 0x000fe20000010000 */
[----:B------:R-:W-:-:S13]  /*03b0*/  ISETP.GE.U32.AND P0, PT, R5, 0x42, PT ;  /* 0x000000420500780c */ /* 0x000fda0003f06070 */
[----:B------:R-:W-:Y:S05]  /*03c0*/  @!P0 BRA `(.L_x_1685) ;  /* 0x0000000000448947 */ /* 0x000fea0003800000 */
.L_x_1688:
        /* <DEDUP_REMOVED lines=13> */
.L_x_1687:
[----:B------:R-:W-:Y:S05]  /*04a0*/  BSYNC.RECONVERGENT B0 ;  /* 0x0000000000007941 */ /* 0x000fea0003800200 */
.L_x_1686:
[----:B------:R-:W-:Y:S01]  /*04b0*/  BAR.SYNC.DEFER_BLOCKING 0x0 ;  /* 0x0000000000007b1d */ /* 0x000fe20000010000 */
[----:B------:R-:W-:-:S13]  /*04c0*/  ISETP.GT.U32.AND P0, PT, R9, 0x83, PT ;  /* 0x000000830900780c */ /* 0x000fda0003f04070 */
[----:B------:R-:W-:Y:S05]  /*04d0*/  @P0 BRA `(.L_x_1688) ;  /* 0xfffffffc00bc0947 */ /* 0x000fea000383ffff */
.L_x_1685:
[----:B------:R-:W-:-:S13]  /*04e0*/  ISETP.GT.U32.AND P0, PT, R2, 0x1f, PT ;  /* 0x0000001f0200780c */ /* 0x000fda0003f04070 */
[----:B------:R-:W-:Y:S05]  /*04f0*/  @P0 EXIT ;  /* 0x000000000000094d */ /* 0x000fea0003800000 */
[----:B------:R-:W-:Y:S01]  /*0500*/  LDS R5, [R4] ;  /* 0x0000000004057984 */ /* 0x000fe20000000800 */
[----:B------:R-:W-:-:S03]  /*0510*/  ISETP.NE.AND P1, PT, R2, RZ, PT ;  /* 0x000000ff0200720c */ /* 0x000fc60003f25270 */
[----:B0-----:R-:W0:Y:S04]  /*0520*/  LDS R6, [R4+0x80] ;  /* 0x0000800004067984 */ /* 0x001e280000000800 */
[----:B-1----:R-:W1:Y:S01]  /*0530*/  LDS R8, [R4+0x80] ;  /* 0x0000800004087984 */ /* 0x002e620000000800 */
        /* <DEDUP_REMOVED lines=64> */
.L_x_1689:
        /* <DEDUP_REMOVED lines=12> */
.L_x_3797:


//--------------------- .text.contiguous_reduce_u32 --------------------------
	.section	.text.contiguous_reduce_u32,"ax",@progbits
	.align	128
        .global         contiguous_reduce_u32
        .type           contiguous_reduce_u32,@function
        .size           contiguous_reduce_u32,(.L_x_3798 - contiguous_reduce_u32)
        .other          contiguous_reduce_u32,@"STO_CUDA_ENTRY STV_DEFAULT"
contiguous_reduce_u32:
.text.contiguous_reduce_u32:
[----:B------:R-:W-:Y:S01]  /*0000*/  LDC R1, c[0x0][0x37c] ;  /* 0x0000df00ff017b82 */ /* 0x000fe20000000800 */
[----:B------:R-:W0:Y:S07]  /*0010*/  S2R R0, SR_CTAID.X ;  /* 0x0000000000007919 */ /* 0x000e2e0000002500 */
[----:B------:R-:W1:Y:S01]  /*0020*/  S2UR UR5, SR_CgaCtaId ;  /* 0x00000000000579c3 */ /* 0x000e620000008800 */
[----:B------:R-:W2:Y:S01]  /*0030*/  LDCU UR7, c[0x0][0x360] ;  /* 0x00006c00ff0777ac */ /* 0x000ea20008000800 */
[----:B------:R-:W-:Y:S01]  /*0040*/  IMAD.MOV.U32 R11, RZ, RZ, -0x1 ;  /* 0xffffffffff0b7424 */ /* 0x000fe200078e00ff */
        /* <DEDUP_REMOVED lines=27> */
[----:B--2---:R-:W-:-:S13]  /*0200*/  ISETP.GT.U32.AND P0, PT, R12, R11, PT ;  /* 0x0000000b0c00720c */ /* 0x004fda0003f04070 */
[----:B------:R1:W-:Y:S04]  /*0210*/  @!P0 STS [R4], R12 ;  /* 0x0000000c04008388 */ /* 0x0003e80000000800 */
[----:B------:R1:W-:Y:S04]  /*0220*/  @!P0 STS.64 [R3], R8 ;  /* 0x0000000803008388 */ /* 0x0003e80000000a00 */
[----:B------:R1:W-:Y:S01]  /*0230*/  @P0 STS [R4], R11 ;  /* 0x0000000b04000388 */ /* 0x0003e20000000800 */
[----:B------:R-:W-:Y:S05]  /*0240*/  BRA `(.L_x_1692) ;  /* 0x0000000000207947 */ /* 0x000fea0003800000 */
.L_x_1691:
        /* <DEDUP_REMOVED lines=8> */
.L_x_1692:
[----:B------:R-:W-:Y:S05]  /*02d0*/  BSYNC.RECONVERGENT B0 ;  /* 0x0000000000007941 */ /* 0x000fea0003800200 */
.L_x_1690:
[----:B------:R-:W-:Y:S01]  /*02e0*/  BAR.SYNC.DEFER_BLOCKING 0x0 ;  /* 0x0000000000007b1d */ /* 0x000fe20000010000 */
[----:B------:R-:W-:-:S13]  /*02f0*/  ISETP.GE.U32.AND P0, PT, R5, 0x42, PT ;  /* 0x000000420500780c */ /* 0x000fda0003f06070 */
[----:B------:R-:W-:Y:S05]  /*0300*/  @!P0 BRA `(.L_x_1693) ;  /* 0x0000000000448947 */ /* 0x000fea0003800000 */
.L_x_1696:
        /* <DEDUP_REMOVED lines=13> */
.L_x_1695:
[----:B------:R-:W-:Y:S05]  /*03e0*/  BSYNC.RECONVERGENT B0 ;  /* 0x0000000000007941 */ /* 0x000fea0003800200 */
.L_x_1694:
[----:B------:R-:W-:Y:S01]  /*03f0*/  BAR.SYNC.DEFER_BLOCKING 0x0 ;  /* 0x0000000000007b1d */ /* 0x000fe20000010000 */
[----:B------:R-:W-:-:S13]  /*0400*/  ISETP.GT.U32.AND P0, PT, R9, 0x83, PT ;  /* 0x000000830900780c */ /* 0x000fda0003f04070 */
[----:B------:R-:W-:Y:S05]  /*0410*/  @P0 BRA `(.L_x_1696) ;  /* 0xfffffffc00bc0947 */ /* 0x000fea000383ffff */
.L_x_1693:
        /* <DEDUP_REMOVED lines=70> */
.L_x_1697:
        /* <DEDUP_REMOVED lines=16> */
.L_x_3798:


//--------------------- .text.contiguous_reduce44_u16 --------------------------
	.section	.text.contiguous_reduce44_u16,"ax",@progbits
	.align	128
        .global         contiguous_reduce44_u16
        .type           contiguous_reduce44_u16,@function
        .size           contiguous_reduce44_u16,(.L_x_3799 - contiguous_reduce44_u16)
        .other          contiguous_reduce44_u16,@"STO_CUDA_ENTRY STV_DEFAULT"
contiguous_reduce44_u16:
.text.contiguous_reduce44_u16:
[----:B------:R-:W-:Y:S01]  /*0000*/  LDC R1, c[0x0][0x37c] ;  /* 0x0000df00ff017b82 */ /* 0x000fe20000000800 */
[----:B------:R-:W0:Y:S01]  /*0010*/  S2R R12, SR_TID.Y ;  /* 0x00000000000c7919 */ /* 0x000e220000002200 */
[----:B------:R-:W1:Y:S06]  /*0020*/  LDCU UR14, c[0x0][0x360] ;  /* 0x00006c00ff0e77ac */ /* 0x000e6c0008000800 */
[----:B------:R-:W2:Y:S01]  /*0030*/  S2UR UR5, SR_CgaCtaId ;  /* 0x00000000000579c3 */ /* 0x000ea20000008800 */
[----:B------:R-:W-:Y:S01]  /*0040*/  IMAD.MOV.U32 R6, RZ, RZ, 0xffff ;  /* 0x0000ffffff067424 */ /* 0x000fe200078e00ff */
        /* <DEDUP_REMOVED lines=65> */
.L_x_1702:
[C-C-:B------:R-:W-:Y:S01]  /*0460*/  IMAD R15, R7.reuse, 0x2, R14.reuse ;  /* 0x00000002070f7824 */ /* 0x140fe200078e020e */
[----:B------:R-:W-:Y:S01]  /*0470*/  LDS.U16 R13, [R4] ;  /* 0x00000000040d7984 */ /* 0x000fe20000000400 */
[C-C-:B------:R-:W-:Y:S01]  /*0480*/  IMAD R20, R7.reuse, 0x4, R14.reuse ;  /* 0x0000000407147824 */ /* 0x140fe200078e020e */
[----:B------:R-:W-:Y:S01]  /*0490*/  UIADD3 UR5, UPT, UPT, UR5, 0x10, URZ ;  /* 0x0000001005057890 */ /* 0x000fe2000fffe0ff */
[C-C-:B------:R-:W-:Y:S02]  /*04a0*/  IMAD R21, R7.reuse, 0x6, R14.reuse ;  /* 0x0000000607157824 */ /* 0x140fe400078e020e */
[----:B0-----:R-:W0:Y:S01]  /*04b0*/  LDS.U16 R15, [R15] ;  /* 0x000000000f0f7984 */ /* 0x001e220000000400 */
[----:B------:R-:W-:Y:S01]  /*04c0*/  IMAD R14, R7, 0x8, R14 ;  /* 0x00000008070e7824 */ /* 0x000fe200078e020e */
[----:B------:R-:W-:Y:S01]  /*04d0*/  UISETP.GE.AND UP1, UPT, UR5, -0xc, UPT ;  /* 0xfffffff40500788c */ /* 0x000fe2000bf26270 */
[----:B------:R-:W-:Y:S01]  /*04e0*/  VIADD R12, R12, 0x10 ;  /* 0x000000100c0c7836 */ /* 0x000fe20000000000 */
[----:B0-----:R-:W-:-:S13]  /*04f0*/  ISETP.GT.U32.AND P0, PT, R15, R13, PT ;  /* 0x0000000d0f00720c */ /* 0x001fda0003f04070 */
[----:B------:R-:W-:Y:S04]  /*0500*/  @!P0 STS.U16 [R4], R15 ;  /* 0x0000000f04008388 */ /* 0x000fe80000000400 */
[----:B------:R-:W0:Y:S04]  /*0510*/  @!P0 LDS.64 R16, [R9+UR4] ;  /* 0x0000000409108984 */ /* 0x000e280008000a00 */
[----:B0-----:R-:W-:Y:S04]  /*0520*/  @!P0 STS.64 [R6+UR8], R16 ;  /* 0x0000001006008988 */ /* 0x001fe80008000a08 */
[----:B------:R-:W0:Y:S04]  /*0530*/  @!P0 LDS.U16 R18, [R4] ;  /* 0x0000000004128984 */ /* 0x000e280000000400 */
[----:B------:R-:W1:Y:S01]  /*0540*/  LDS.U16 R23, [R20] ;  /* 0x0000000014177984 */ /* 0x000e620000000400 */
[----:B0-----:R-:W-:-:S04]  /*0550*/  @!P0 PRMT R13, R18, 0x7610, R13 ;  /* 0x00007610120d8816 */ /* 0x001fc8000000000d */
[----:B------:R-:W-:-:S04]  /*0560*/  LOP3.LUT R18, R13, 0xffff, RZ, 0xc0, !PT ;  /* 0x0000ffff0d127812 */ /* 0x000fc800078ec0ff */
[----:B-1----:R-:W-:-:S13]  /*0570*/  ISETP.GT.U32.AND P0, PT, R23, R18, PT ;  /* 0x000000121700720c */ /* 0x002fda0003f04070 */
        /* <DEDUP_REMOVED lines=8> */
[----:B------:R0:W-:Y:S04]  /*0600*/  @!P0 STS.U16 [R4], R21 ;  /* 0x0000001504008388 */ /* 0x0001e80000000400 */
[----:B------:R-:W1:Y:S01]  /*0610*/  @!P0 LDS.64 R16, [R11+UR4] ;  /* 0x000000040b108984 */ /* 0x000e620008000a00 */
[----:B0-----:R-:W-:-:S03]  /*0620*/  IMAD R21, R7, 0x4, R14 ;  /* 0x0000000407157824 */ /* 0x001fc600078e020e */
[----:B-1----:R-:W-:Y:S04]  /*0630*/  @!P0 STS.64 [R6+UR8], R16 ;  /* 0x0000001006008988 */ /* 0x002fe80008000a08 */
[----:B------:R-:W0:Y:S04]  /*0640*/  @!P0 LDS.U16 R15, [R4] ;  /* 0x00000000040f8984 */ /* 0x000e280000000400 */
[----:B------:R-:W1:Y:S01]  /*0650*/  LDS.U16 R20, [R14] ;  /* 0x000000000e147984 */ /* 0x000e620000000400 */
[----:B0-----:R-:W-:Y:S01]  /*0660*/  @!P0 PRMT R13, R15, 0x7610, R13 ;  /* 0x000076100f0d8816 */ /* 0x001fe2000000000d */
[----:B------:R-:W-:-:S03]  /*0670*/  IMAD R15, R7, 0x2, R14 ;  /* 0x00000002070f7824 */ /* 0x000fc600078e020e */
[----:B------:R-:W-:-:S04]  /*0680*/  LOP3.LUT R13, R13, 0xffff, RZ, 0xc0, !PT ;  /* 0x0000ffff0d0d7812 */ /* 0x000fc800078ec0ff */
[----:B-1----:R-:W-:-:S13]  /*0690*/  ISETP.GT.U32.AND P0, PT, R20, R13, PT ;  /* 0x0000000d1400720c */ /* 0x002fda0003f04070 */
[----:B------:R-:W-:Y:S04]  /*06a0*/  @!P0 STS.U16 [R4], R20 ;  /* 0x0000001404008388 */ /* 0x000fe80000000400 */
[----:B------:R-:W0:Y:S01]  /*06b0*/  @!P0 LDS.64 R18, [R8+UR4] ;  /* 0x0000000408128984 */ /* 0x000e220008000a00 */
[----:B------:R-:W-:-:S03]  /*06c0*/  ULEA UR4, UR14, UR4, 0x5 ;  /* 0x000000040e047291 */ /* 0x000fc6000f8e28ff */
[----:B0-----:R-:W-:Y:S04]  /*06d0*/  @!P0 STS.64 [R6+UR8], R18 ;  /* 0x0000001206008988 */ /* 0x001fe80008000a08 */
[----:B------:R-:W-:Y:S04]  /*06e0*/  LDS.U16 R15, [R15] ;  /* 0x000000000f0f7984 */ /* 0x000fe80000000400 */
[----:B------:R-:W0:Y:S02]  /*06f0*/  LDS.U16 R13, [R4] ;  /* 0x00000000040d7984 */ /* 0x000e240000000400 */
[----:B0-----:R-:W-:-:S02]  /*0700*/  ISETP.GT.U32.AND P0, PT, R15, R13, PT ;  /* 0x0000000d0f00720c */ /* 0x001fc40003f04070 */
[----:B------:R-:W-:-:S11]  /*0710*/  PRMT R22, R13, 0x7610, R22 ;  /* 0x000076100d167816 */ /* 0x000fd60000000016 */
[----:B------:R0:W-:Y:S04]  /*0720*/  @!P0 STS.U16 [R4], R15 ;  /* 0x0000000f04008388 */ /* 0x0001e80000000400 */
[----:B------:R-:W1:Y:S01]  /*0730*/  @!P0 LDS.64 R16, [R9+UR4] ;  /* 0x0000000409108984 */ /* 0x000e620008000a00 */
[C-C-:B0-----:R-:W-:Y:S02]  /*0740*/  IMAD R15, R7.reuse, 0x6, R14.reuse ;  /* 0x00000006070f7824 */ /* 0x141fe400078e020e */
[----:B------:R-:W-:Y:S01]  /*0750*/  IMAD R14, R7, 0x8, R14 ;  /* 0x00000008070e7824 */ /* 0x000fe200078e020e */
[----:B-1----:R-:W-:Y:S04]  /*0760*/  @!P0 STS.64 [R6+UR8], R16 ;  /* 0x0000001006008988 */ /* 0x002fe80008000a08 */
        /* <DEDUP_REMOVED lines=96> */
[----:B0-----:R0:W-:Y:S01]  /*0d70*/  @!P0 STS.64 [R6+UR8], R18 ;  /* 0x0000001206008988 */ /* 0x0011e20008000a08 */
[----:B------:R-:W-:Y:S08]  /*0d80*/  BRA.U !UP1, `(.L_x_1702) ;  /* 0xfffffff509b47547 */ /* 0x000ff0000b83ffff */
.L_x_1701:
        /* <DEDUP_REMOVED lines=13> */
[----:B--2---:R-:W-:-:S13]  /*0e60*/  ISETP.GT.U32.AND P0, PT, R15, R13, PT ;  /* 0x0000000d0f00720c */ /* 0x004fda0003f04070 */
[----:B------:R1:W-:Y:S04]  /*0e70*/  @!P0 STS.U16 [R4], R15 ;  /* 0x0000000f04008388 */ /* 0x0003e80000000400 */
[----:B------:R-:W2:Y:S01]  /*0e80*/  @!P0 LDS.64 R16, [R9+UR4] ;  /* 0x0000000409108984 */ /* 0x000ea20008000a00 */
[C-C-:B-1----:R-:W-:Y:S02]  /*0e90*/  IMAD R15, R7.reuse, 0x6, R14.reuse ;  /* 0x00000006070f7824 */ /* 0x142fe400078e020e */
[----:B------:R-:W-:Y:S01]  /*0ea0*/  IMAD R14, R7, 0x8, R14 ;  /* 0x00000008070e7824 */ /* 0x000fe200078e020e */
[----:B--2---:R-:W-:Y:S04]  /*0eb0*/  @!P0 STS.64 [R6+UR8], R16 ;  /* 0x0000001006008988 */ /* 0x004fe80008000a08 */
[----:B0-----:R-:W0:Y:S04]  /*0ec0*/  @!P0 LDS.U16 R18, [R4] ;  /* 0x0000000004128984 */ /* 0x001e280000000400 */
        /* <DEDUP_REMOVED lines=19> */
[----:B------:R-:W-:Y:S01]  /*1000*/  LOP3.LUT R13, R21, 0xffff, RZ, 0xc0, !PT ;  /* 0x0000ffff150d7812 */ /* 0x000fe200078ec0ff */
[----:B------:R-:W-:-:S03]  /*1010*/  IMAD R21, R7, 0x4, R14 ;  /* 0x0000000407157824 */ /* 0x000fc600078e020e */
        /* <DEDUP_REMOVED lines=38> */
[----:B0-----:R1:W-:Y:S09]  /*1280*/  @!P0 STS.64 [R6+UR8], R18 ;  /* 0x0000001206008988 */ /* 0x0013f20008000a08 */
.L_x_1703:
[----:B------:R-:W-:-:S09]  /*1290*/  UISETP.NE.OR UP0, UPT, UR5, URZ, UP0 ;  /* 0x000000ff0500728c */ /* 0x000fd20008705670 */
[----:B------:R-:W-:Y:S05]  /*12a0*/  BRA.U !UP0, `(.L_x_1704) ;  /* 0x0000000108a07547 */ /* 0x000fea000b800000 */
.L_x_1700:
        /* <DEDUP_REMOVED lines=8> */
[----:B---3--:R-:W-:-:S13]  /*1330*/  ISETP.GT.U32.AND P0, PT, R15, R13, PT ;  /* 0x0000000d0f00720c */ /* 0x008fda0003f04070 */
[----:B------:R2:W-:Y:S04]  /*1340*/  @!P0 STS.U16 [R4], R15 ;  /* 0x0000000f04008388 */ /* 0x0005e80000000400 */
[----:B------:R-:W3:Y:S01]  /*1350*/  @!P0 LDS.64 R16, [R9+UR4] ;  /* 0x0000000409108984 */ /* 0x000ee20008000a00 */
[C-C-:B--2---:R-:W-:Y:S02]  /*1360*/  IMAD R15, R7.reuse, 0x6, R14.reuse ;  /* 0x00000006070f7824 */ /* 0x144fe400078e020e */
[----:B------:R-:W-:Y:S01]  /*1370*/  IMAD R14, R7, 0x8, R14 ;  /* 0x00000008070e7824 */ /* 0x000fe200078e020e */
[----:B---3--:R-:W-:Y:S04]  /*1380*/  @!P0 STS.64 [R6+UR8], R16 ;  /* 0x0000001006008988 */ /* 0x008fe80008000a08 */
[----:B01----:R-:W0:Y:S04]  /*1390*/  @!P0 LDS.U16 R18, [R4] ;  /* 0x0000000004128984 */ /* 0x003e280000000400 */
        /* <DEDUP_REMOVED lines=24> */
[----:B------:R-:W-:Y:S08]  /*1520*/  BRA.U UP0, `(.L_x_1700) ;  /* 0xfffffffd00607547 */ /* 0x000ff0000b83ffff */
.L_x_1704:
[----:B------:R-:W-:-:S07]  /*1530*/  VIADD R7, R12, 0x1 ;  /* 0x000000010c077836 */ /* 0x000fce0000000000 */
.L_x_1699:
        /* <DEDUP_REMOVED lines=12> */
.L_x_1705:
[----:B---3--:R-:W-:Y:S01]  /*1600*/  LDS.U16 R8, [R4] ;  /* 0x0000000004087984 */ /* 0x008fe20000000400 */
[----:B------:R-:W3:Y:S01]  /*1610*/  LDC R10, c[0x0][0x360] ;  /* 0x0000d800ff0a7b82 */ /* 0x000ee20000000800 */
[----:B------:R-:W-:Y:S02]  /*1620*/  UIADD3 UR6, UPT, UPT, UR6, 0x1, URZ ;  /* 0x0000000106067890 */ /* 0x000fe4000fffe0ff */
[----:B------:R3:W4:Y:S02]  /*1630*/  LDS.U16 R11, [R7] ;  /* 0x00000000070b7984 */ /* 0x0007240000000400 */
[----:B------:R-:W-:Y:S01]  /*1640*/  UISETP.NE.AND UP0, UPT, UR6, URZ, UPT ;  /* 0x000000ff0600728c */ /* 0x000fe2000bf05270 */
[----:B---3--:R-:W-:Y:S01]  /*1650*/  IMAD R7, R10, 0x2, R7 ;  /* 0x000000020a077824 */ /* 0x008fe200078e0207 */
[----:B----4-:R-:W-:-:S13]  /*1660*/  ISETP.GT.U32.AND P0, PT, R11, R8, PT ;  /* 0x000000080b00720c */ /* 0x010fda0003f04070 */
[----:B------:R-:W-:Y:S04]  /*1670*/  @!P0 STS.U16 [R4], R11 ;  /* 0x0000000b04008388 */ /* 0x000fe80000000400 */
[----:B------:R3:W4:Y:S02]  /*1680*/  @!P0 LDS.64 R8, [R0] ;  /* 0x0000000000088984 */ /* 0x0007240000000a00 */
[----:B---3--:R-:W-:Y:S02]  /*1690*/  IMAD R0, R10, 0x8, R0 ;  /* 0x000000080a007824 */ /* 0x008fe400078e0200 */
[----:B----4-:R3:W-:Y:S01]  /*16a0*/  @!P0 STS.64 [R6+UR8], R8 ;  /* 0x0000000806008988 */ /* 0x0107e20008000a08 */
[----:B------:R-:W-:Y:S05]  /*16b0*/  BRA.U UP0, `(.L_x_1705) ;  /* 0xfffffffd00d07547 */ /* 0x000fea000b83ffff */
.L_x_1698:
        /* <DEDUP_REMOVED lines=14> */
.L_x_1706:
        /* <DEDUP_REMOVED lines=14> */
.L_x_3799:


//--------------------- .text.contiguous_reduce4_u16 --------------------------
	.section	.text.contiguous_reduce4_u16,"ax",@progbits
	.align	128
        .global         contiguous_reduce4_u16
        .type           contiguous_reduce4_u16,@function
        .size           contiguous_reduce4_u16,(.L_x_3716 - contiguous_reduce4_u16)
        .other          contiguous_reduce4_u16,@"STO_CUDA_ENTRY STV_DEFAULT"
contiguous_reduce4_u16:
.text.contiguous_reduce4_u16:
        /* <DEDUP_REMOVED lines=48> */
.L_x_1725:
        /* <DEDUP_REMOVED lines=27> */
.L_x_1709:
[----:B------:R-:W-:Y:S01]  /*04b0*/  MOV R14, R30 ;  /* 0x0000001e000e7202 */ /* 0x000fe20000000f00 */
[----:B------:R-:W-:Y:S01]  /*04c0*/  IMAD.MOV.U32 R0, RZ, RZ, R32 ;  /* 0x000000ffff007224 */ /* 0x000fe200078e0020 */
[----:B------:R-:W-:Y:S02]  /*04d0*/  MOV R3, R33 ;  /* 0x0000002100037202 */ /* 0x000fe40000000f00 */
[----:B------:R-:W-:-:S07]  /*04e0*/  MOV R8, 0x500 ;  /* 0x0000050000087802 */ /* 0x000fce0000000f00 */
[----:B-1----:R-:W-:Y:S05]  /*04f0*/  CALL.REL.NOINC `($__internal_36_$__cuda_sm20_div_s64) ;  /* 0x0000004000847944 */ /* 0x002fea0003c00000 */
        /* <DEDUP_REMOVED lines=9> */
.L_x_1710:
        /* <DEDUP_REMOVED lines=33> */
.L_x_1711:
[----:B------:R-:W-:Y:S01]  /*07a0*/  IMAD.MOV.U32 R0, RZ, RZ, R30 ;  /* 0x000000ffff007224 */ /* 0x000fe200078e001e */
[----:B------:R-:W-:Y:S02]  /*07b0*/  MOV R3, R31 ;  /* 0x0000001f00037202 */ /* 0x000fe40000000f00 */
[----:B------:R-:W-:-:S07]  /*07c0*/  MOV R8, 0x7e0 ;  /* 0x000007e000087802 */ /* 0x000fce0000000f00 */
[----:B------:R-:W-:Y:S05]  /*07d0*/  CALL.REL.NOINC `($__internal_36_$__cuda_sm20_div_s64) ;  /* 0x0000003c00cc7944 */ /* 0x000fea0003c00000 */
        /* <DEDUP_REMOVED lines=10> */
.L_x_1712:
        /* <DEDUP_REMOVED lines=34> */
.L_x_1713:
[----:B------:R-:W-:Y:S01]  /*0aa0*/  IMAD.MOV.U32 R14, RZ, RZ, R26 ;  /* 0x000000ffff0e7224 */ /* 0x000fe200078e001a */
[----:B------:R-:W-:Y:S01]  /*0ab0*/  MOV R0, R30 ;  /* 0x0000001e00007202 */ /* 0x000fe20000000f00 */
[----:B------:R-:W-:Y:S01]  /*0ac0*/  IMAD.MOV.U32 R3, RZ, RZ, R31 ;  /* 0x000000ffff037224 */ /* 0x000fe200078e001f */
[----:B------:R-:W-:-:S07]  /*0ad0*/  MOV R8, 0xaf0 ;  /* 0x00000af000087802 */ /* 0x000fce0000000f00 */
[----:B------:R-:W-:Y:S05]  /*0ae0*/  CALL.REL.NOINC `($__internal_36_$__cuda_sm20_div_s64) ;  /* 0x0000003c00087944 */ /* 0x000fea0003c00000 */
        /* <DEDUP_REMOVED lines=9> */
.L_x_1714:
        /* <DEDUP_REMOVED lines=34> */
.L_x_1715:
        /* <DEDUP_REMOVED lines=14> */
.L_x_1716:
        /* <DEDUP_REMOVED lines=34> */
.L_x_1717:
[----:B------:R-:W-:Y:S01]  /*10a0*/  IMAD.MOV.U32 R14, RZ, RZ, R26 ;  /* 0x000000ffff0e7224 */ /* 0x000fe200078e001a */
[----:B------:R-:W-:Y:S01]  /*10b0*/  MOV R0, R30 ;  /* 0x0000001e00007202 */ /* 0x000fe20000000f00 */
[----:B------:R-:W-:Y:S01]  /*10c0*/  IMAD.MOV.U32 R3, RZ, RZ, R31 ;  /* 0x000000ffff037224 */ /* 0x000fe200078e001f */
[----:B------:R-:W-:-:S07]  /*10d0*/  MOV R8, 0x10f0 ;  /* 0x000010f000087802 */ /* 0x000fce0000000f00 */
[----:B------:R-:W-:Y:S05]  /*10e0*/  CALL.REL.NOINC `($__internal_36_$__cuda_sm20_div_s64) ;  /* 0x0000003400887944 */ /* 0x000fea0003c00000 */
        /* <DEDUP_REMOVED lines=10> */
.L_x_1718:
        /* <DEDUP_REMOVED lines=34> */
.L_x_1719:
        /* <DEDUP_REMOVED lines=14> */
.L_x_1720:
        /* <DEDUP_REMOVED lines=34> */
.L_x_1721:
[----:B------:R-:W-:Y:S01]  /*16b0*/  MOV R14, R26 ;  /* 0x0000001a000e7202 */ /* 0x000fe20000000f00 */
        /* <DEDUP_REMOVED lines=14> */
.L_x_1722:
        /* <DEDUP_REMOVED lines=35> */
.L_x_1723:
[----:B------:R-:W-:Y:S01]  /*19d0*/  MOV R0, R26 ;  /* 0x0000001a00007202 */ /* 0x000fe20000000f00 */
[----:B------:R-:W-:Y:S01]  /*19e0*/  IMAD.MOV.U32 R3, RZ, RZ, R27 ;  /* 0x000000ffff037224 */ /* 0x000fe200078e001b */
[----:B------:R-:W-:-:S07]  /*19f0*/  MOV R8, 0x1a10 ;  /* 0x00001a1000087802 */ /* 0x000fce0000000f00 */
[----:B------:R-:W-:Y:S05]  /*1a00*/  CALL.REL.NOINC `($__internal_36_$__cuda_sm20_div_s64) ;  /* 0x0000002c00407944 */ /* 0x000fea0003c00000 */
        /* <DEDUP_REMOVED lines=9> */
.L_x_1724:
        /* <DEDUP_REMOVED lines=13> */
.L_x_1708:
        /* <DEDUP_REMOVED lines=32> */
.L_x_1727:
        /* <DEDUP_REMOVED lines=14> */
.L_x_1728:
        /* <DEDUP_REMOVED lines=35> */
.L_x_1729:
        /* <DEDUP_REMOVED lines=13> */
.L_x_1730:
        /* <DEDUP_REMOVED lines=36> */
.L_x_1731:
        /* <DEDUP_REMOVED lines=15> */
.L_x_1732:
        /* <DEDUP_REMOVED lines=37> */
.L_x_1733:
[----:B------:R-:W-:Y:S01]  /*26d0*/  IMAD.MOV.U32 R0, RZ, RZ, R18 ;  /* 0x000000ffff007224 */ /* 0x000fe200078e0012 */
[----:B------:R-:W-:Y:S02]  /*26e0*/  MOV R3, R19 ;  /* 0x0000001300037202 */ /* 0x000fe40000000f00 */
[----:B------:R-:W-:-:S07]  /*26f0*/  MOV R8, 0x2710 ;  /* 0x0000271000087802 */ /* 0x000fce0000000f00 */
[----:B------:R-:W-:Y:S05]  /*2700*/  CALL.REL.NOINC `($__internal_36_$__cuda_sm20_div_s64) ;  /* 0x0000002000007944 */ /* 0x000fea0003c00000 */
        /* <DEDUP_REMOVED lines=8> */
.L_x_1734:
        /* <DEDUP_REMOVED lines=10> */
.L_x_1726:
        /* <DEDUP_REMOVED lines=32> */
.L_x_1736:
[----:B------:R-:W-:Y:S01]  /*2a30*/  MOV R14, R30 ;  /* 0x0000001e000e7202 */ /* 0x000fe20000000f00 */
[----:B------:R-:W-:Y:S01]  /*2a40*/  IMAD.MOV.U32 R0, RZ, RZ, R18 ;  /* 0x000000ffff007224 */ /* 0x000fe200078e0012 */
[----:B------:R-:W-:Y:S02]  /*2a50*/  MOV R3, R19 ;  /* 0x0000001300037202 */ /* 0x000fe40000000f00 */
[----:B------:R-:W-:-:S07]  /*2a60*/  MOV R8, 0x2a80 ;  /* 0x00002a8000087802 */ /* 0x000fce0000000f00 */
[----:B------:R-:W-:Y:S05]  /*2a70*/  CALL.REL.NOINC `($__internal_36_$__cuda_sm20_div_s64) ;  /* 0x0000001c00247944 */ /* 0x000fea0003c00000 */
        /* <DEDUP_REMOVED lines=9> */
.L_x_1737:
        /* <DEDUP_REMOVED lines=36> */
.L_x_1738:
[----:B------:R-:W-:Y:S01]  /*2d50*/  MOV R0, R18 ;  /* 0x0000001200007202 */ /* 0x000fe20000000f00 */
[----:B------:R-:W-:Y:S01]  /*2d60*/  IMAD.MOV.U32 R3, RZ, RZ, R19 ;  /* 0x000000ffff037224 */ /* 0x000fe200078e0013 */
[----:B------:R-:W-:-:S07]  /*2d70*/  MOV R8, 0x2d90 ;  /* 0x00002d9000087802 */ /* 0x000fce0000000f00 */
[----:B------:R-:W-:Y:S05]  /*2d80*/  CALL.REL.NOINC `($__internal_36_$__cuda_sm20_div_s64) ;  /* 0x0000001800607944 */ /* 0x000fea0003c00000 */
        /* <DEDUP_REMOVED lines=8> */
.L_x_1739:
        /* <DEDUP_REMOVED lines=10> */
.L_x_1735:
        /* <DEDUP_REMOVED lines=29> */
.L_x_1740:
[----:B------:R-:W-:-:S07]  /*3080*/  MOV R0, 0x30a0 ;  /* 0x000030a000007802 */ /* 0x000fce0000000f00 */
[----:B------:R-:W-:Y:S05]  /*3090*/  CALL.REL.NOINC `($__internal_37_$__cuda_sm20_rem_s64) ;  /* 0x0000001800e87944 */ /* 0x000fea0003c00000 */
[----:B------:R-:W-:Y:S01]  /*30a0*/  MOV R8, R3 ;  /* 0x0000000300087202 */ /* 0x000fe20000000f00 */
[----:B------:R-:W-:-:S07]  /*30b0*/  IMAD.MOV.U32 R9, RZ, RZ, R10 ;  /* 0x000000ffff097224 */ /* 0x000fce00078e000a */
.L_x_1741:
[----:B------:R-:W0:Y:S02]  /*30c0*/  LDC.64 R10, c[0x0][0x3a0] ;  /* 0x0000e800ff0a7b82 */ /* 0x000e240000000a00 */
[----:B0-----:R-:W-:-:S06]  /*30d0*/  IMAD.WIDE.U32 R2, R2, 0x8, R10 ;  /* 0x0000000802027825 */ /* 0x001fcc00078e000a */
[----:B------:R-:W2:Y:S02]  /*30e0*/  LDG.E.64 R2, desc[UR10][R2.64] ;  /* 0x0000000a02027981 */ /* 0x000ea4000c1e1b00 */
[-C--:B--2---:R-:W-:Y:S02]  /*30f0*/  IMAD R11, R3, R8.reuse, RZ ;  /* 0x00000008030b7224 */ /* 0x084fe400078e02ff */
[----:B------:R-:W-:-:S04]  /*3100*/  IMAD.WIDE.U32 R26, R2, R8, R26 ;  /* 0x00000008021a7225 */ /* 0x000fc800078e001a */
[----:B------:R-:W-:-:S05]  /*3110*/  IMAD R11, R2, R9, R11 ;  /* 0x00000009020b7224 */ /* 0x000fca00078e020b */
[----:B------:R-:W-:-:S07]  /*3120*/  IADD3 R27, PT, PT, R27, R11, RZ ;  /* 0x0000000b1b1b7210 */ /* 0x000fce0007ffe0ff */
.L_x_1707:
        /* <DEDUP_REMOVED lines=40> */
.L_x_1746:
        /* <DEDUP_REMOVED lines=32> */
[----:B0-----:R-:W-:Y:S02]  /*35b0*/  @!P0 PRMT R18, R19, 0x7610, R18 ;  /* 0x0000761013128816 */ /* 0x001fe40000000012 */
[----:B------:R-:W-:-:S02]  /*35c0*/  LEA R19, R4, R11, 0x1 ;  /* 0x0000000b04137211 */ /* 0x000fc400078e08ff */
        /* <DEDUP_REMOVED lines=9> */
[----:B------:R-:W-:Y:S01]  /*3660*/  PRMT R22, R18, 0x7610, R22 ;  /* 0x0000761012167816 */ /* 0x000fe20000000016 */
[C---:B------:R-:W-:Y:S01]  /*3670*/  IMAD R18, R4.reuse, 0x6, R11 ;  /* 0x0000000604127824 */ /* 0x040fe200078e020b */
[----:B------:R-:W-:-:S09]  /*3680*/  LEA R11, R4, R11, 0x3 ;  /* 0x0000000b040b7211 */ /* 0x000fd200078e18ff */
        /* <DEDUP_REMOVED lines=21> */
[----:B0-----:R-:W-:Y:S01]  /*37e0*/  @!P0 PRMT R22, R19, 0x7610, R22 ;  /* 0x0000761013168816 */ /* 0x001fe20000000016 */
[----:B------:R-:W-:-:S03]  /*37f0*/  IMAD R19, R4, 0x2, R11 ;  /* 0x0000000204137824 */ /* 0x000fc600078e020b */
[----:B------:R-:W-:-:S04]  /*3800*/  LOP3.LUT R14, R22, 0xffff, RZ, 0xc0, !PT ;  /* 0x0000ffff160e7812 */ /* 0x000fc800078ec0ff */
[----:B-1----:R-:W-:-:S13]  /*3810*/  ISETP.GT.U32.AND P0, PT, R21, R14, PT ;  /* 0x0000000e1500720c */ /* 0x002fda0003f04070 */
[----:B------:R0:W-:Y:S04]  /*3820*/  @!P0 STS.U16 [R2], R21 ;  /* 0x0000001502008388 */ /* 0x0001e80000000400 */
[----:B------:R-:W1:Y:S01]  /*3830*/  @!P0 LDS.64 R14, [R3+UR6] ;  /* 0x00000006030e8984 */ /* 0x000e620008000a00 */
[----:B------:R-:W-:Y:S01]  /*3840*/  ULEA UR6, UR14, UR6, 0x5 ;  /* 0x000000060e067291 */ /* 0x000fe2000f8e28ff */
[----:B0-----:R-:W-:Y:S02]  /*3850*/  LEA R21, R4, R11, 0x2 ;  /* 0x0000000b04157211 */ /* 0x001fe400078e10ff */
[----:B-1----:R-:W-:Y:S04]  /*3860*/  @!P0 STS.64 [R5+UR5], R14 ;  /* 0x0000000e05008988 */ /* 0x002fe80008000a05 */
[----:B------:R-:W-:Y:S04]  /*3870*/  LDS.U16 R19, [R19] ;  /* 0x0000000013137984 */ /* 0x000fe80000000400 */
[----:B------:R-:W0:Y:S02]  /*3880*/  LDS.U16 R18, [R2] ;  /* 0x0000000002127984 */ /* 0x000e240000000400 */
[----:B0-----:R-:W-:-:S02]  /*3890*/  ISETP.GT.U32.AND P0, PT, R19, R18, PT ;  /* 0x000000121300720c */ /* 0x001fc40003f04070 */
[----:B------:R-:W-:Y:S01]  /*38a0*/  PRMT R22, R18, 0x7610, R22 ;  /* 0x0000761012167816 */ /* 0x000fe20000000016 */
[C-C-:B------:R-:W-:Y:S02]  /*38b0*/  IMAD R18, R4.reuse, 0x6, R11.reuse ;  /* 0x0000000604127824 */ /* 0x140fe400078e020b */
[----:B------:R-:W-:-:S08]  /*38c0*/  IMAD R11, R4, 0x8, R11 ;  /* 0x00000008040b7824 */ /* 0x000fd000078e020b */
        /* <DEDUP_REMOVED lines=21> */
[----:B0-----:R-:W-:-:S02]  /*3a20*/  @!P0 PRMT R22, R19, 0x7610, R22 ;  /* 0x0000761013168816 */ /* 0x001fc40000000016 */
[----:B------:R-:W-:Y:S02]  /*3a30*/  LEA R19, R4, R11, 0x1 ;  /* 0x0000000b04137211 */ /* 0x000fe400078e08ff */
[----:B------:R-:W-:-:S04]  /*3a40*/  LOP3.LUT R14, R22, 0xffff, RZ, 0xc0, !PT ;  /* 0x0000ffff160e7812 */ /* 0x000fc800078ec0ff */
[----:B-1----:R-:W-:-:S13]  /*3a50*/  ISETP.GT.U32.AND P0, PT, R21, R14, PT ;  /* 0x0000000e1500720c */ /* 0x002fda0003f04070 */
[----:B------:R0:W-:Y:S04]  /*3a60*/  @!P0 STS.U16 [R2], R21 ;  /* 0x0000001502008388 */ /* 0x0001e80000000400 */
[----:B------:R-:W1:Y:S01]  /*3a70*/  @!P0 LDS.64 R14, [R3+UR6] ;  /* 0x00000006030e8984 */ /* 0x000e620008000a00 */
[----:B------:R-:W-:Y:S01]  /*3a80*/  ULEA UR6, UR14, UR6, 0x5 ;  /* 0x000000060e067291 */ /* 0x000fe2000f8e28ff */
[----:B0-----:R-:W-:Y:S02]  /*3a90*/  IMAD R21, R4, 0x4, R11 ;  /* 0x0000000404157824 */ /* 0x001fe400078e020b */
[----:B-1----:R-:W-:Y:S04]  /*3aa0*/  @!P0 STS.64 [R5+UR5], R14 ;  /* 0x0000000e05008988 */ /* 0x002fe80008000a05 */
        /* <DEDUP_REMOVED lines=35> */
.L_x_1745:
        /* <DEDUP_REMOVED lines=13> */
[----:B-1----:R-:W-:-:S13]  /*3db0*/  ISETP.GT.U32.AND P0, PT, R15, R14, PT ;  /* 0x0000000e0f00720c */ /* 0x002fda0003f04070 */
[----:B------:R-:W-:Y:S04]  /*3dc0*/  @!P0 STS.U16 [R2], R15 ;  /* 0x0000000f02008388 */ /* 0x000fe80000000400 */
[----:B------:R-:W0:Y:S04]  /*3dd0*/  @!P0 LDS.64 R12, [R7+UR6] ;  /* 0x00000006070c8984 */ /* 0x000e280008000a00 */
[----:B0-----:R-:W-:Y:S04]  /*3de0*/  @!P0 STS.64 [R5+UR5], R12 ;  /* 0x0000000c05008988 */ /* 0x001fe80008000a05 */
[----:B------:R-:W0:Y:S04]  /*3df0*/  @!P0 LDS.U16 R18, [R2] ;  /* 0x0000000002128984 */ /* 0x000e280000000400 */
[----:B------:R-:W1:Y:S01]  /*3e00*/  LDS.U16 R19, [R19] ;  /* 0x0000000013137984 */ /* 0x000e620000000400 */
[----:B0-----:R-:W-:Y:S01]  /*3e10*/  @!P0 PRMT R20, R18, 0x7610, R20 ;  /* 0x0000761012148816 */ /* 0x001fe20000000014 */
[C---:B------:R-:W-:Y:S01]  /*3e20*/  IMAD R18, R4.reuse, 0x6, R11 ;  /* 0x0000000604127824 */ /* 0x040fe200078e020b */
[----:B------:R-:W-:-:S02]  /*3e30*/  LEA R11, R4, R11, 0x3 ;  /* 0x0000000b040b7211 */ /* 0x000fc400078e18ff */
        /* <DEDUP_REMOVED lines=12> */
[----:B0-----:R-:W-:-:S03]  /*3f00*/  LEA R21, R4, R11, 0x2 ;  /* 0x0000000b04157211 */ /* 0x001fc600078e10ff */
        /* <DEDUP_REMOVED lines=45> */
.L_x_1747:
[----:B------:R-:W-:-:S09]  /*41e0*/  UISETP.NE.OR UP0, UPT, UR4, URZ, UP0 ;  /* 0x000000ff0400728c */ /* 0x000fd20008705670 */
[----:B------:R-:W-:Y:S05]  /*41f0*/  BRA.U !UP0, `(.L_x_1748) ;  /* 0x0000000108a07547 */ /* 0x000fea000b800000 */
.L_x_1744:
        /* <DEDUP_REMOVED lines=40> */
.L_x_1748:
[----:B------:R-:W-:-:S07]  /*4480*/  IADD3 R10, PT, PT, R10, 0x1, RZ ;  /* 0x000000010a0a7810 */ /* 0x000fce0007ffe0ff */
.L_x_1743:
        /* <DEDUP_REMOVED lines=13> */
.L_x_1749:
[----:B------:R-:W-:Y:S01]  /*4560*/  LDS.U16 R0, [R2] ;  /* 0x0000000002007984 */ /* 0x000fe20000000400 */
[----:B------:R-:W-:-:S03]  /*4570*/  UIADD3 UR7, UPT, UPT, UR7, 0x1, URZ ;  /* 0x0000000107077890 */ /* 0x000fc6000fffe0ff */
[----:B------:R-:W0:Y:S01]  /*4580*/  LDS.U16 R7, [R3] ;  /* 0x0000000003077984 */ /* 0x000e220000000400 */
[----:B------:R-:W-:Y:S01]  /*4590*/  UISETP.NE.AND UP0, UPT, UR7, URZ, UPT ;  /* 0x000000ff0700728c */ /* 0x000fe2000bf05270 */
[----:B0-----:R-:W-:Y:S02]  /*45a0*/  ISETP.GT.U32.AND P0, PT, R7, R0, PT ;  /* 0x000000000700720c */ /* 0x001fe40003f04070 */
[----:B------:R-:W0:Y:S11]  /*45b0*/  LDC R0, c[0x0][0x360] ;  /* 0x0000d800ff007b82 */ /* 0x000e360000000800 */
[----:B------:R-:W-:Y:S04]  /*45c0*/  @!P0 STS.U16 [R2], R7 ;  /* 0x0000000702008388 */ /* 0x000fe80000000400 */
[----:B---3--:R3:W4:Y:S01]  /*45d0*/  @!P0 LDS.64 R8, [R4] ;  /* 0x0000000004088984 */ /* 0x0087220000000a00 */
[C---:B0-----:R-:W-:Y:S01]  /*45e0*/  IMAD R3, R0.reuse, 0x2, R3 ;  /* 0x0000000200037824 */ /* 0x041fe200078e0203 */
[----:B---3--:R-:W-:-:S02]  /*45f0*/  LEA R4, R0, R4, 0x3 ;  /* 0x0000000400047211 */ /* 0x008fc400078e18ff */
[----:B----4-:R3:W-:Y:S01]  /*4600*/  @!P0 STS.64 [R5+UR5], R8 ;  /* 0x0000000805008988 */ /* 0x0107e20008000a05 */
[----:B------:R-:W-:Y:S05]  /*4610*/  BRA.U UP0, `(.L_x_1749) ;  /* 0xfffffffd00d07547 */ /* 0x000fea000b83ffff */
.L_x_1742:
        /* <DEDUP_REMOVED lines=15> */
        .weak           $__internal_36_$__cuda_sm20_div_s64
        .type           $__internal_36_$__cuda_sm20_div_s64,@function
        .size           $__internal_36_$__cuda_sm20_div_s64,($__internal_37_$__cuda_sm20_rem_s64 - $__internal_36_$__cuda_sm20_div_s64)
$__internal_36_$__cuda_sm20_div_s64:
        /* <DEDUP_REMOVED lines=82> */
[----:B------:R-:W-:Y:S06]  /*4c30*/  RET.REL.NODEC R8 `(contiguous_reduce4_u16) ;  /* 0xffffffb008f07950 */ /* 0x000fec0003c3ffff */
        .weak           $__internal_37_$__cuda_sm20_rem_s64
        .type           $__internal_37_$__cuda_sm20_rem_s64,@function
        .size           $__internal_37_$__cuda_sm20_rem_s64,(.L_x_3716 - $__internal_37_$__cuda_sm20_rem_s64)
$__internal_37_$__cuda_sm20_rem_s64:
        /* <DEDUP_REMOVED lines=66> */
[----:B------:R-:W-:Y:S06]  /*5060*/  RET.REL.NODEC R8 `(contiguous_reduce4_u16) ;  /* 0xffffffac08e47950 */ /* 0x000fec0003c3ffff */
.L_x_1750:
        /* <DEDUP_REMOVED lines=9> */
.L_x_3716:


//--------------------- .text.contiguous_reduce33_u16 --------------------------
	.section	.text.contiguous_reduce33_u16,"ax",@progbits
	.align	128
        .global         contiguous_reduce33_u16
        .type           contiguous_reduce33_u16,@function
        .size           contiguous_reduce33_u16,(.L_x_3801 - contiguous_reduce33_u16)
        .other          contiguous_reduce33_u16,@"STO_CUDA_ENTRY STV_DEFAULT"
contiguous_reduce33_u16:
.text.contiguous_reduce33_u16:
        /* <DEDUP_REMOVED lines=16> */
[C---:B------:R-:W-:Y:S02]  /*0100*/  LEA R4, R0.reuse, UR4, 0x1 ;  /* 0x0000000400047c11 */ /* 0x040fe4000f8e08ff */
[----:B------:R-:W-:Y:S01]  /*0110*/  LEA R5, R0, UR6, 0x3 ;  /* 0x0000000600057c11 */ /* 0x000fe2000f8e18ff */
[----:B------:R-:W-:Y:S02]  /*0120*/  VIADD R8, R6, UR5 ;  /* 0x0000000506087c36 */ /* 0x000fe40008000000 */
[----:B------:R0:W-:Y:S03]  /*0130*/  STS.U16 [R4], R9 ;  /* 0x0000000904007388 */ /* 0x0001e60000000400 */
        /* <DEDUP_REMOVED lines=20> */
[----:B--2---:R-:W-:-:S13]  /*0280*/  ISETP.GT.U32.AND P0, PT, R12, R11, PT ;  /* 0x0000000b0c00720c */ /* 0x004fda0003f04070 */
        /* <DEDUP_REMOVED lines=11> */
.L_x_1752:
        /* <DEDUP_REMOVED lines=16> */
.L_x_1753:
[----:B------:R-:W-:Y:S05]  /*0440*/  BSYNC.RECONVERGENT B0 ;  /* 0x0000000000007941 */ /* 0x000fea0003800200 */
.L_x_1751:
[----:B------:R-:W-:Y:S01]  /*0450*/  BAR.SYNC.DEFER_BLOCKING 0x0 ;  /* 0x0000000000007b1d */ /* 0x000fe20000010000 */
[----:B------:R-:W-:-:S09]  /*0460*/  UISETP.GE.U32.AND UP0, UPT, UR5, 0x42, UPT ;  /* 0x000000420500788c */ /* 0x000fd2000bf06070 */
[----:B------:R-:W-:Y:S05]  /*0470*/  BRA.U !UP0, `(.L_x_1754) ;  /* 0x0000000108487547 */ /* 0x000fea000b800000 */
.L_x_1757:
[----:B------:R-:W-:Y:S01]  /*0480*/  UMOV UR4, UR5 ;  /* 0x0000000500047c82 */ /* 0x000fe20008000000 */
[----:B------:R-:W-:Y:S01]  /*0490*/  USHF.R.U32.HI UR5, URZ, 0x1, UR5 ;  /* 0x00000001ff057899 */ /* 0x000fe20008011605 */
[----:B------:R-:W-:Y:S05]  /*04a0*/  BSSY.RECONVERGENT B0, `(.L_x_1755) ;  /* 0x000000c000007945 */ /* 0x000fea0003800200 */
[----:B------:R-:W-:-:S13]  /*04b0*/  ISETP.GE.U32.AND P0, PT, R0, UR5, PT ;  /* 0x0000000500007c0c */ /* 0x000fda000bf06070 */
[----:B--2---:R-:W-:Y:S05]  /*04c0*/  @P0 BRA `(.L_x_1756) ;  /* 0x0000000000240947 */ /* 0x004fea0003800000 */
[----:B------:R-:W-:Y:S01]  /*04d0*/  ULOP3.LUT UR7, UR4, 0x7fe, URZ, 0xc0, !UPT ;  /* 0x000007fe04077892 */ /* 0x000fe2000f8ec0ff */
[----:B-1----:R-:W-:Y:S08]  /*04e0*/  LDS.U16 R6, [R4] ;  /* 0x0000000004067984 */ /* 0x002ff00000000400 */
[----:B0-----:R-:W0:Y:S02]  /*04f0*/  LDS.U16 R9, [R4+UR7] ;  /* 0x0000000704097984 */ /* 0x001e240008000400 */
[----:B0-----:R-:W-:Y:S01]  /*0500*/  ISETP.GT.U32.AND P0, PT, R9, R6, PT ;  /* 0x000000060900720c */ /* 0x001fe20003f04070 */
[----:B------:R-:W-:-:S12]  /*0510*/  IMAD.U32 R6, RZ, RZ, UR5 ;  /* 0x00000005ff067e24 */ /* 0x000fd8000f8e00ff */
[----:B------:R-:W-:Y:S01]  /*0520*/  @!P0 IMAD R6, R6, 0x8, R5 ;  /* 0x0000000806068824 */ /* 0x000fe200078e0205 */
[----:B------:R-:W-:Y:S05]  /*0530*/  @!P0 STS.U16 [R4], R9 ;  /* 0x0000000904008388 */ /* 0x000fea0000000400 */
[----:B------:R-:W0:Y:S04]  /*0540*/  @!P0 LDS.64 R6, [R6] ;  /* 0x0000000006068984 */ /* 0x000e280000000a00 */
[----:B0-----:R2:W-:Y:S02]  /*0550*/  @!P0 STS.64 [R5], R6 ;  /* 0x0000000605008388 */ /* 0x0015e40000000a00 */
.L_x_1756:
[----:B------:R-:W-:Y:S05]  /*0560*/  BSYNC.RECONVERGENT B0 ;  /* 0x0000000000007941 */ /* 0x000fea0003800200 */
.L_x_1755:
[----:B------:R-:W-:Y:S01]  /*0570*/  BAR.SYNC.DEFER_BLOCKING 0x0 ;  /* 0x0000000000007b1d */ /* 0x000fe20000010000 */
[----:B------:R-:W-:-:S09]  /*0580*/  UISETP.GT.U32.AND UP0, UPT, UR4, 0x83, UPT ;  /* 0x000000830400788c */ /* 0x000fd2000bf04070 */
[----:B------:R-:W-:Y:S05]  /*0590*/  BRA.U UP0, `(.L_x_1757) ;  /* 0xfffffffd00b87547 */ /* 0x000fea000b83ffff */
.L_x_1754:
[----:B------:R-:W-:-:S13]  /*05a0*/  ISETP.GT.U32.AND P0, PT, R0, 0x1f, PT ;  /* 0x0000001f0000780c */ /* 0x000fda0003f04070 */
[----:B------:R-:W-:Y:S05]  /*05b0*/  @P0 EXIT ;  /* 0x000000000000094d */ /* 0x000fea0003800000 */
[----:B-12---:R-:W-:Y:S01]  /*05c0*/  LDS.U16 R6, [R4] ;  /* 0x0000000004067984 */ /* 0x006fe20000000400 */
[----:B------:R-:W-:-:S03]  /*05d0*/  ISETP.NE.AND P1, PT, R0, RZ, PT ;  /* 0x000000ff0000720c */ /* 0x000fc60003f25270 */
[----:B------:R-:W1:Y:S04]  /*05e0*/  LDS.U16 R8, [R4+0x40] ;  /* 0x0000400004087984 */ /* 0x000e680000000400 */
[----:B------:R-:W2:Y:S01]  /*05f0*/  LDS.U16 R7, [R4+0x40] ;  /* 0x0000400004077984 */ /* 0x000ea20000000400 */
[----:B-1----:R-:W-:Y:S02]  /*0600*/  VIMNMX.U16x2 R6, PT, PT, R6, R8, PT ;  /* 0x0000000806067248 */ /* 0x002fe40003fe0200 */
[----:B--2---:R-:W-:Y:S02]  /*0610*/  PRMT R7, R7, 0x9910, RZ ;  /* 0x0000991007077816 */ /* 0x004fe400000000ff */
[----:B------:R-:W-:-:S03]  /*0620*/  PRMT R8, R6, 0x9910, RZ ;  /* 0x0000991006087816 */ /* 0x000fc600000000ff */
[----:B------:R-:W-:Y:S02]  /*0630*/  IMAD.MOV.U32 R6, RZ, RZ, R7 ;  /* 0x000000ffff067224 */ /* 0x000fe400078e0007 */
[----:B------:R-:W-:-:S05]  /*0640*/  IMAD.MOV.U32 R7, RZ, RZ, R8 ;  /* 0x000000ffff077224 */ /* 0x000fca00078e0008 */
[----:B------:R-:W-:-:S13]  /*0650*/  ISETP.NE.AND P0, PT, R7, R6, PT ;  /* 0x000000060700720c */ /* 0x000fda0003f05270 */
[----:B------:R-:W1:Y:S04]  /*0660*/  @!P0 LDS.64 R6, [R5+0x100] ;  /* 0x0001000005068984 */ /* 0x000e680000000a00 */
[----:B-1----:R-:W-:Y:S04]  /*0670*/  @!P0 STS.64 [R5], R6 ;  /* 0x0000000605008388 */ /* 0x002fe80000000a00 */
[----:B0-----:R-:W0:Y:S04]  /*0680*/  @!P0 LDS.U16 R9, [R4+0x40] ;  /* 0x0000400004098984 */ /* 0x001e280000000400 */
[----:B0-----:R-:W-:Y:S04]  /*0690*/  @!P0 STS.U16 [R4], R9 ;  /* 0x0000000904008388 */ /* 0x001fe80000000400 */
[----:B------:R-:W-:Y:S04]  /*06a0*/  LDS.U16 R8, [R4] ;  /* 0x0000000004087984 */ /* 0x000fe80000000400 */
[----:B------:R-:W0:Y:S04]  /*06b0*/  LDS.U16 R10, [R4+0x20] ;  /* 0x00002000040a7984 */ /* 0x000e280000000400 */
[----:B------:R-:W1:Y:S01]  /*06c0*/  LDS.U16 R11, [R4+0x20] ;  /* 0x00002000040b7984 */ /* 0x000e620000000400 */
[----:B0-----:R-:W-:-:S02]  /*06d0*/  VIMNMX.U16x2 R8, PT, PT, R8, R10, PT ;  /* 0x0000000a08087248 */ /* 0x001fc40003fe0200 */
[----:B-1----:R-:W-:Y:S02]  /*06e0*/  PRMT R11, R11, 0x9910, RZ ;  /* 0x000099100b0b7816 */ /* 0x002fe400000000ff */
[----:B------:R-:W-:-:S03]  /*06f0*/  PRMT R10, R8, 0x9910, RZ ;  /* 0x00009910080a7816 */ /* 0x000fc600000000ff */
[----:B------:R-:W-:Y:S02]  /*0700*/  IMAD.MOV.U32 R8, RZ, RZ, R11 ;  /* 0x000000ffff087224 */ /* 0x000fe400078e000b */
[----:B------:R-:W-:-:S05]  /*0710*/  IMAD.MOV.U32 R7, RZ, RZ, R10 ;  /* 0x000000ffff077224 */ /* 0x000fca00078e000a */
[----:B------:R-:W-:-:S13]  /*0720*/  ISETP.NE.AND P0, PT, R7, R8, PT ;  /* 0x000000080700720c */ /* 0x000fda0003f05270 */
[----:B------:R-:W0:Y:S04]  /*0730*/  @!P0 LDS.64 R6, [R5+0x80] ;  /* 0x0000800005068984 */ /* 0x000e280000000a00 */
[----:B0-----:R-:W-:Y:S04]  /*0740*/  @!P0 STS.64 [R5], R6 ;  /* 0x0000000605008388 */ /* 0x001fe80000000a00 */
[----:B------:R-:W0:Y:S04]  /*0750*/  @!P0 LDS.U16 R9, [R4+0x20] ;  /* 0x0000200004098984 */ /* 0x000e280000000400 */
        /* <DEDUP_REMOVED lines=73> */
.L_x_1758:
        /* <DEDUP_REMOVED lines=9> */
.L_x_3801:


//--------------------- .text.contiguous_reduce3_u16 --------------------------
	.section	.text.contiguous_reduce3_u16,"ax",@progbits
	.align	128
        .global         contiguous_reduce3_u16
        .type           contiguous_reduce3_u16,@function
        .size           contiguous_reduce3_u16,(.L_x_3718 - contiguous_reduce3_u16)
        .other          contiguous_reduce3_u16,@"STO_CUDA_ENTRY STV_DEFAULT"
contiguous_reduce3_u16:
.text.contiguous_reduce3_u16:
        /* <DEDUP_REMOVED lines=12> */
[----:B-1----:R-:W-:-:S04]  /*00c0*/  ULEA UR4, UR6, UR4, 0x18 ;  /* 0x0000000406047291 */ /* 0x002fc8000f8ec0ff */
[----:B--2---:R-:W-:Y:S02]  /*00d0*/  ULEA UR9, UR5, UR4, 0x1 ;  /* 0x0000000405097291 */ /* 0x004fe4000f8e08ff */
        /* <DEDUP_REMOVED lines=9> */
[----:B------:R0:W-:Y:S03]  /*0170*/  STS.U16 [R2], R8 ;  /* 0x0000000802007388 */ /* 0x0001e60000000400 */
[----:B------:R-:W-:Y:S01]  /*0180*/  ISETP.GE.U32.AND P0, PT, R26, UR12, PT ;  /* 0x0000000c1a007c0c */ /* 0x000fe2000bf06070 */
[----:B------:R0:W-:Y:S03]  /*0190*/  STS.64 [R3], R6 ;  /* 0x0000000603007388 */ /* 0x0001e60000000a00 */
[----:B------:R-:W-:-:S13]  /*01a0*/  ISETP.GE.U32.AND.EX P0, PT, RZ, UR13, PT, P0 ;  /* 0x0000000dff007c0c */ /* 0x000fda000bf06100 */
[----:B0-----:R-:W-:Y:S05]  /*01b0*/  @P0 BRA `(.L_x_1760) ;  /* 0x0000002c009c0947 */ /* 0x001fea0003800000 */
[----:B------:R-:W0:Y:S01]  /*01c0*/  S2R R9, SR_CTAID.Y ;  /* 0x0000000000097919 */ /* 0x000e220000002600 */
[----:B------:R-:W-:Y:S01]  /*01d0*/  UISETP.GE.AND UP0, UPT, UR6, URZ, UPT ;  /* 0x000000ff0600728c */ /* 0x000fe2000bf06270 */
[----:B------:R-:W-:Y:S02]  /*01e0*/  MOV R27, RZ ;  /* 0x000000ff001b7202 */ /* 0x000fe40000000f00 */
[----:B------:R-:W-:Y:S02]  /*01f0*/  CS2R R16, SRZ ;  /* 0x0000000000107805 */ /* 0x000fe4000001ff00 */
[----:B------:R-:W-:Y:S01]  /*0200*/  CS2R R4, SRZ ;  /* 0x0000000000047805 */ /* 0x000fe2000001ff00 */
[----:B0-----:R-:W-:-:S04]  /*0210*/  IMAD.WIDE.U32 R18, R9, UR12, R6 ;  /* 0x0000000c09127c25 */ /* 0x001fc8000f8e0006 */
[----:B------:R-:W-:-:S04]  /*0220*/  IMAD.WIDE.U32 R38, R9, UR12, R26 ;  /* 0x0000000c09267c25 */ /* 0x000fc8000f8e001a */
[----:B------:R-:W-:Y:S01]  /*0230*/  IMAD R9, R9, UR13, RZ ;  /* 0x0000000d09097c24 */ /* 0x000fe2000f8e02ff */
[----:B------:R-:W-:Y:S06]  /*0240*/  BRA.U !UP0, `(.L_x_1761) ;  /* 0x0000002d08447547 */ /* 0x000fec000b800000 */
[----:B------:R-:W-:Y:S01]  /*0250*/  IMAD.U32 R6, RZ, RZ, UR6 ;  /* 0x00000006ff067e24 */ /* 0x000fe2000f8e00ff */
[----:B------:R-:W-:Y:S01]  /*0260*/  IADD3 R19, PT, PT, R19, R9, RZ ;  /* 0x0000000913137210 */ /* 0x000fe20007ffe0ff */
[----:B------:R-:W-:Y:S01]  /*0270*/  IMAD.IADD R39, R9, 0x1, R39 ;  /* 0x0000000109277824 */ /* 0x000fe200078e0227 */
[----:B------:R-:W-:Y:S02]  /*0280*/  CS2R R4, SRZ ;  /* 0x0000000000047805 */ /* 0x000fe4000001ff00 */
        /* <DEDUP_REMOVED lines=9> */
[----:B------:R-:W-:Y:S02]  /*0320*/  MOV R6, UR7 ;  /* 0x0000000700067c02 */ /* 0x000fe40008000f00 */
[----:B------:R-:W-:-:S07]  /*0330*/  IMAD.U32 R7, RZ, RZ, UR4 ;  /* 0x00000004ff077e24 */ /* 0x000fce000f8e00ff */
.L_x_1787:
        /* <DEDUP_REMOVED lines=15> */
[----:B------:R0:W2:Y:S02]  /*0430*/  F2I.FTZ.U32.TRUNC.NTZ R9, R8 ;  /* 0x0000000800097305 */ /* 0x0000a4000021f000 */
[----:B0-----:R-:W-:Y:S01]  /*0440*/  MOV R8, RZ ;  /* 0x000000ff00087202 */ /* 0x001fe20000000f00 */
        /* <DEDUP_REMOVED lines=15> */
.L_x_1764:
[----:B------:R-:W-:Y:S01]  /*0540*/  MOV R12, R18 ;  /* 0x00000012000c7202 */ /* 0x000fe20000000f00 */
[----:B------:R-:W-:Y:S01]  /*0550*/  IMAD.MOV.U32 R11, RZ, RZ, R19 ;  /* 0x000000ffff0b7224 */ /* 0x000fe200078e0013 */
[----:B------:R-:W-:Y:S01]  /*0560*/  MOV R10, R30 ;  /* 0x0000001e000a7202 */ /* 0x000fe20000000f00 */
[----:B------:R-:W-:Y:S01]  /*0570*/  IMAD.MOV.U32 R9, RZ, RZ, R31 ;  /* 0x000000ffff097224 */ /* 0x000fe200078e001f */
[----:B------:R-:W-:-:S07]  /*0580*/  MOV R8, 0x5a0 ;  /* 0x000005a000087802 */ /* 0x000fce0000000f00 */
[----:B-1----:R-:W-:Y:S05]  /*0590*/  CALL.REL.NOINC `($__internal_38_$__cuda_sm20_div_s64) ;  /* 0x0000006800387944 */ /* 0x002fea0003c00000 */
[-C--:B------:R-:W-:Y:S02]  /*05a0*/  IADD3 R21, P0, PT, RZ, -R12.reuse, RZ ;  /* 0x8000000cff157210 */ /* 0x080fe40007f1e0ff */
[----:B------:R-:W-:Y:S02]  /*05b0*/  MOV R20, R12 ;  /* 0x0000000c00147202 */ /* 0x000fe40000000f00 */
[----:B------:R-:W-:Y:S01]  /*05c0*/  IADD3.X R15, PT, PT, RZ, ~R9, RZ, P0, !PT ;  /* 0x80000009ff0f7210 */ /* 0x000fe200007fe4ff */
[----:B------:R-:W-:-:S04]  /*05d0*/  IMAD.WIDE.U32 R10, R30, R21, R18 ;  /* 0x000000151e0a7225 */ /* 0x000fc800078e0012 */
[----:B------:R-:W-:-:S04]  /*05e0*/  IMAD R15, R15, R30, RZ ;  /* 0x0000001e0f0f7224 */ /* 0x000fc800078e02ff */
[----:B------:R-:W-:Y:S02]  /*05f0*/  IMAD R15, R31, R21, R15 ;  /* 0x000000151f0f7224 */ /* 0x000fe400078e020f */
[----:B------:R-:W-:Y:S02]  /*0600*/  IMAD.MOV.U32 R21, RZ, RZ, R9 ;  /* 0x000000ffff157224 */ /* 0x000fe400078e0009 */
[----:B------:R-:W-:-:S07]  /*0610*/  IMAD.IADD R11, R11, 0x1, R15 ;  /* 0x000000010b0b7824 */ /* 0x000fce00078e020f */
.L_x_1765:
[----:B------:R-:W-:Y:S05]  /*0620*/  BSYNC.RECONVERGENT B1 ;  /* 0x0000000000017941 */ /* 0x000fea0003800200 */
.L_x_1763:
[----:B-1----:R-:W-:-:S06]  /*0630*/  IMAD.WIDE.U32 R18, R13, 0x8, R22 ;  /* 0x000000080d127825 */ /* 0x002fcc00078e0016 */
        /* <DEDUP_REMOVED lines=33> */
.L_x_1767:
[----:B------:R-:W-:Y:S01]  /*0850*/  MOV R12, R38 ;  /* 0x00000026000c7202 */ /* 0x000fe20000000f00 */
[----:B------:R-:W-:Y:S01]  /*0860*/  IMAD.MOV.U32 R11, RZ, RZ, R39 ;  /* 0x000000ffff0b7224 */ /* 0x000fe200078e0027 */
[----:B------:R-:W-:Y:S01]  /*0870*/  MOV R10, R30 ;  /* 0x0000001e000a7202 */ /* 0x000fe20000000f00 */
[----:B------:R-:W-:Y:S01]  /*0880*/  IMAD.MOV.U32 R9, RZ, RZ, R31 ;  /* 0x000000ffff097224 */ /* 0x000fe200078e001f */
[----:B------:R-:W-:-:S07]  /*0890*/  MOV R8, 0x8b0 ;  /* 0x000008b000087802 */ /* 0x000fce0000000f00 */
[----:B------:R-:W-:Y:S05]  /*08a0*/  CALL.REL.NOINC `($__internal_38_$__cuda_sm20_div_s64) ;  /* 0x0000006400747944 */ /* 0x000fea0003c00000 */
[----:B------:R-:W-:-:S04]  /*08b0*/  IADD3 R15, P0, PT, RZ, -R12, RZ ;  /* 0x8000000cff0f7210 */ /* 0x000fc80007f1e0ff */
[----:B------:R-:W-:-:S05]  /*08c0*/  IADD3.X R11, PT, PT, RZ, ~R9, RZ, P0, !PT ;  /* 0x80000009ff0b7210 */ /* 0x000fca00007fe4ff */
[----:B------:R-:W-:Y:S02]  /*08d0*/  IMAD R8, R11, R30, RZ ;  /* 0x0000001e0b087224 */ /* 0x000fe400078e02ff */
[----:B------:R-:W-:Y:S01]  /*08e0*/  IMAD.WIDE.U32 R10, R30, R15, R38 ;  /* 0x0000000f1e0a7225 */ /* 0x000fe200078e0026 */
[----:B------:R-:W-:-:S03]  /*08f0*/  MOV R38, R12 ;  /* 0x0000000c00267202 */ /* 0x000fc60000000f00 */
[----:B------:R-:W-:Y:S02]  /*0900*/  IMAD R15, R31, R15, R8 ;  /* 0x0000000f1f0f7224 */ /* 0x000fe400078e0208 */
[----:B------:R-:W-:Y:S02]  /*0910*/  IMAD.MOV.U32 R39, RZ, RZ, R9 ;  /* 0x000000ffff277224 */ /* 0x000fe400078e0009 */
[----:B------:R-:W-:-:S07]  /*0920*/  IMAD.IADD R11, R15, 0x1, R11 ;  /* 0x000000010f0b7824 */ /* 0x000fce00078e020b */
.L_x_1768:
[----:B------:R-:W-:Y:S05]  /*0930*/  BSYNC.RECONVERGENT B1 ;  /* 0x0000000000017941 */ /* 0x000fea0003800200 */
.L_x_1766:
[----:B------:R-:W-:-:S06]  /*0940*/  IMAD.WIDE.U32 R30, R6, 0x8, R24 ;  /* 0x00000008061e7825 */ /* 0x000fcc00078e0018 */
        /* <DEDUP_REMOVED lines=33> */
.L_x_1770:
[----:B------:R-:W-:Y:S01]  /*0b60*/  MOV R12, R20 ;  /* 0x00000014000c7202 */ /* 0x000fe20000000f00 */
[----:B------:R-:W-:Y:S01]  /*0b70*/  IMAD.MOV.U32 R11, RZ, RZ, R21 ;  /* 0x000000ffff0b7224 */ /* 0x000fe200078e0015 */
[----:B------:R-:W-:Y:S01]  /*0b80*/  MOV R10, R30 ;  /* 0x0000001e000a7202 */ /* 0x000fe20000000f00 */
[----:B------:R-:W-:Y:S01]  /*0b90*/  IMAD.MOV.U32 R9, RZ, RZ, R31 ;  /* 0x000000ffff097224 */ /* 0x000fe200078e001f */
[----:B------:R-:W-:-:S07]  /*0ba0*/  MOV R8, 0xbc0 ;  /* 0x00000bc000087802 */ /* 0x000fce0000000f00 */
[----:B------:R-:W-:Y:S05]  /*0bb0*/  CALL.REL.NOINC `($__internal_38_$__cuda_sm20_div_s64) ;  /* 0x0000006000b07944 */ /* 0x000fea0003c00000 */
        /* <DEDUP_REMOVED lines=10> */
.L_x_1771:
[----:B------:R-:W-:Y:S05]  /*0c60*/  BSYNC.RECONVERGENT B1 ;  /* 0x0000000000017941 */ /* 0x000fea0003800200 */
.L_x_1769:
[----:B------:R-:W-:-:S06]  /*0c70*/  IMAD.WIDE.U32 R18, R6, 0x8, R22 ;  /* 0x0000000806127825 */ /* 0x000fcc00078e0016 */
        /* <DEDUP_REMOVED lines=34> */
.L_x_1773:
[----:B------:R-:W-:Y:S01]  /*0ea0*/  IMAD.MOV.U32 R12, RZ, RZ, R38 ;  /* 0x000000ffff0c7224 */ /* 0x000fe200078e0026 */
[----:B------:R-:W-:Y:S01]  /*0eb0*/  MOV R11, R39 ;  /* 0x00000027000b7202 */ /* 0x000fe20000000f00 */
[----:B------:R-:W-:Y:S01]  /*0ec0*/  IMAD.MOV.U32 R10, RZ, RZ, R30 ;  /* 0x000000ffff0a7224 */ /* 0x000fe200078e001e */
[----:B------:R-:W-:Y:S02]  /*0ed0*/  MOV R9, R31 ;  /* 0x0000001f00097202 */ /* 0x000fe40000000f00 */
[----:B------:R-:W-:-:S07]  /*0ee0*/  MOV R8, 0xf00 ;  /* 0x00000f0000087802 */ /* 0x000fce0000000f00 */
[----:B------:R-:W-:Y:S05]  /*0ef0*/  CALL.REL.NOINC `($__internal_38_$__cuda_sm20_div_s64) ;  /* 0x0000005c00e07944 */ /* 0x000fea0003c00000 */
        /* <DEDUP_REMOVED lines=10> */
.L_x_1774:
[----:B------:R-:W-:Y:S05]  /*0fa0*/  BSYNC.RECONVERGENT B1 ;  /* 0x0000000000017941 */ /* 0x000fea0003800200 */
.L_x_1772:
[----:B------:R-:W-:-:S04]  /*0fb0*/  VIADD R17, R6, 0xffffffff ;  /* 0xffffffff06117836 */ /* 0x000fc80000000000 */
        /* <DEDUP_REMOVED lines=34> */
.L_x_1776:
        /* <DEDUP_REMOVED lines=8> */
[----:B------:R-:W-:Y:S02]  /*1260*/  MOV R11, R21 ;  /* 0x00000015000b7202 */ /* 0x000fe40000000f00 */
[----:B------:R-:W-:Y:S02]  /*1270*/  IADD3.X R15, PT, PT, RZ, ~R9, RZ, P0, !PT ;  /* 0x80000009ff0f7210 */ /* 0x000fe400007fe4ff */
[----:B------:R-:W-:Y:S01]  /*1280*/  MOV R18, R12 ;  /* 0x0000000c00127202 */ /* 0x000fe20000000f00 */
[----:B------:R-:W-:-:S04]  /*1290*/  IMAD.WIDE.U32 R10, R30, R19, R10 ;  /* 0x000000131e0a7225 */ /* 0x000fc800078e000a */
[----:B------:R-:W-:-:S04]  /*12a0*/  IMAD R15, R15, R30, RZ ;  /* 0x0000001e0f0f7224 */ /* 0x000fc800078e02ff */
[----:B------:R-:W-:Y:S02]  /*12b0*/  IMAD R15, R31, R19, R15 ;  /* 0x000000131f0f7224 */ /* 0x000fe400078e020f */
[----:B------:R-:W-:Y:S02]  /*12c0*/  IMAD.MOV.U32 R19, RZ, RZ, R9 ;  /* 0x000000ffff137224 */ /* 0x000fe400078e0009 */
[----:B------:R-:W-:-:S07]  /*12d0*/  IMAD.IADD R11, R11, 0x1, R15 ;  /* 0x000000010b0b7824 */ /* 0x000fce00078e020f */
.L_x_1777:
[----:B------:R-:W-:Y:S05]  /*12e0*/  BSYNC.RECONVERGENT B1 ;  /* 0x0000000000017941 */ /* 0x000fea0003800200 */
.L_x_1775:
        /* <DEDUP_REMOVED lines=35> */
.L_x_1779:
[----:B------:R-:W-:Y:S01]  /*1520*/  IMAD.MOV.U32 R12, RZ, RZ, R38 ;  /* 0x000000ffff0c7224 */ /* 0x000fe200078e0026 */
[----:B------:R-:W-:Y:S01]  /*1530*/  MOV R11, R39 ;  /* 0x00000027000b7202 */ /* 0x000fe20000000f00 */
[----:B------:R-:W-:Y:S01]  /*1540*/  IMAD.MOV.U32 R10, RZ, RZ, R30 ;  /* 0x000000ffff0a7224 */ /* 0x000fe200078e001e */
[----:B------:R-:W-:Y:S02]  /*1550*/  MOV R9, R31 ;  /* 0x0000001f00097202 */ /* 0x000fe40000000f00 */
[----:B------:R-:W-:-:S07]  /*1560*/  MOV R8, 0x1580 ;  /* 0x0000158000087802 */ /* 0x000fce0000000f00 */
[----:B------:R-:W-:Y:S05]  /*1570*/  CALL.REL.NOINC `($__internal_38_$__cuda_sm20_div_s64) ;  /* 0x0000005800407944 */ /* 0x000fea0003c00000 */
[----:B------:R-:W-:Y:S02]  /*1580*/  IADD3 R15, P0, PT, RZ, -R12, RZ ;  /* 0x8000000cff0f7210 */ /* 0x000fe40007f1e0ff */
[----:B------:R-:W-:-:S03]  /*1590*/  MOV R10, R38 ;  /* 0x00000026000a7202 */ /* 0x000fc60000000f00 */
[----:B------:R-:W-:-:S04]  /*15a0*/  IMAD.X R11, RZ, RZ, ~R9, P0 ;  /* 0x000000ffff0b7224 */ /* 0x000fc800000e0e09 */
[----:B------:R-:W-:Y:S02]  /*15b0*/  IMAD R4, R11, R30, RZ ;  /* 0x0000001e0b047224 */ /* 0x000fe400078e02ff */
[----:B------:R-:W-:Y:S02]  /*15c0*/  IMAD.MOV.U32 R11, RZ, RZ, R39 ;  /* 0x000000ffff0b7224 */ /* 0x000fe400078e0027 */
[----:B------:R-:W-:-:S04]  /*15d0*/  IMAD.WIDE.U32 R10, R30, R15, R10 ;  /* 0x0000000f1e0a7225 */ /* 0x000fc800078e000a */
[----:B------:R-:W-:Y:S01]  /*15e0*/  IMAD R15, R31, R15, R4 ;  /* 0x0000000f1f0f7224 */ /* 0x000fe200078e0204 */
[----:B------:R-:W-:Y:S01]  /*15f0*/  MOV R31, R9 ;  /* 0x00000009001f7202 */ /* 0x000fe20000000f00 */
[----:B------:R-:W-:-:S03]  /*1600*/  IMAD.MOV.U32 R30, RZ, RZ, R12 ;  /* 0x000000ffff1e7224 */ /* 0x000fc600078e000c */
[----:B------:R-:W-:-:S07]  /*1610*/  IADD3 R11, PT, PT, R15, R11, RZ ;  /* 0x0000000b0f0b7210 */ /* 0x000fce0007ffe0ff */
.L_x_1780:
[----:B------:R-:W-:Y:S05]  /*1620*/  BSYNC.RECONVERGENT B1 ;  /* 0x0000000000017941 */ /* 0x000fea0003800200 */
.L_x_1778:
        /* <DEDUP_REMOVED lines=36> */
.L_x_1782:
[----:B------:R-:W-:Y:S01]  /*1870*/  IMAD.MOV.U32 R12, RZ, RZ, R18 ;  /* 0x000000ffff0c7224 */ /* 0x000fe200078e0012 */
[----:B------:R-:W-:Y:S01]  /*1880*/  MOV R11, R19 ;  /* 0x00000013000b7202 */ /* 0x000fe20000000f00 */
[----:B------:R-:W-:Y:S01]  /*1890*/  IMAD.MOV.U32 R10, RZ, RZ, R20 ;  /* 0x000000ffff0a7224 */ /* 0x000fe200078e0014 */
[----:B------:R-:W-:Y:S02]  /*18a0*/  MOV R9, R21 ;  /* 0x0000001500097202 */ /* 0x000fe40000000f00 */
[----:B------:R-:W-:-:S07]  /*18b0*/  MOV R8, 0x18d0 ;  /* 0x000018d000087802 */ /* 0x000fce0000000f00 */
[----:B------:R-:W-:Y:S05]  /*18c0*/  CALL.REL.NOINC `($__internal_38_$__cuda_sm20_div_s64) ;  /* 0x00000054006c7944 */ /* 0x000fea0003c00000 */
        /* <DEDUP_REMOVED lines=10> */
.L_x_1783:
[----:B------:R-:W-:Y:S05]  /*1970*/  BSYNC.RECONVERGENT B1 ;  /* 0x0000000000017941 */ /* 0x000fea0003800200 */
.L_x_1781:
[----:B------:R-:W-:-:S04]  /*1980*/  VIADD R43, R6, 0xfffffffe ;  /* 0xfffffffe062b7836 */ /* 0x000fc80000000000 */
        /* <DEDUP_REMOVED lines=22> */
[----:B------:R-:W-:Y:S02]  /*1af0*/  IMAD.MOV R9, RZ, RZ, -R38 ;  /* 0x000000ffff097224 */ /* 0x000fe400078e0a26 */
[----:B------:R-:W-:Y:S02]  /*1b00*/  IMAD.MOV.U32 R11, RZ, RZ, RZ ;  /* 0x000000ffff0b7224 */ /* 0x000fe400078e00ff */
        /* <DEDUP_REMOVED lines=10> */
.L_x_1785:
[----:B------:R-:W-:Y:S01]  /*1bb0*/  MOV R12, R30 ;  /* 0x0000001e000c7202 */ /* 0x000fe20000000f00 */
[----:B------:R-:W-:Y:S01]  /*1bc0*/  IMAD.MOV.U32 R11, RZ, RZ, R31 ;  /* 0x000000ffff0b7224 */ /* 0x000fe200078e001f */
[----:B------:R-:W-:Y:S01]  /*1bd0*/  MOV R10, R20 ;  /* 0x00000014000a7202 */ /* 0x000fe20000000f00 */
[----:B------:R-:W-:Y:S01]  /*1be0*/  IMAD.MOV.U32 R9, RZ, RZ, R21 ;  /* 0x000000ffff097224 */ /* 0x000fe200078e0015 */
[----:B------:R-:W-:-:S07]  /*1bf0*/  MOV R8, 0x1c10 ;  /* 0x00001c1000087802 */ /* 0x000fce0000000f00 */
[----:B------:R-:W-:Y:S05]  /*1c00*/  CALL.REL.NOINC `($__internal_38_$__cuda_sm20_div_s64) ;  /* 0x00000050009c7944 */ /* 0x000fea0003c00000 */
        /* <DEDUP_REMOVED lines=10> */
.L_x_1786:
[----:B------:R-:W-:Y:S05]  /*1cb0*/  BSYNC.RECONVERGENT B1 ;  /* 0x0000000000017941 */ /* 0x000fea0003800200 */
.L_x_1784:
[----:B------:R-:W-:Y:S01]  /*1cc0*/  MOV R4, R40 ;  /* 0x0000002800047202 */ /* 0x000fe20000000f00 */
[----:B------:R-:W-:Y:S02]  /*1cd0*/  IMAD R11, R11, R42, RZ ;  /* 0x0000002a0b0b7224 */ /* 0x000fe400078e02ff */
[----:B------:R-:W-:Y:S02]  /*1ce0*/  VIADD R6, R6, 0xfffffffc ;  /* 0xfffffffc06067836 */ /* 0x000fe40000000000 */
[----:B------:R-:W-:-:S04]  /*1cf0*/  IMAD.WIDE.U32 R4, R42, R10, R4 ;  /* 0x0000000a2a047225 */ /* 0x000fc800078e0004 */
[----:B------:R-:W-:-:S05]  /*1d00*/  IMAD R11, R43, R10, R11 ;  /* 0x0000000a2b0b7224 */ /* 0x000fca00078e020b */
[----:B------:R-:W-:Y:S01]  /*1d10*/  IADD3 R5, PT, PT, R5, R11, RZ ;  /* 0x0000000b05057210 */ /* 0x000fe20007ffe0ff */
[----:B------:R-:W-:Y:S06]  /*1d20*/  @P1 BRA `(.L_x_1787) ;  /* 0xffffffe400841947 */ /* 0x000fec000383ffff */
[----:B------:R-:W-:-:S07]  /*1d30*/  VIADD R6, R6, 0x1 ;  /* 0x0000000106067836 */ /* 0x000fce0000000000 */
.L_x_1762:
        /* <DEDUP_REMOVED lines=36> */
.L_x_1790:
[----:B------:R-:W-:Y:S01]  /*1f80*/  IMAD.MOV.U32 R12, RZ, RZ, R18 ;  /* 0x000000ffff0c7224 */ /* 0x000fe200078e0012 */
[----:B------:R-:W-:Y:S01]  /*1f90*/  MOV R11, R19 ;  /* 0x00000013000b7202 */ /* 0x000fe20000000f00 */
[----:B------:R-:W-:Y:S01]  /*1fa0*/  IMAD.MOV.U32 R10, RZ, RZ, R20 ;  /* 0x000000ffff0a7224 */ /* 0x000fe200078e0014 */
[----:B------:R-:W-:Y:S02]  /*1fb0*/  MOV R9, R21 ;  /* 0x0000001500097202 */ /* 0x000fe40000000f00 */
[----:B------:R-:W-:-:S07]  /*1fc0*/  MOV R8, 0x1fe0 ;  /* 0x00001fe000087802 */ /* 0x000fce0000000f00 */
[----:B------:R-:W-:Y:S05]  /*1fd0*/  CALL.REL.NOINC `($__internal_38_$__cuda_sm20_div_s64) ;  /* 0x0000004c00a87944 */ /* 0x000fea0003c00000 */
[----:B------:R-:W-:-:S05]  /*1fe0*/  IADD3 R13, P0, PT, RZ, -R12, RZ ;  /* 0x8000000cff0d7210 */ /* 0x000fca0007f1e0ff */
[----:B------:R-:W-:Y:S02]  /*1ff0*/  IMAD.X R7, RZ, RZ, ~R9, P0 ;  /* 0x000000ffff077224 */ /* 0x000fe400000e0e09 */
[----:B------:R-:W-:Y:S01]  /*2000*/  IMAD.WIDE.U32 R10, R20, R13, R18 ;  /* 0x0000000d140a7225 */ /* 0x000fe200078e0012 */
[----:B------:R-:W-:-:S03]  /*2010*/  MOV R19, R9 ;  /* 0x0000000900137202 */ /* 0x000fc60000000f00 */
[----:B------:R-:W-:Y:S02]  /*2020*/  IMAD R7, R7, R20, RZ ;  /* 0x0000001407077224 */ /* 0x000fe400078e02ff */
[----:B------:R-:W-:Y:S02]  /*2030*/  IMAD.MOV.U32 R18, RZ, RZ, R12 ;  /* 0x000000ffff127224 */ /* 0x000fe400078e000c */
[----:B------:R-:W-:-:S05]  /*2040*/  IMAD R7, R21, R13, R7 ;  /* 0x0000000d15077224 */ /* 0x000fca00078e0207 */
[----:B------:R-:W-:-:S07]  /*2050*/  IADD3 R11, PT, PT, R11, R7, RZ ;  /* 0x000000070b0b7210 */ /* 0x000fce0007ffe0ff */
.L_x_1791:
[----:B------:R-:W-:Y:S05]  /*2060*/  BSYNC.RECONVERGENT B1 ;  /* 0x0000000000017941 */ /* 0x000fea0003800200 */
.L_x_1789:
        /* <DEDUP_REMOVED lines=34> */
.L_x_1793:
        /* <DEDUP_REMOVED lines=9> */
[----:B------:R-:W-:-:S05]  /*2320*/  IADD3.X R11, PT, PT, RZ, ~R9, RZ, P0, !PT ;  /* 0x80000009ff0b7210 */ /* 0x000fca00007fe4ff */
[----:B------:R-:W-:Y:S02]  /*2330*/  IMAD R8, R11, R20, RZ ;  /* 0x000000140b087224 */ /* 0x000fe400078e02ff */
[----:B------:R-:W-:-:S04]  /*2340*/  IMAD.WIDE.U32 R10, R20, R7, R38 ;  /* 0x00000007140a7225 */ /* 0x000fc800078e0026 */
[----:B------:R-:W-:-:S04]  /*2350*/  IMAD R7, R21, R7, R8 ;  /* 0x0000000715077224 */ /* 0x000fc800078e0208 */
[----:B------:R-:W-:-:S07]  /*2360*/  IMAD.IADD R11, R7, 0x1, R11 ;  /* 0x00000001070b7824 */ /* 0x000fce00078e020b */
.L_x_1794:
[----:B------:R-:W-:Y:S05]  /*2370*/  BSYNC.RECONVERGENT B1 ;  /* 0x0000000000017941 */ /* 0x000fea0003800200 */
.L_x_1792:
[----:B------:R-:W0:Y:S01]  /*2380*/  LDC.64 R20, c[0x0][0x398] ;  /* 0x0000e600ff147b82 */ /* 0x000e220000000a00 */
[----:B------:R-:W-:-:S05]  /*2390*/  IADD3 R7, PT, PT, R6, -0x1, RZ ;  /* 0xffffffff06077810 */ /* 0x000fca0007ffe0ff */
[----:B0-----:R-:W-:-:S06]  /*23a0*/  IMAD.WIDE.U32 R20, R7, 0x8, R20 ;  /* 0x0000000807147825 */ /* 0x001fcc00078e0014 */
        /* <DEDUP_REMOVED lines=33> */
.L_x_1796:
        /* <DEDUP_REMOVED lines=16> */
.L_x_1797:
[----:B------:R-:W-:Y:S05]  /*26c0*/  BSYNC.RECONVERGENT B1 ;  /* 0x0000000000017941 */ /* 0x000fea0003800200 */
.L_x_1795:
        /* <DEDUP_REMOVED lines=35> */
.L_x_1799:
[----:B------:R-:W-:Y:S01]  /*2900*/  IMAD.MOV.U32 R12, RZ, RZ, R22 ;  /* 0x000000ffff0c7224 */ /* 0x000fe200078e0016 */
[----:B------:R-:W-:Y:S01]  /*2910*/  MOV R11, R23 ;  /* 0x00000017000b7202 */ /* 0x000fe20000000f00 */
[----:B------:R-:W-:Y:S01]  /*2920*/  IMAD.MOV.U32 R10, RZ, RZ, R20 ;  /* 0x000000ffff0a7224 */ /* 0x000fe200078e0014 */
[----:B------:R-:W-:Y:S02]  /*2930*/  MOV R9, R21 ;  /* 0x0000001500097202 */ /* 0x000fe40000000f00 */
[----:B------:R-:W-:-:S07]  /*2940*/  MOV R8, 0x2960 ;  /* 0x0000296000087802 */ /* 0x000fce0000000f00 */
[----:B------:R-:W-:Y:S05]  /*2950*/  CALL.REL.NOINC `($__internal_38_$__cuda_sm20_div_s64) ;  /* 0x0000004400487944 */ /* 0x000fea0003c00000 */
        /* <DEDUP_REMOVED lines=10> */
.L_x_1800:
[----:B------:R-:W-:Y:S05]  /*2a00*/  BSYNC.RECONVERGENT B1 ;  /* 0x0000000000017941 */ /* 0x000fea0003800200 */
.L_x_1798:
[----:B------:R-:W-:Y:S01]  /*2a10*/  IMAD R7, R7, R40, RZ ;  /* 0x0000002807077224 */ /* 0x000fe200078e02ff */
[----:B------:R-:W-:Y:S01]  /*2a20*/  IADD3 R6, PT, PT, R6, -0x2, RZ ;  /* 0xfffffffe06067810 */ /* 0x000fe20007ffe0ff */
[----:B------:R-:W-:Y:S02]  /*2a30*/  IMAD.MOV.U32 R24, RZ, RZ, R4 ;  /* 0x000000ffff187224 */ /* 0x000fe400078e0004 */
[-C--:B------:R-:W-:Y:S02]  /*2a40*/  IMAD R7, R41, R10.reuse, R7 ;  /* 0x0000000a29077224 */ /* 0x080fe400078e0207 */
[----:B------:R-:W-:-:S04]  /*2a50*/  IMAD.WIDE.U32 R4, R40, R10, R24 ;  /* 0x0000000a28047225 */ /* 0x000fc800078e0018 */
[----:B------:R-:W-:-:S07]  /*2a60*/  IMAD.IADD R5, R5, 0x1, R7 ;  /* 0x0000000105057824 */ /* 0x000fce00078e0207 */
.L_x_1788:
        /* <DEDUP_REMOVED lines=31> */
.L_x_1802:
[----:B------:R-:W-:Y:S01]  /*2c60*/  IMAD.MOV.U32 R21, RZ, RZ, R19 ;  /* 0x000000ffff157224 */ /* 0x000fe200078e0013 */
[----:B------:R-:W-:Y:S01]  /*2c70*/  MOV R23, R18 ;  /* 0x0000001200177202 */ /* 0x000fe20000000f00 */
[----:B------:R-:W-:Y:S01]  /*2c80*/  IMAD.MOV.U32 R19, RZ, RZ, R11 ;  /* 0x000000ffff137224 */ /* 0x000fe200078e000b */
[----:B------:R-:W-:Y:S02]  /*2c90*/  MOV R20, R10 ;  /* 0x0000000a00147202 */ /* 0x000fe40000000f00 */
[----:B------:R-:W-:-:S07]  /*2ca0*/  MOV R22, 0x2cc0 ;  /* 0x00002cc000167802 */ /* 0x000fce0000000f00 */
[----:B------:R-:W-:Y:S05]  /*2cb0*/  CALL.REL.NOINC `($__internal_39_$__cuda_sm20_rem_s64) ;  /* 0x0000004400c07944 */ /* 0x000fea0003c00000 */
.L_x_1803:
[----:B------:R-:W-:Y:S05]  /*2cc0*/  BSYNC.RECONVERGENT B1 ;  /* 0x0000000000017941 */ /* 0x000fea0003800200 */
.L_x_1801:
        /* <DEDUP_REMOVED lines=30> */
.L_x_1805:
[----:B------:R-:W-:Y:S01]  /*2eb0*/  MOV R20, R10 ;  /* 0x0000000a00147202 */ /* 0x000fe20000000f00 */
[----:B------:R-:W-:Y:S01]  /*2ec0*/  IMAD.MOV.U32 R19, RZ, RZ, R11 ;  /* 0x000000ffff137224 */ /* 0x000fe200078e000b */
[----:B------:R-:W-:Y:S01]  /*2ed0*/  MOV R23, R38 ;  /* 0x0000002600177202 */ /* 0x000fe20000000f00 */
[----:B------:R-:W-:Y:S01]  /*2ee0*/  IMAD.MOV.U32 R21, RZ, RZ, R39 ;  /* 0x000000ffff157224 */ /* 0x000fe200078e0027 */
[----:B------:R-:W-:-:S07]  /*2ef0*/  MOV R22, 0x2f10 ;  /* 0x00002f1000167802 */ /* 0x000fce0000000f00 */
[----:B------:R-:W-:Y:S05]  /*2f00*/  CALL.REL.NOINC `($__internal_39_$__cuda_sm20_rem_s64) ;  /* 0x00000044002c7944 */ /* 0x000fea0003c00000 */
.L_x_1806:
[----:B------:R-:W-:Y:S05]  /*2f10*/  BSYNC.RECONVERGENT B1 ;  /* 0x0000000000017941 */ /* 0x000fea0003800200 */
.L_x_1804:
[----:B------:R-:W-:Y:S02]  /*2f20*/  IMAD R9, R9, R6, RZ ;  /* 0x0000000609097224 */ /* 0x000fe400078e02ff */
[----:B------:R-:W-:-:S04]  /*2f30*/  IMAD.WIDE.U32 R4, R6, R8, R4 ;  /* 0x0000000806047225 */ /* 0x000fc800078e0004 */
[----:B------:R-:W-:-:S05]  /*2f40*/  IMAD R9, R7, R8, R9 ;  /* 0x0000000807097224 */ /* 0x000fca00078e0209 */
[----:B------:R-:W-:-:S07]  /*2f50*/  IADD3 R5, PT, PT, R5, R9, RZ ;  /* 0x0000000905057210 */ /* 0x000fce0007ffe0ff */
.L_x_1761:
[----:B------:R-:W0:Y:S02]  /*2f60*/  LDCU.64 UR14, c[0x0][0x390] ;  /* 0x00007200ff0e77ac */ /* 0x000e240008000a00 */
[----:B0-----:R-:W-:Y:S02]  /*2f70*/  LEA R6, P0, R16, UR14, 0x1 ;  /* 0x0000000e10067c11 */ /* 0x001fe4000f8008ff */
[----:B------:R-:W-:Y:S02]  /*2f80*/  LEA R8, P1, R4, UR14, 0x1 ;  /* 0x0000000e04087c11 */ /* 0x000fe4000f8208ff */
[----:B------:R-:W-:Y:S02]  /*2f90*/  LEA.HI.X R7, R16, UR15, R17, 0x1, P0 ;  /* 0x0000000f10077c11 */ /* 0x000fe400080f0c11 */
[----:B------:R-:W-:-:S04]  /*2fa0*/  LEA.HI.X R9, R4, UR15, R5, 0x1, P1 ;  /* 0x0000000f04097c11 */ /* 0x000fc800088f0c05 */
[----:B------:R-:W2:Y:S04]  /*2fb0*/  LDG.E.U16 R7, desc[UR10][R6.64] ;  /* 0x0000000a06077981 */ /* 0x000ea8000c1e1500 */
[----:B------:R-:W2:Y:S02]  /*2fc0*/  LDG.E.U16 R8, desc[UR10][R8.64] ;  /* 0x0000000a08087981 */ /* 0x000ea4000c1e1500 */
[----:B--2---:R-:W-:-:S13]  /*2fd0*/  ISETP.GT.U32.AND P0, PT, R8, R7, PT ;  /* 0x000000070800720c */ /* 0x004fda0003f04070 */
[----:B------:R-:W-:Y:S01]  /*2fe0*/  @!P0 IMAD.MOV.U32 R27, RZ, RZ, RZ ;  /* 0x000000ffff1b8224 */ /* 0x000fe200078e00ff */
[----:B------:R0:W-:Y:S04]  /*2ff0*/  @!P0 STS.U16 [R2], R8 ;  /* 0x0000000802008388 */ /* 0x0001e80000000400 */
[----:B------:R0:W-:Y:S04]  /*3000*/  @!P0 STS.64 [R3], R26 ;  /* 0x0000001a03008388 */ /* 0x0001e80000000a00 */
[----:B------:R0:W-:Y:S01]  /*3010*/  @P0 STS.U16 [R2], R7 ;  /* 0x0000000702000388 */ /* 0x0001e20000000400 */
[----:B------:R-:W-:Y:S05]  /*3020*/  BRA `(.L_x_1807) ;  /* 0x0000003400987947 */ /* 0x000fea0003800000 */
.L_x_1760:
        /* <DEDUP_REMOVED lines=8> */
[----:B------:R-:W-:-:S04]  /*30b0*/  MOV R18, UR6 ;  /* 0x0000000600127c02 */ /* 0x000fc80008000f00 */
        /* <DEDUP_REMOVED lines=9> */
.L_x_1834:
        /* <DEDUP_REMOVED lines=31> */
.L_x_1811:
[----:B------:R-:W-:Y:S01]  /*3340*/  IMAD.MOV.U32 R12, RZ, RZ, R6 ;  /* 0x000000ffff0c7224 */ /* 0x000fe200078e0006 */
[----:B------:R-:W-:Y:S01]  /*3350*/  MOV R11, R13 ;  /* 0x0000000d000b7202 */ /* 0x000fe20000000f00 */
[----:B------:R-:W-:Y:S01]  /*3360*/  IMAD.MOV.U32 R10, RZ, RZ, R24 ;  /* 0x000000ffff0a7224 */ /* 0x000fe200078e0018 */
[----:B------:R-:W-:Y:S02]  /*3370*/  MOV R9, R25 ;  /* 0x0000001900097202 */ /* 0x000fe40000000f00 */
[----:B------:R-:W-:-:S07]  /*3380*/  MOV R8, 0x33a0 ;  /* 0x000033a000087802 */ /* 0x000fce0000000f00 */
[----:B-1----:R-:W-:Y:S05]  /*3390*/  CALL.REL.NOINC `($__internal_38_$__cuda_sm20_div_s64) ;  /* 0x0000003800b87944 */ /* 0x002fea0003c00000 */
        /* <DEDUP_REMOVED lines=11> */
.L_x_1812:
[----:B------:R-:W-:Y:S05]  /*3450*/  BSYNC.RECONVERGENT B1 ;  /* 0x0000000000017941 */ /* 0x000fea0003800200 */
.L_x_1810:
        /* <DEDUP_REMOVED lines=37> */
.L_x_1814:
        /* <DEDUP_REMOVED lines=17> */
.L_x_1815:
[----:B------:R-:W-:Y:S05]  /*37c0*/  BSYNC.RECONVERGENT B1 ;  /* 0x0000000000017941 */ /* 0x000fea0003800200 */
.L_x_1813:
[----:B------:R-:W-:Y:S01]  /*37d0*/  IADD3 R7, PT, PT, R18, 0x1, RZ ;  /* 0x0000000112077810 */ /* 0x000fe20007ffe0ff */
        /* <DEDUP_REMOVED lines=38> */
.L_x_1817:
        /* <DEDUP_REMOVED lines=16> */
.L_x_1818:
[----:B------:R-:W-:Y:S05]  /*3b40*/  BSYNC.RECONVERGENT B1 ;  /* 0x0000000000017941 */ /* 0x000fea0003800200 */
.L_x_1816:
        /* <DEDUP_REMOVED lines=38> */
.L_x_1820:
        /* <DEDUP_REMOVED lines=17> */
.L_x_1821:
[----:B------:R-:W-:Y:S05]  /*3ec0*/  BSYNC.RECONVERGENT B1 ;  /* 0x0000000000017941 */ /* 0x000fea0003800200 */
.L_x_1819:
        /* <DEDUP_REMOVED lines=38> */
.L_x_1823:
[----:B------:R-:W-:Y:S01]  /*4130*/  MOV R12, R26 ;  /* 0x0000001a000c7202 */ /* 0x000fe20000000f00 */
[----:B------:R-:W-:Y:S01]  /*4140*/  IMAD.MOV.U32 R11, RZ, RZ, R27 ;  /* 0x000000ffff0b7224 */ /* 0x000fe200078e001b */
[----:B------:R-:W-:Y:S01]  /*4150*/  MOV R10, R24 ;  /* 0x00000018000a7202 */ /* 0x000fe20000000f00 */
[----:B------:R-:W-:Y:S01]  /*4160*/  IMAD.MOV.U32 R9, RZ, RZ, R25 ;  /* 0x000000ffff097224 */ /* 0x000fe200078e0019 */
[----:B------:R-:W-:-:S07]  /*4170*/  MOV R8, 0x4190 ;  /* 0x0000419000087802 */ /* 0x000fce0000000f00 */
[----:B------:R-:W-:Y:S05]  /*4180*/  CALL.REL.NOINC `($__internal_38_$__cuda_sm20_div_s64) ;  /* 0x0000002c003c7944 */ /* 0x000fea0003c00000 */
        /* <DEDUP_REMOVED lines=11> */
.L_x_1824:
[----:B------:R-:W-:Y:S05]  /*4240*/  BSYNC.RECONVERGENT B1 ;  /* 0x0000000000017941 */ /* 0x000fea0003800200 */
.L_x_1822:
        /* <DEDUP_REMOVED lines=39> */
.L_x_1826:
        /* <DEDUP_REMOVED lines=16> */
.L_x_1827:
[----:B------:R-:W-:Y:S05]  /*45c0*/  BSYNC.RECONVERGENT B1 ;  /* 0x0000000000017941 */ /* 0x000fea0003800200 */
.L_x_1825:
        /* <DEDUP_REMOVED lines=38> */
.L_x_1829:
        /* <DEDUP_REMOVED lines=17> */
.L_x_1830:
[----:B------:R-:W-:Y:S05]  /*4940*/  BSYNC.RECONVERGENT B1 ;  /* 0x0000000000017941 */ /* 0x000fea0003800200 */
.L_x_1828:
        /* <DEDUP_REMOVED lines=36> */
.L_x_1832:
        /* <DEDUP_REMOVED lines=10> */
[----:B------:R-:W-:Y:S02]  /*4c30*/  IMAD.X R13, RZ, RZ, ~R9, P0 ;  /* 0x000000ffff0d7224 */ /* 0x000fe400000e0e09 */
[----:B------:R-:W-:-:S04]  /*4c40*/  IMAD.WIDE.U32 R10, R26, R15, R10 ;  /* 0x0000000f1a0a7225 */ /* 0x000fc800078e000a */
[----:B------:R-:W-:Y:S02]  /*4c50*/  IMAD R13, R13, R26, RZ ;  /* 0x0000001a0d0d7224 */ /* 0x000fe400078e02ff */
[----:B------:R-:W-:Y:S02]  /*4c60*/  IMAD.MOV.U32 R25, RZ, RZ, R10 ;  /* 0x000000ffff197224 */ /* 0x000fe400078e000a */
[----:B------:R-:W-:-:S05]  /*4c70*/  IMAD R13, R27, R15, R13 ;  /* 0x0000000f1b0d7224 */ /* 0x000fca00078e020d */
[----:B------:R-:W-:Y:S01]  /*4c80*/  IADD3 R15, PT, PT, R11, R13, RZ ;  /* 0x0000000d0b0f7210 */ /* 0x000fe20007ffe0ff */
[----:B------:R-:W-:-:S07]  /*4c90*/  IMAD.MOV.U32 R13, RZ, RZ, R9 ;  /* 0x000000ffff0d7224 */ /* 0x000fce00078e0009 */
.L_x_1833:
[----:B------:R-:W-:Y:S05]  /*4ca0*/  BSYNC.RECONVERGENT B1 ;  /* 0x0000000000017941 */ /* 0x000fea0003800200 */
.L_x_1831:
        /* <DEDUP_REMOVED lines=15> */
.L_x_1809:
        /* <DEDUP_REMOVED lines=36> */
.L_x_1837:
        /* <DEDUP_REMOVED lines=10> */
[----:B------:R-:W-:Y:S01]  /*5080*/  IADD3.X R11, PT, PT, RZ, ~R9, RZ, P0, !PT ;  /* 0x80000009ff0b7210 */ /* 0x000fe200007fe4ff */
[----:B------:R-:W-:-:S04]  /*5090*/  IMAD.WIDE.U32 R6, R20, R15, R6 ;  /* 0x0000000f14067225 */ /* 0x000fc800078e0006 */
[----:B------:R-:W-:-:S04]  /*50a0*/  IMAD R11, R11, R20, RZ ;  /* 0x000000140b0b7224 */ /* 0x000fc800078e02ff */
[----:B------:R-:W-:Y:S01]  /*50b0*/  IMAD R11, R21, R15, R11 ;  /* 0x0000000f150b7224 */ /* 0x000fe200078e020b */
[----:B------:R-:W-:-:S03]  /*50c0*/  MOV R21, R6 ;  /* 0x0000000600157202 */ /* 0x000fc60000000f00 */
[----:B------:R-:W-:-:S07]  /*50d0*/  IMAD.IADD R11, R7, 0x1, R11 ;  /* 0x00000001070b7824 */ /* 0x000fce00078e020b */
.L_x_1838:
[----:B------:R-:W-:Y:S05]  /*50e0*/  BSYNC.RECONVERGENT B1 ;  /* 0x0000000000017941 */ /* 0x000fea0003800200 */
.L_x_1836:
        /* <DEDUP_REMOVED lines=39> */
.L_x_1840:
        /* <DEDUP_REMOVED lines=11> */
[----:B------:R-:W-:Y:S02]  /*5410*/  IMAD R13, R13, R24, RZ ;  /* 0x000000180d0d7224 */ /* 0x000fe400078e02ff */
[----:B------:R-:W-:Y:S02]  /*5420*/  IMAD.MOV.U32 R24, RZ, RZ, R12 ;  /* 0x000000ffff187224 */ /* 0x000fe400078e000c */
[----:B------:R-:W-:Y:S01]  /*5430*/  IMAD R13, R25, R15, R13 ;  /* 0x0000000f190d7224 */ /* 0x000fe200078e020d */
[----:B------:R-:W-:-:S04]  /*5440*/  MOV R25, R9 ;  /* 0x0000000900197202 */ /* 0x000fc80000000f00 */
[----:B------:R-:W-:-:S07]  /*5450*/  IADD3 R11, PT, PT, R11, R13, RZ ;  /* 0x0000000d0b0b7210 */ /* 0x000fce0007ffe0ff */
.L_x_1841:
[----:B------:R-:W-:Y:S05]  /*5460*/  BSYNC.RECONVERGENT B1 ;  /* 0x0000000000017941 */ /* 0x000fea0003800200 */
.L_x_1839:
        /* <DEDUP_REMOVED lines=40> */
.L_x_1843:
        /* <DEDUP_REMOVED lines=16> */
.L_x_1844:
[----:B------:R-:W-:Y:S05]  /*57f0*/  BSYNC.RECONVERGENT B1 ;  /* 0x0000000000017941 */ /* 0x000fea0003800200 */
.L_x_1842:
        /* <DEDUP_REMOVED lines=39> */
.L_x_1846:
        /* <DEDUP_REMOVED lines=16> */
.L_x_1847:
[----:B------:R-:W-:Y:S05]  /*5b70*/  BSYNC.RECONVERGENT B1 ;  /* 0x0000000000017941 */ /* 0x000fea0003800200 */
.L_x_1845:
        /* <DEDUP_REMOVED lines=11> */
.L_x_1835:
        /* <DEDUP_REMOVED lines=34> */
.L_x_1850:
[----:B------:R-:W-:Y:S01]  /*5e50*/  MOV R12, R6 ;  /* 0x00000006000c7202 */ /* 0x000fe20000000f00 */
[----:B------:R-:W-:Y:S01]  /*5e60*/  IMAD.MOV.U32 R11, RZ, RZ, R13 ;  /* 0x000000ffff0b7224 */ /* 0x000fe200078e000d */
[----:B------:R-:W-:Y:S02]  /*5e70*/  MOV R10, R16 ;  /* 0x00000010000a7202 */ /* 0x000fe40000000f00 */
[----:B------:R-:W-:Y:S02]  /*5e80*/  MOV R9, R17 ;  /* 0x0000001100097202 */ /* 0x000fe40000000f00 */
[----:B------:R-:W-:-:S07]  /*5e90*/  MOV R8, 0x5eb0 ;  /* 0x00005eb000087802 */ /* 0x000fce0000000f00 */
[----:B------:R-:W-:Y:S05]  /*5ea0*/  CALL.REL.NOINC `($__internal_38_$__cuda_sm20_div_s64) ;  /* 0x0000000c00f47944 */ /* 0x000fea0003c00000 */
        /* <DEDUP_REMOVED lines=10> */
.L_x_1851:
[----:B------:R-:W-:Y:S05]  /*5f50*/  BSYNC.RECONVERGENT B1 ;  /* 0x0000000000017941 */ /* 0x000fea0003800200 */
.L_x_1849:
        /* <DEDUP_REMOVED lines=38> */
.L_x_1853:
        /* <DEDUP_REMOVED lines=16> */
.L_x_1854:
[----:B------:R-:W-:Y:S05]  /*62c0*/  BSYNC.RECONVERGENT B1 ;  /* 0x0000000000017941 */ /* 0x000fea0003800200 */
.L_x_1852:
        /* <DEDUP_REMOVED lines=11> */
.L_x_1848:
        /* <DEDUP_REMOVED lines=30> */
.L_x_1856:
[----:B------:R-:W-:Y:S01]  /*6560*/  MOV R19, R21 ;  /* 0x0000001500137202 */ /* 0x000fe20000000f00 */
[----:B------:R-:W-:Y:S01]  /*6570*/  IMAD.MOV.U32 R23, RZ, RZ, R6 ;  /* 0x000000ffff177224 */ /* 0x000fe200078e0006 */
[----:B------:R-:W-:Y:S02]  /*6580*/  MOV R21, R13 ;  /* 0x0000000d00157202 */ /* 0x000fe40000000f00 */
[----:B------:R-:W-:-:S07]  /*6590*/  MOV R22, 0x65b0 ;  /* 0x000065b000167802 */ /* 0x000fce0000000f00 */
[----:B------:R-:W-:Y:S05]  /*65a0*/  CALL.REL.NOINC `($__internal_39_$__cuda_sm20_rem_s64) ;  /* 0x0000000c00847944 */ /* 0x000fea0003c00000 */
[----:B------:R-:W-:Y:S01]  /*65b0*/  MOV R6, R8 ;  /* 0x0000000800067202 */ /* 0x000fe20000000f00 */
[----:B------:R-:W-:-:S07]  /*65c0*/  IMAD.MOV.U32 R7, RZ, RZ, R9 ;  /* 0x000000ffff077224 */ /* 0x000fce00078e0009 */
.L_x_1857:
[----:B------:R-:W-:Y:S05]  /*65d0*/  BSYNC.RECONVERGENT B1 ;  /* 0x0000000000017941 */ /* 0x000fea0003800200 */
.L_x_1855:
        /* <DEDUP_REMOVED lines=9> */
.L_x_1808:
[----:B------:R-:W2:Y:S04]  /*6670*/  LDG.E.U16 R5, desc[UR10][R4.64] ;  /* 0x0000000a04057981 */ /* 0x000ea8000c1e1500 */
[----:B--2---:R1:W-:Y:S02]  /*6680*/  STS.U16 [R2], R5 ;  /* 0x0000000502007388 */ /* 0x0043e40000000400 */
.L_x_1807:
[----:B------:R-:W-:Y:S05]  /*6690*/  BSYNC.RECONVERGENT B0 ;  /* 0x0000000000007941 */ /* 0x000fea0003800200 */
.L_x_1759:
[----:B------:R-:W-:Y:S01]  /*66a0*/  BAR.SYNC.DEFER_BLOCKING 0x0 ;  /* 0x0000000000007b1d */ /* 0x000fe20000010000 */
[----:B------:R-:W-:-:S09]  /*66b0*/  UISETP.GE.U32.AND UP0, UPT, UR5, 0x42, UPT ;  /* 0x000000420500788c */ /* 0x000fd2000bf06070 */
[----:B------:R-:W-:Y:S05]  /*66c0*/  BRA.U !UP0, `(.L_x_1858) ;  /* 0x0000000108487547 */ /* 0x000fea000b800000 */
.L_x_1861:
        /* <DEDUP_REMOVED lines=8> */
[----:B0-----:R-:W-:-:S02]  /*6750*/  ISETP.GT.U32.AND P0, PT, R7, R4, PT ;  /* 0x000000040700720c */ /* 0x001fc40003f04070 */
[----:B------:R-:W-:-:S11]  /*6760*/  MOV R4, UR5 ;  /* 0x0000000500047c02 */ /* 0x000fd60008000f00 */
[----:B------:R-:W-:Y:S01]  /*6770*/  @!P0 IMAD R4, R4, 0x8, R3 ;  /* 0x0000000804048824 */ /* 0x000fe200078e0203 */
[----:B------:R-:W-:Y:S05]  /*6780*/  @!P0 STS.U16 [R2], R7 ;  /* 0x0000000702008388 */ /* 0x000fea0000000400 */
[----:B-1----:R-:W0:Y:S04]  /*6790*/  @!P0 LDS.64 R4, [R4] ;  /* 0x0000000004048984 */ /* 0x002e280000000a00 */
[----:B0-----:R2:W-:Y:S02]  /*67a0*/  @!P0 STS.64 [R3], R4 ;  /* 0x0000000403008388 */ /* 0x0015e40000000a00 */
.L_x_1860:
[----:B------:R-:W-:Y:S05]  /*67b0*/  BSYNC.RECONVERGENT B0 ;  /* 0x0000000000007941 */ /* 0x000fea0003800200 */
.L_x_1859:
[----:B------:R-:W-:Y:S01]  /*67c0*/  BAR.SYNC.DEFER_BLOCKING 0x0 ;  /* 0x0000000000007b1d */ /* 0x000fe20000010000 */
[----:B------:R-:W-:-:S09]  /*67d0*/  UISETP.GT.U32.AND UP0, UPT, UR4, 0x83, UPT ;  /* 0x000000830400788c */ /* 0x000fd2000bf04070 */
[----:B------:R-:W-:Y:S05]  /*67e0*/  BRA.U UP0, `(.L_x_1861) ;  /* 0xfffffffd00b87547 */ /* 0x000fea000b83ffff */
.L_x_1858:
[----:B------:R-:W-:-:S13]  /*67f0*/  ISETP.GT.U32.AND P0, PT, R0, 0x1f, PT ;  /* 0x0000001f0000780c */ /* 0x000fda0003f04070 */
[----:B------:R-:W-:Y:S05]  /*6800*/  @P0 EXIT ;  /* 0x000000000000094d */ /* 0x000fea0003800000 */
[----:B--2---:R-:W-:Y:S01]  /*6810*/  LDS.U16 R4, [R2] ;  /* 0x0000000002047984 */ /* 0x004fe20000000400 */
[----:B------:R-:W-:-:S03]  /*6820*/  ISETP.NE.AND P1, PT, R0, RZ, PT ;  /* 0x000000ff0000720c */ /* 0x000fc60003f25270 */
[----:B------:R-:W2:Y:S04]  /*6830*/  LDS.U16 R6, [R2+0x40] ;  /* 0x0000400002067984 */ /* 0x000ea80000000400 */
[----:B-1----:R-:W1:Y:S01]  /*6840*/  LDS.U16 R5, [R2+0x40] ;  /* 0x0000400002057984 */ /* 0x002e620000000400 */
[----:B--2---:R-:W-:Y:S02]  /*6850*/  VIMNMX.U16x2 R4, PT, PT, R4, R6, PT ;  /* 0x0000000604047248 */ /* 0x004fe40003fe0200 */
[----:B-1----:R-:W-:Y:S02]  /*6860*/  PRMT R5, R5, 0x9910, RZ ;  /* 0x0000991005057816 */ /* 0x002fe400000000ff */
[----:B------:R-:W-:Y:S02]  /*6870*/  PRMT R6, R4, 0x9910, RZ ;  /* 0x0000991004067816 */ /* 0x000fe400000000ff */
[----:B------:R-:W-:-:S02]  /*6880*/  MOV R4, R5 ;  /* 0x0000000500047202 */ /* 0x000fc40000000f00 */
[----:B------:R-:W-:-:S04]  /*6890*/  MOV R5, R6 ;  /* 0x0000000600057202 */ /* 0x000fc80000000f00 */
        /* <DEDUP_REMOVED lines=11> */
[----:B------:R-:W-:Y:S01]  /*6950*/  IMAD.MOV.U32 R6, RZ, RZ, R9 ;  /* 0x000000ffff067224 */ /* 0x000fe200078e0009 */
[----:B------:R-:W-:-:S04]  /*6960*/  MOV R5, R8 ;  /* 0x0000000800057202 */ /* 0x000fc80000000f00 */
        /* <DEDUP_REMOVED lines=8> */
[----:B0-----:R-:W-:-:S04]  /*69f0*/  VIMNMX.U16x2 R6, PT, PT, R6, R8, PT ;  /* 0x0000000806067248 */ /* 0x001fc80003fe0200 */
[----:B------:R-:W-:Y:S02]  /*6a00*/  PRMT R8, R6, 0x9910, RZ ;  /* 0x0000991006087816 */ /* 0x000fe400000000ff */
[----:B-1----:R-:W-:-:S03]  /*6a10*/  PRMT R9, R9, 0x9910, RZ ;  /* 0x0000991009097816 */ /* 0x002fc600000000ff */
        /* <DEDUP_REMOVED lines=12> */
[----:B------:R-:W-:Y:S02]  /*6ae0*/  PRMT R8, R6, 0x9910, RZ ;  /* 0x0000991006087816 */ /* 0x000fe400000000ff */
[----:B------:R-:W-:Y:S02]  /*6af0*/  MOV R6, R9 ;  /* 0x0000000900067202 */ /* 0x000fe40000000f00 */
        /* <DEDUP_REMOVED lines=56> */
        .weak           $__internal_38_$__cuda_sm20_div_s64
        .type           $__internal_38_$__cuda_sm20_div_s64,@function
        .size           $__internal_38_$__cuda_sm20_div_s64,($__internal_39_$__cuda_sm20_rem_s64 - $__internal_38_$__cuda_sm20_div_s64)
$__internal_38_$__cuda_sm20_div_s64:
        /* <DEDUP_REMOVED lines=83> */
[----:B------:R-:W-:Y:S06]  /*73b0*/  RET.REL.NODEC R10 `(contiguous_reduce3_u16) ;  /* 0xffffff8c0a107950 */ /* 0x000fec0003c3ffff */
        .weak           $__internal_39_$__cuda_sm20_rem_s64
        .type           $__internal_39_$__cuda_sm20_rem_s64,@function
        .size           $__internal_39_$__cuda_sm20_rem_s64,(.L_x_3718 - $__internal_39_$__cuda_sm20_rem_s64)
$__internal_39_$__cuda_sm20_rem_s64:
        /* <DEDUP_REMOVED lines=76> */
[----:B------:R-:W-:Y:S06]  /*7880*/  RET.REL.NODEC R22 `(contiguous_reduce3_u16) ;  /* 0xffffff8416dc7950 */ /* 0x000fec0003c3ffff */
.L_x_1862:
        /* <DEDUP_REMOVED lines=15> */
.L_x_3718:


//--------------------- .text.uncontiguous_reduce_u16 --------------------------
	.section	.text.uncontiguous_reduce_u16,"ax",@progbits
	.align	128
        .global         uncontiguous_reduce_u16
        .type           uncontiguous_reduce_u16,@function
        .size           uncontiguous_reduce_u16,(.L_x_3720 - uncontiguous_reduce_u16)
        .other          uncontiguous_reduce_u16,@"STO_CUDA_ENTRY STV_DEFAULT"
uncontiguous_reduce_u16:
.text.uncontiguous_reduce_u16:
        /* <DEDUP_REMOVED lines=11> */
[----:B------:R-:W0:Y:S01]  /*00b0*/  LDCU.64 UR8, c[0x0][0x358] ;  /* 0x00006b00ff0877ac */ /* 0x000e220008000a00 */
[----:B-1----:R-:W-:-:S04]  /*00c0*/  ULEA UR4, UR6, UR4, 0x18 ;  /* 0x0000000406047291 */ /* 0x002fc8000f8ec0ff */
[----:B--2---:R-:W-:Y:S02]  /*00d0*/  ULEA UR6, UR5, UR4, 0x1 ;  /* 0x0000000405067291 */ /* 0x004fe4000f8e08ff */
[----:B0-----:R-:W-:Y:S01]  /*00e0*/  IMAD R0, R6, UR5, RZ ;  /* 0x0000000506007c24 */ /* 0x001fe2000f8e02ff */
[----:B-----5:R-:W-:Y:S02]  /*00f0*/  IADD3 R7, PT, PT, R10, -0x1, RZ ;  /* 0xffffffff0a077810 */ /* 0x020fe40007ffe0ff */
[C---:B---3--:R-:W-:Y:S01]  /*0100*/  LEA R4, R5.reuse, UR4, 0x1 ;  /* 0x0000000405047c11 */ /* 0x048fe2000f8e08ff */
[----:B------:R-:W-:Y:S01]  /*0110*/  IMAD R3, R0, 0x2, R5 ;  /* 0x0000000200037824 */ /* 0x000fe200078e0205 */
[----:B------:R-:W-:Y:S01]  /*0120*/  LEA R2, R5, UR6, 0x3 ;  /* 0x0000000605027c11 */ /* 0x000fe2000f8e18ff */
[----:B------:R-:W-:Y:S02]  /*0130*/  IMAD.MOV.U32 R0, RZ, RZ, RZ ;  /* 0x000000ffff007224 */ /* 0x000fe400078e00ff */
[----:B------:R0:W-:Y:S01]  /*0140*/  STS.U16 [R4], R8 ;  /* 0x0000000804007388 */ /* 0x0001e20000000400 */
        /* <DEDUP_REMOVED lines=8> */
[----:B------:R-:W-:Y:S01]  /*01d0*/  CS2R R24, SRZ ;  /* 0x0000000000187805 */ /* 0x000fe2000001ff00 */
[----:B------:R-:W-:Y:S02]  /*01e0*/  IMAD.MOV.U32 R13, RZ, RZ, RZ ;  /* 0x000000ffff0d7224 */ /* 0x000fe400078e00ff */
[----:B------:R-:W-:-:S08]  /*01f0*/  IMAD.MOV.U32 R15, RZ, RZ, RZ ;  /* 0x000000ffff0f7224 */ /* 0x000fd000078e00ff */
[----:B------:R-:W-:Y:S05]  /*0200*/  @!P0 BRA `(.L_x_1865) ;  /* 0x0000002c00bc8947 */ /* 0x000fea0003800000 */
[----:B0-----:R-:W-:Y:S01]  /*0210*/  MOV R8, R7 ;  /* 0x0000000700087202 */ /* 0x001fe20000000f00 */
[----:B------:R-:W-:Y:S01]  /*0220*/  IMAD.MOV.U32 R13, RZ, RZ, RZ ;  /* 0x000000ffff0d7224 */ /* 0x000fe200078e00ff */
[----:B------:R-:W-:Y:S02]  /*0230*/  MOV R18, RZ ;  /* 0x000000ff00127202 */ /* 0x000fe40000000f00 */
[----:B------:R-:W-:Y:S02]  /*0240*/  CS2R R24, SRZ ;  /* 0x0000000000187805 */ /* 0x000fe4000001ff00 */
[----:B------:R-:W-:Y:S01]  /*0250*/  ISETP.GE.U32.AND P0, PT, R8, 0x3, PT ;  /* 0x000000030800780c */ /* 0x000fe20003f06070 */
[----:B------:R-:W-:Y:S01]  /*0260*/  IMAD.MOV.U32 R16, RZ, RZ, R14 ;  /* 0x000000ffff107224 */ /* 0x000fe200078e000e */
[----:B------:R-:W-:-:S11]  /*0270*/  MOV R17, RZ ;  /* 0x000000ff00117202 */ /* 0x000fd60000000f00 */
[----:B------:R-:W-:Y:S05]  /*0280*/  @!P0 BRA `(.L_x_1866) ;  /* 0x0000001800e48947 */ /* 0x000fea0003800000 */
[C---:B------:R-:W-:Y:S01]  /*0290*/  LOP3.LUT R9, R10.reuse, 0xfffffffc, RZ, 0xc0, !PT ;  /* 0xfffffffc0a097812 */ /* 0x040fe200078ec0ff */
[----:B------:R-:W-:Y:S01]  /*02a0*/  IMAD.MOV.U32 R16, RZ, RZ, R14 ;  /* 0x000000ffff107224 */ /* 0x000fe200078e000e */
[----:B------:R-:W-:Y:S01]  /*02b0*/  IADD3 R8, PT, PT, R10, -0x2, RZ ;  /* 0xfffffffe0a087810 */ /* 0x000fe20007ffe0ff */
[----:B------:R-:W-:Y:S01]  /*02c0*/  IMAD.MOV.U32 R13, RZ, RZ, RZ ;  /* 0x000000ffff0d7224 */ /* 0x000fe200078e00ff */
[----:B------:R-:W-:Y:S01]  /*02d0*/  MOV R18, RZ ;  /* 0x000000ff00127202 */ /* 0x000fe20000000f00 */
[----:B------:R-:W-:Y:S01]  /*02e0*/  IMAD.MOV.U32 R17, RZ, RZ, RZ ;  /* 0x000000ffff117224 */ /* 0x000fe200078e00ff */
[----:B------:R-:W-:-:S07]  /*02f0*/  IADD3 R9, PT, PT, -R9, RZ, RZ ;  /* 0x000000ff09097210 */ /* 0x000fce0007ffe1ff */
.L_x_1891:
        /* <DEDUP_REMOVED lines=33> */
.L_x_1868:
[----:B------:R-:W-:Y:S01]  /*0510*/  IMAD.MOV.U32 R28, RZ, RZ, R3 ;  /* 0x000000ffff1c7224 */ /* 0x000fe200078e0003 */
[----:B------:R-:W-:Y:S01]  /*0520*/  MOV R10, R0 ;  /* 0x00000000000a7202 */ /* 0x000fe20000000f00 */
[----:B------:R-:W-:Y:S01]  /*0530*/  IMAD.MOV.U32 R11, RZ, RZ, R20 ;  /* 0x000000ffff0b7224 */ /* 0x000fe200078e0014 */
[----:B------:R-:W-:Y:S02]  /*0540*/  MOV R12, R21 ;  /* 0x00000015000c7202 */ /* 0x000fe40000000f00 */
[----:B------:R-:W-:-:S07]  /*0550*/  MOV R7, 0x570 ;  /* 0x0000057000077802 */ /* 0x000fce0000000f00 */
[----:B------:R-:W-:Y:S05]  /*0560*/  CALL.REL.NOINC `($__internal_40_$__cuda_sm20_div_s64) ;  /* 0x0000006800a87944 */ /* 0x000fea0003c00000 */
        /* <DEDUP_REMOVED lines=11> */
.L_x_1869:
[----:B------:R-:W-:Y:S05]  /*0620*/  BSYNC.RECONVERGENT B1 ;  /* 0x0000000000017941 */ /* 0x000fea0003800200 */
.L_x_1867:
        /* <DEDUP_REMOVED lines=34> */
.L_x_1871:
        /* <DEDUP_REMOVED lines=8> */
[----:B------:R-:W-:-:S03]  /*08d0*/  MOV R36, R22 ;  /* 0x0000001600247202 */ /* 0x000fc60000000f00 */
[----:B------:R-:W-:-:S04]  /*08e0*/  IMAD.X R11, RZ, RZ, ~R23, P0 ;  /* 0x000000ffff0b7224 */ /* 0x000fc800000e0e17 */
[----:B------:R-:W-:Y:S02]  /*08f0*/  IMAD R0, R11, R20, RZ ;  /* 0x000000140b007224 */ /* 0x000fe400078e02ff */
[----:B------:R-:W-:-:S04]  /*0900*/  IMAD.WIDE.U32 R10, R20, R7, R16 ;  /* 0x00000007140a7225 */ /* 0x000fc800078e0010 */
[----:B------:R-:W-:Y:S01]  /*0910*/  IMAD R21, R21, R7, R0 ;  /* 0x0000000715157224 */ /* 0x000fe200078e0200 */
[----:B------:R-:W-:-:S03]  /*0920*/  MOV R7, R10 ;  /* 0x0000000a00077202 */ /* 0x000fc60000000f00 */
[----:B------:R-:W-:-:S07]  /*0930*/  IMAD.IADD R11, R21, 0x1, R11 ;  /* 0x00000001150b7824 */ /* 0x000fce00078e020b */
.L_x_1872:
[----:B------:R-:W-:Y:S05]  /*0940*/  BSYNC.RECONVERGENT B1 ;  /* 0x0000000000017941 */ /* 0x000fea0003800200 */
.L_x_1870:
        /* <DEDUP_REMOVED lines=37> */
.L_x_1874:
[----:B------:R-:W-:Y:S01]  /*0ba0*/  MOV R28, R32 ;  /* 0x00000020001c7202 */ /* 0x000fe20000000f00 */
[----:B------:R-:W-:Y:S01]  /*0bb0*/  IMAD.MOV.U32 R10, RZ, RZ, R33 ;  /* 0x000000ffff0a7224 */ /* 0x000fe200078e0021 */
[----:B------:R-:W-:Y:S01]  /*0bc0*/  MOV R11, R16 ;  /* 0x00000010000b7202 */ /* 0x000fe20000000f00 */
[----:B------:R-:W-:Y:S01]  /*0bd0*/  IMAD.MOV.U32 R12, RZ, RZ, R17 ;  /* 0x000000ffff0c7224 */ /* 0x000fe200078e0011 */
[----:B------:R-:W-:-:S07]  /*0be0*/  MOV R7, 0xc00 ;  /* 0x00000c0000077802 */ /* 0x000fce0000000f00 */
[----:B------:R-:W-:Y:S05]  /*0bf0*/  CALL.REL.NOINC `($__internal_40_$__cuda_sm20_div_s64) ;  /* 0x0000006400047944 */ /* 0x000fea0003c00000 */
        /* <DEDUP_REMOVED lines=10> */
.L_x_1875:
[----:B------:R-:W-:Y:S05]  /*0ca0*/  BSYNC.RECONVERGENT B1 ;  /* 0x0000000000017941 */ /* 0x000fea0003800200 */
.L_x_1873:
        /* <DEDUP_REMOVED lines=35> */
.L_x_1877:
[----:B------:R-:W-:Y:S01]  /*0ee0*/  MOV R28, R36 ;  /* 0x00000024001c7202 */ /* 0x000fe20000000f00 */
[----:B------:R-:W-:Y:S01]  /*0ef0*/  IMAD.MOV.U32 R10, RZ, RZ, R37 ;  /* 0x000000ffff0a7224 */ /* 0x000fe200078e0025 */
[----:B------:R-:W-:Y:S01]  /*0f00*/  MOV R11, R16 ;  /* 0x00000010000b7202 */ /* 0x000fe20000000f00 */
[----:B------:R-:W-:Y:S01]  /*0f10*/  IMAD.MOV.U32 R12, RZ, RZ, R17 ;  /* 0x000000ffff0c7224 */ /* 0x000fe200078e0011 */
[----:B------:R-:W-:-:S07]  /*0f20*/  MOV R7, 0xf40 ;  /* 0x00000f4000077802 */ /* 0x000fce0000000f00 */
[----:B------:R-:W-:Y:S05]  /*0f30*/  CALL.REL.NOINC `($__internal_40_$__cuda_sm20_div_s64) ;  /* 0x0000006000347944 */ /* 0x000fea0003c00000 */
        /* <DEDUP_REMOVED lines=11> */
.L_x_1878:
[----:B------:R-:W-:Y:S05]  /*0ff0*/  BSYNC.RECONVERGENT B1 ;  /* 0x0000000000017941 */ /* 0x000fea0003800200 */
.L_x_1876:
[----:B------:R-:W0:Y:S01]  /*1000*/  LDC.64 R16, c[0x0][0x398] ;  /* 0x0000e600ff107b82 */ /* 0x000e220000000a00 */
[----:B------:R-:W-:-:S04]  /*1010*/  VIADD R13, R8, 0xffffffff ;  /* 0xffffffff080d7836 */ /* 0x000fc80000000000 */
[----:B0-----:R-:W-:-:S06]  /*1020*/  IMAD.WIDE.U32 R16, R13, 0x8, R16 ;  /* 0x000000080d107825 */ /* 0x001fcc00078e0010 */
        /* <DEDUP_REMOVED lines=33> */
.L_x_1880:
        /* <DEDUP_REMOVED lines=16> */
.L_x_1881:
[----:B------:R-:W-:Y:S05]  /*1340*/  BSYNC.RECONVERGENT B1 ;  /* 0x0000000000017941 */ /* 0x000fea0003800200 */
.L_x_1879:
        /* <DEDUP_REMOVED lines=19> */
[----:B0-----:R-:W-:Y:S02]  /*1480*/  VIADD R11, R7, 0xffffffe ;  /* 0x0ffffffe070b7836 */ /* 0x001fe40000000000 */
[----:B------:R-:W-:-:S04]  /*1490*/  IMAD.MOV.U32 R7, RZ, RZ, RZ ;  /* 0x000000ffff077224 */ /* 0x000fc800078e00ff */
        /* <DEDUP_REMOVED lines=16> */
.L_x_1883:
        /* <DEDUP_REMOVED lines=17> */
.L_x_1884:
[----:B------:R-:W-:Y:S05]  /*16b0*/  BSYNC.RECONVERGENT B1 ;  /* 0x0000000000017941 */ /* 0x000fea0003800200 */
.L_x_1882:
        /* <DEDUP_REMOVED lines=36> */
.L_x_1886:
        /* <DEDUP_REMOVED lines=17> */
.L_x_1887:
[----:B------:R-:W-:Y:S05]  /*1a10*/  BSYNC.RECONVERGENT B1 ;  /* 0x0000000000017941 */ /* 0x000fea0003800200 */
.L_x_1885:
        /* <DEDUP_REMOVED lines=37> */
.L_x_1889:
[----:B------:R-:W-:Y:S01]  /*1c70*/  IMAD.MOV.U32 R28, RZ, RZ, R16 ;  /* 0x000000ffff1c7224 */ /* 0x000fe200078e0010 */
[----:B------:R-:W-:Y:S01]  /*1c80*/  MOV R10, R17 ;  /* 0x00000011000a7202 */ /* 0x000fe20000000f00 */
[----:B------:R-:W-:Y:S01]  /*1c90*/  IMAD.MOV.U32 R11, RZ, RZ, R18 ;  /* 0x000000ffff0b7224 */ /* 0x000fe200078e0012 */
[----:B------:R-:W-:Y:S02]  /*1ca0*/  MOV R12, R19 ;  /* 0x00000013000c7202 */ /* 0x000fe40000000f00 */
[----:B------:R-:W-:-:S07]  /*1cb0*/  MOV R7, 0x1cd0 ;  /* 0x00001cd000077802 */ /* 0x000fce0000000f00 */
[----:B------:R-:W-:Y:S05]  /*1cc0*/  CALL.REL.NOINC `($__internal_40_$__cuda_sm20_div_s64) ;  /* 0x0000005000d07944 */ /* 0x000fea0003c00000 */
[----:B------:R-:W-:Y:S02]  /*1cd0*/  IADD3 R7, P0, PT, RZ, -R22, RZ ;  /* 0x80000016ff077210 */ /* 0x000fe40007f1e0ff */
[----:B------:R-:W-:Y:S02]  /*1ce0*/  MOV R10, R16 ;  /* 0x00000010000a7202 */ /* 0x000fe40000000f00 */
[----:B------:R-:W-:Y:S01]  /*1cf0*/  MOV R16, R22 ;  /* 0x0000001600107202 */ /* 0x000fe20000000f00 */
[----:B------:R-:W-:-:S04]  /*1d00*/  IMAD.X R11, RZ, RZ, ~R23, P0 ;  /* 0x000000ffff0b7224 */ /* 0x000fc800000e0e17 */
[----:B------:R-:W-:Y:S02]  /*1d10*/  IMAD R12, R11, R18, RZ ;  /* 0x000000120b0c7224 */ /* 0x000fe400078e02ff */
[----:B------:R-:W-:Y:S02]  /*1d20*/  IMAD.MOV.U32 R11, RZ, RZ, R17 ;  /* 0x000000ffff0b7224 */ /* 0x000fe400078e0011 */
[----:B------:R-:W-:Y:S02]  /*1d30*/  IMAD.MOV.U32 R17, RZ, RZ, R23 ;  /* 0x000000ffff117224 */ /* 0x000fe400078e0017 */
[----:B------:R-:W-:-:S04]  /*1d40*/  IMAD.WIDE.U32 R10, R18, R7, R10 ;  /* 0x00000007120a7225 */ /* 0x000fc800078e000a */
[----:B------:R-:W-:Y:S02]  /*1d50*/  IMAD R7, R19, R7, R12 ;  /* 0x0000000713077224 */ /* 0x000fe400078e020c */
[----:B------:R-:W-:-:S03]  /*1d60*/  IMAD.MOV.U32 R19, RZ, RZ, R10 ;  /* 0x000000ffff137224 */ /* 0x000fc600078e000a */
[----:B------:R-:W-:-:S07]  /*1d70*/  IADD3 R11, PT, PT, R7, R11, RZ ;  /* 0x0000000b070b7210 */ /* 0x000fce0007ffe0ff */
.L_x_1890:
[----:B------:R-:W-:Y:S05]  /*1d80*/  BSYNC.RECONVERGENT B1 ;  /* 0x0000000000017941 */ /* 0x000fea0003800200 */
.L_x_1888:
        /* <DEDUP_REMOVED lines=9> */
.L_x_1866:
        /* <DEDUP_REMOVED lines=35> */
.L_x_1894:
[----:B------:R-:W-:Y:S01]  /*2050*/  IMAD.MOV.U32 R28, RZ, RZ, R3 ;  /* 0x000000ffff1c7224 */ /* 0x000fe200078e0003 */
[----:B------:R-:W-:Y:S01]  /*2060*/  MOV R10, R0 ;  /* 0x00000000000a7202 */ /* 0x000fe20000000f00 */
[----:B------:R-:W-:Y:S01]  /*2070*/  IMAD.MOV.U32 R11, RZ, RZ, R20 ;  /* 0x000000ffff0b7224 */ /* 0x000fe200078e0014 */
[----:B------:R-:W-:Y:S02]  /*2080*/  MOV R12, R21 ;  /* 0x00000015000c7202 */ /* 0x000fe40000000f00 */
[----:B------:R-:W-:-:S07]  /*2090*/  MOV R7, 0x20b0 ;  /* 0x000020b000077802 */ /* 0x000fce0000000f00 */
[----:B------:R-:W-:Y:S05]  /*20a0*/  CALL.REL.NOINC `($__internal_40_$__cuda_sm20_div_s64) ;  /* 0x0000004c00d87944 */ /* 0x000fea0003c00000 */
        /* <DEDUP_REMOVED lines=10> */
.L_x_1895:
[----:B------:R-:W-:Y:S05]  /*2150*/  BSYNC.RECONVERGENT B1 ;  /* 0x0000000000017941 */ /* 0x000fea0003800200 */
.L_x_1893:
        /* <DEDUP_REMOVED lines=35> */
.L_x_1897:
[----:B------:R-:W-:Y:S01]  /*2390*/  IMAD.MOV.U32 R28, RZ, RZ, R16 ;  /* 0x000000ffff1c7224 */ /* 0x000fe200078e0010 */
[----:B------:R-:W-:Y:S01]  /*23a0*/  MOV R10, R17 ;  /* 0x00000011000a7202 */ /* 0x000fe20000000f00 */
[----:B------:R-:W-:Y:S01]  /*23b0*/  IMAD.MOV.U32 R11, RZ, RZ, R20 ;  /* 0x000000ffff0b7224 */ /* 0x000fe200078e0014 */
[----:B------:R-:W-:Y:S02]  /*23c0*/  MOV R12, R21 ;  /* 0x00000015000c7202 */ /* 0x000fe40000000f00 */
[----:B------:R-:W-:-:S07]  /*23d0*/  MOV R7, 0x23f0 ;  /* 0x000023f000077802 */ /* 0x000fce0000000f00 */
[----:B------:R-:W-:Y:S05]  /*23e0*/  CALL.REL.NOINC `($__internal_40_$__cuda_sm20_div_s64) ;  /* 0x0000004c00087944 */ /* 0x000fea0003c00000 */
[----:B------:R-:W-:-:S05]  /*23f0*/  IADD3 R3, P0, PT, RZ, -R22, RZ ;  /* 0x80000016ff037210 */ /* 0x000fca0007f1e0ff */
        /* <DEDUP_REMOVED lines=8> */
.L_x_1898:
[----:B------:R-:W-:Y:S05]  /*2480*/  BSYNC.RECONVERGENT B1 ;  /* 0x0000000000017941 */ /* 0x000fea0003800200 */
.L_x_1896:
        /* <DEDUP_REMOVED lines=37> */
.L_x_1900:
        /* <DEDUP_REMOVED lines=8> */
[----:B------:R-:W-:Y:S01]  /*2760*/  MOV R11, R33 ;  /* 0x00000021000b7202 */ /* 0x000fe20000000f00 */
[----:B------:R-:W-:Y:S01]  /*2770*/  IMAD.MOV.U32 R0, RZ, RZ, R23 ;  /* 0x000000ffff007224 */ /* 0x000fe200078e0017 */
[----:B------:R-:W-:Y:S01]  /*2780*/  IADD3.X R3, PT, PT, RZ, ~R23, RZ, P0, !PT ;  /* 0x80000017ff037210 */ /* 0x000fe200007fe4ff */
[----:B------:R-:W-:-:S04]  /*2790*/  IMAD.WIDE.U32 R10, R16, R7, R10 ;  /* 0x00000007100a7225 */ /* 0x000fc800078e000a */
[----:B------:R-:W-:-:S04]  /*27a0*/  IMAD R3, R3, R16, RZ ;  /* 0x0000001003037224 */ /* 0x000fc800078e02ff */
[----:B------:R-:W-:Y:S02]  /*27b0*/  IMAD R7, R17, R7, R3 ;  /* 0x0000000711077224 */ /* 0x000fe400078e0203 */
[----:B------:R-:W-:-:S03]  /*27c0*/  IMAD.MOV.U32 R3, RZ, RZ, R22 ;  /* 0x000000ffff037224 */ /* 0x000fc600078e0016 */
[----:B------:R-:W-:-:S07]  /*27d0*/  IADD3 R7, PT, PT, R11, R7, RZ ;  /* 0x000000070b077210 */ /* 0x000fce0007ffe0ff */
.L_x_1901:
[----:B------:R-:W-:Y:S05]  /*27e0*/  BSYNC.RECONVERGENT B1 ;  /* 0x0000000000017941 */ /* 0x000fea0003800200 */
.L_x_1899:
        /* <DEDUP_REMOVED lines=36> */
.L_x_1903:
        /* <DEDUP_REMOVED lines=15> */
[----:B------:R-:W-:-:S07]  /*2b20*/  IMAD.IADD R9, R9, 0x1, R11 ;  /* 0x0000000109097824 */ /* 0x000fce00078e020b */
.L_x_1904:
[----:B------:R-:W-:Y:S05]  /*2b30*/  BSYNC.RECONVERGENT B1 ;  /* 0x0000000000017941 */ /* 0x000fea0003800200 */
.L_x_1902:
[----:B------:R-:W-:Y:S01]  /*2b40*/  IMAD.MOV.U32 R34, RZ, RZ, R18 ;  /* 0x000000ffff227224 */ /* 0x000fe200078e0012 */
[----:B------:R-:W-:Y:S01]  /*2b50*/  IADD3 R8, PT, PT, R8, -0x2, RZ ;  /* 0xfffffffe08087810 */ /* 0x000fe20007ffe0ff */
[----:B------:R-:W-:Y:S02]  /*2b60*/  IMAD R9, R9, R32, RZ ;  /* 0x0000002009097224 */ /* 0x000fe400078e02ff */
[----:B------:R-:W-:-:S04]  /*2b70*/  IMAD.WIDE.U32 R34, R32, R10, R34 ;  /* 0x0000000a20227225 */ /* 0x000fc800078e0022 */
[----:B------:R-:W-:Y:S01]  /*2b80*/  IMAD R9, R33, R10, R9 ;  /* 0x0000000a21097224 */ /* 0x000fe200078e0209 */
[----:B------:R-:W-:-:S03]  /*2b90*/  MOV R13, R34 ;  /* 0x00000022000d7202 */ /* 0x000fc60000000f00 */
[----:B------:R-:W-:-:S07]  /*2ba0*/  IMAD.IADD R18, R35, 0x1, R9 ;  /* 0x0000000123127824 */ /* 0x000fce00078e0209 */
.L_x_1892:
        /* <DEDUP_REMOVED lines=31> */
.L_x_1906:
[----:B------:R-:W-:Y:S01]  /*2da0*/  IMAD.MOV.U32 R19, RZ, RZ, R0 ;  /* 0x000000ffff137224 */ /* 0x000fe200078e0000 */
[----:B------:R-:W-:Y:S01]  /*2db0*/  MOV R7, R26 ;  /* 0x0000001a00077202 */ /* 0x000fe20000000f00 */
[----:B------:R-:W-:Y:S01]  /*2dc0*/  IMAD.MOV.U32 R12, RZ, RZ, R27 ;  /* 0x000000ffff0c7224 */ /* 0x000fe200078e001b */
[----:B------:R-:W-:-:S07]  /*2dd0*/  MOV R0, 0x2df0 ;  /* 0x00002df000007802 */ /* 0x000fce0000000f00 */
[----:B------:R-:W-:Y:S05]  /*2de0*/  CALL.REL.NOINC `($__internal_41_$__cuda_sm20_rem_s64) ;  /* 0x0000004400d87944 */ /* 0x000fea0003c00000 */
[----:B------:R-:W-:Y:S01]  /*2df0*/  MOV R10, R3 ;  /* 0x00000003000a7202 */ /* 0x000fe20000000f00 */
[----:B------:R-:W-:-:S07]  /*2e00*/  IMAD.MOV.U32 R11, RZ, RZ, R12 ;  /* 0x000000ffff0b7224 */ /* 0x000fce00078e000c */
.L_x_1907:
[----:B------:R-:W-:Y:S05]  /*2e10*/  BSYNC.RECONVERGENT B1 ;  /* 0x0000000000017941 */ /* 0x000fea0003800200 */
.L_x_1905:
        /* <DEDUP_REMOVED lines=30> */
.L_x_1909:
[----:B------:R-:W-:Y:S01]  /*3000*/  MOV R7, R26 ;  /* 0x0000001a00077202 */ /* 0x000fe20000000f00 */
[----:B------:R-:W-:Y:S01]  /*3010*/  IMAD.MOV.U32 R12, RZ, RZ, R27 ;  /* 0x000000ffff0c7224 */ /* 0x000fe200078e001b */
[----:B------:R-:W-:Y:S01]  /*3020*/  MOV R3, R16 ;  /* 0x0000001000037202 */ /* 0x000fe20000000f00 */
[----:B------:R-:W-:Y:S01]  /*3030*/  IMAD.MOV.U32 R19, RZ, RZ, R17 ;  /* 0x000000ffff137224 */ /* 0x000fe200078e0011 */
[----:B------:R-:W-:-:S07]  /*3040*/  MOV R0, 0x3060 ;  /* 0x0000306000007802 */ /* 0x000fce0000000f00 */
[----:B------:R-:W-:Y:S05]  /*3050*/  CALL.REL.NOINC `($__internal_41_$__cuda_sm20_rem_s64) ;  /* 0x00000044003c7944 */ /* 0x000fea0003c00000 */
[----:B------:R-:W-:Y:S01]  /*3060*/  MOV R10, R3 ;  /* 0x00000003000a7202 */ /* 0x000fe20000000f00 */
[----:B------:R-:W-:-:S07]  /*3070*/  IMAD.MOV.U32 R11, RZ, RZ, R12 ;  /* 0x000000ffff0b7224 */ /* 0x000fce00078e000c */
.L_x_1910:
[----:B------:R-:W-:Y:S05]  /*3080*/  BSYNC.RECONVERGENT B1 ;  /* 0x0000000000017941 */ /* 0x000fea0003800200 */
.L_x_1908:
[----:B------:R-:W-:Y:S01]  /*3090*/  MOV R12, R13 ;  /* 0x0000000d000c7202 */ /* 0x000fe20000000f00 */
[----:B------:R-:W-:Y:S02]  /*30a0*/  IMAD R3, R11, R8, RZ ;  /* 0x000000080b037224 */ /* 0x000fe400078e02ff */
[----:B------:R-:W-:Y:S02]  /*30b0*/  IMAD.MOV.U32 R13, RZ, RZ, R18 ;  /* 0x000000ffff0d7224 */ /* 0x000fe400078e0012 */
[-C--:B------:R-:W-:Y:S02]  /*30c0*/  IMAD R3, R9, R10.reuse, R3 ;  /* 0x0000000a09037224 */ /* 0x080fe400078e0203 */
[----:B------:R-:W-:-:S05]  /*30d0*/  IMAD.WIDE.U32 R12, R8, R10, R12 ;  /* 0x0000000a080c7225 */ /* 0x000fca00078e000c */
[----:B------:R-:W-:Y:S01]  /*30e0*/  IADD3 R18, PT, PT, R13, R3, RZ ;  /* 0x000000030d127210 */ /* 0x000fe20007ffe0ff */
[----:B------:R-:W-:-:S07]  /*30f0*/  IMAD.MOV.U32 R13, RZ, RZ, R12 ;  /* 0x000000ffff0d7224 */ /* 0x000fce00078e000c */
.L_x_1865:
[----:B------:R-:W0:Y:S02]  /*3100*/  LDCU.64 UR12, c[0x0][0x390] ;  /* 0x00007200ff0c77ac */ /* 0x000e240008000a00 */
[C---:B0-----:R-:W-:Y:S02]  /*3110*/  LEA R8, P0, R24.reuse, UR12, 0x1 ;  /* 0x0000000c18087c11 */ /* 0x041fe4000f8008ff */
[C---:B------:R-:W-:Y:S02]  /*3120*/  LEA R10, P1, R13.reuse, UR12, 0x1 ;  /* 0x0000000c0d0a7c11 */ /* 0x040fe4000f8208ff */
[----:B------:R-:W-:Y:S02]  /*3130*/  LEA.HI.X R9, R24, UR13, R25, 0x1, P0 ;  /* 0x0000000d18097c11 */ /* 0x000fe400080f0c19 */
[----:B------:R-:W-:-:S04]  /*3140*/  LEA.HI.X R11, R13, UR13, R18, 0x1, P1 ;  /* 0x0000000d0d0b7c11 */ /* 0x000fc800088f0c12 */
[----:B------:R-:W2:Y:S04]  /*3150*/  LDG.E.U16 R9, desc[UR8][R8.64] ;  /* 0x0000000808097981 */ /* 0x000ea8000c1e1500 */
[----:B------:R-:W2:Y:S02]  /*3160*/  LDG.E.U16 R10, desc[UR8][R10.64] ;  /* 0x000000080a0a7981 */ /* 0x000ea4000c1e1500 */
[----:B--2---:R-:W-:-:S13]  /*3170*/  ISETP.GT.U32.AND P0, PT, R10, R9, PT ;  /* 0x000000090a00720c */ /* 0x004fda0003f04070 */
[----:B------:R2:W-:Y:S04]  /*3180*/  @!P0 STS.U16 [R4], R10 ;  /* 0x0000000a04008388 */ /* 0x0005e80000000400 */
[----:B------:R2:W-:Y:S04]  /*3190*/  @!P0 STS.64 [R2], R14 ;  /* 0x0000000e02008388 */ /* 0x0005e80000000a00 */
[----:B------:R2:W-:Y:S01]  /*31a0*/  @P0 STS.U16 [R4], R9 ;  /* 0x0000000904000388 */ /* 0x0005e20000000400 */
[----:B------:R-:W-:Y:S05]  /*31b0*/  BRA `(.L_x_1911) ;  /* 0x0000003400d47947 */ /* 0x000fea0003800000 */
.L_x_1864:
        /* <DEDUP_REMOVED lines=20> */
.L_x_1938:
        /* <DEDUP_REMOVED lines=33> */
.L_x_1915:
[----:B------:R-:W-:Y:S01]  /*3510*/  MOV R28, R3 ;  /* 0x00000003001c7202 */ /* 0x000fe20000000f00 */
[----:B------:R-:W-:Y:S01]  /*3520*/  IMAD.MOV.U32 R10, RZ, RZ, R0 ;  /* 0x000000ffff0a7224 */ /* 0x000fe200078e0000 */
[----:B------:R-:W-:Y:S01]  /*3530*/  MOV R11, R24 ;  /* 0x00000018000b7202 */ /* 0x000fe20000000f00 */
[----:B------:R-:W-:Y:S01]  /*3540*/  IMAD.MOV.U32 R12, RZ, RZ, R25 ;  /* 0x000000ffff0c7224 */ /* 0x000fe200078e0019 */
[----:B------:R-:W-:-:S07]  /*3550*/  MOV R7, 0x3570 ;  /* 0x0000357000077802 */ /* 0x000fce0000000f00 */
[----:B-1----:R-:W-:Y:S05]  /*3560*/  CALL.REL.NOINC `($__internal_40_$__cuda_sm20_div_s64) ;  /* 0x0000003800a87944 */ /* 0x002fea0003c00000 */
        /* <DEDUP_REMOVED lines=11> */
.L_x_1916:
[----:B------:R-:W-:Y:S05]  /*3620*/  BSYNC.RECONVERGENT B1 ;  /* 0x0000000000017941 */ /* 0x000fea0003800200 */
.L_x_1914:
        /* <DEDUP_REMOVED lines=38> */
.L_x_1918:
        /* <DEDUP_REMOVED lines=17> */
.L_x_1919:
[----:B------:R-:W-:Y:S05]  /*39a0*/  BSYNC.RECONVERGENT B1 ;  /* 0x0000000000017941 */ /* 0x000fea0003800200 */
.L_x_1917:
        /* <DEDUP_REMOVED lines=38> */
.L_x_1921:
        /* <DEDUP_REMOVED lines=17> */
.L_x_1922:
[----:B------:R-:W-:Y:S05]  /*3d20*/  BSYNC.RECONVERGENT B1 ;  /* 0x0000000000017941 */ /* 0x000fea0003800200 */
.L_x_1920:
        /* <DEDUP_REMOVED lines=39> */
.L_x_1924:
        /* <DEDUP_REMOVED lines=17> */
.L_x_1925:
[----:B------:R-:W-:Y:S05]  /*40b0*/  BSYNC.RECONVERGENT B1 ;  /* 0x0000000000017941 */ /* 0x000fea0003800200 */
.L_x_1923:
        /* <DEDUP_REMOVED lines=38> */
.L_x_1927:
        /* <DEDUP_REMOVED lines=17> */
.L_x_1928:
[----:B------:R-:W-:Y:S05]  /*4430*/  BSYNC.RECONVERGENT B1 ;  /* 0x0000000000017941 */ /* 0x000fea0003800200 */
.L_x_1926:
        /* <DEDUP_REMOVED lines=38> */
.L_x_1930:
        /* <DEDUP_REMOVED lines=17> */
.L_x_1931:
[----:B------:R-:W-:Y:S05]  /*47b0*/  BSYNC.RECONVERGENT B1 ;  /* 0x0000000000017941 */ /* 0x000fea0003800200 */
.L_x_1929:
        /* <DEDUP_REMOVED lines=38> */
.L_x_1933:
        /* <DEDUP_REMOVED lines=17> */
.L_x_1934:
[----:B------:R-:W-:Y:S05]  /*4b30*/  BSYNC.RECONVERGENT B1 ;  /* 0x0000000000017941 */ /* 0x000fea0003800200 */
.L_x_1932:
        /* <DEDUP_REMOVED lines=36> */
.L_x_1936:
        /* <DEDUP_REMOVED lines=17> */
.L_x_1937:
[----:B------:R-:W-:Y:S05]  /*4e90*/  BSYNC.RECONVERGENT B1 ;  /* 0x0000000000017941 */ /* 0x000fea0003800200 */
.L_x_1935:
        /* <DEDUP_REMOVED lines=12> */
.L_x_1913:
        /* <DEDUP_REMOVED lines=36> */
.L_x_1941:
        /* <DEDUP_REMOVED lines=17> */
.L_x_1942:
[----:B------:R-:W-:Y:S05]  /*52b0*/  BSYNC.RECONVERGENT B1 ;  /* 0x0000000000017941 */ /* 0x000fea0003800200 */
.L_x_1940:
        /* <DEDUP_REMOVED lines=41> */
.L_x_1944:
        /* <DEDUP_REMOVED lines=17> */
.L_x_1945:
[----:B------:R-:W-:Y:S05]  /*5660*/  BSYNC.RECONVERGENT B1 ;  /* 0x0000000000017941 */ /* 0x000fea0003800200 */
.L_x_1943:
        /* <DEDUP_REMOVED lines=40> */
.L_x_1947:
        /* <DEDUP_REMOVED lines=17> */
.L_x_1948:
[----:B------:R-:W-:Y:S05]  /*5a00*/  BSYNC.RECONVERGENT B1 ;  /* 0x0000000000017941 */ /* 0x000fea0003800200 */
.L_x_1946:
        /* <DEDUP_REMOVED lines=20> */
[----:B0-----:R-:W-:Y:S01]  /*5b50*/  IADD3 R10, PT, PT, R0, 0xffffffe, RZ ;  /* 0x0ffffffe000a7810 */ /* 0x001fe20007ffe0ff */
[----:B------:R-:W-:-:S05]  /*5b60*/  IMAD.MOV.U32 R0, RZ, RZ, RZ ;  /* 0x000000ffff007224 */ /* 0x000fca00078e00ff */
        /* <DEDUP_REMOVED lines=13> */
[----:B------:R-:W-:-:S04]  /*5c40*/  @!P2 LOP3.LUT R3, RZ, R24, RZ, 0x33, !PT ;  /* 0x00000018ff03a212 */ /* 0x000fc800078e33ff */
[----:B------:R-:W-:-:S05]  /*5c50*/  IADD3 R21, PT, PT, -R3, RZ, RZ ;  /* 0x000000ff03157210 */ /* 0x000fca0007ffe1ff */
[----:B------:R-:W-:Y:S01]  /*5c60*/  IMAD R21, R24, R21, R20 ;  /* 0x0000001518157224 */ /* 0x000fe200078e0214 */
[----:B------:R-:W-:Y:S06]  /*5c70*/  BRA `(.L_x_1951) ;  /* 0x0000000000447947 */ /* 0x000fec0003800000 */
.L_x_1950:
[----:B------:R-:W-:Y:S01]  /*5c80*/  MOV R28, R20 ;  /* 0x00000014001c7202 */ /* 0x000fe20000000f00 */
[----:B------:R-:W-:Y:S01]  /*5c90*/  IMAD.MOV.U32 R10, RZ, RZ, R21 ;  /* 0x000000ffff0a7224 */ /* 0x000fe200078e0015 */
[----:B------:R-:W-:Y:S02]  /*5ca0*/  MOV R11, R24 ;  /* 0x00000018000b7202 */ /* 0x000fe40000000f00 */
[----:B------:R-:W-:Y:S02]  /*5cb0*/  MOV R12, R25 ;  /* 0x00000019000c7202 */ /* 0x000fe40000000f00 */
[----:B------:R-:W-:-:S07]  /*5cc0*/  MOV R7, 0x5ce0 ;  /* 0x00005ce000077802 */ /* 0x000fce0000000f00 */
[----:B------:R-:W-:Y:S05]  /*5cd0*/  CALL.REL.NOINC `($__internal_40_$__cuda_sm20_div_s64) ;  /* 0x0000001000cc7944 */ /* 0x000fea0003c00000 */
        /* <DEDUP_REMOVED lines=11> */
.L_x_1951:
[----:B------:R-:W-:Y:S05]  /*5d90*/  BSYNC.RECONVERGENT B1 ;  /* 0x0000000000017941 */ /* 0x000fea0003800200 */
.L_x_1949:
        /* <DEDUP_REMOVED lines=10> */
.L_x_1939:
        /* <DEDUP_REMOVED lines=34> */
.L_x_1954:
        /* <DEDUP_REMOVED lines=17> */
.L_x_1955:
[----:B------:R-:W-:Y:S05]  /*6170*/  BSYNC.RECONVERGENT B1 ;  /* 0x0000000000017941 */ /* 0x000fea0003800200 */
.L_x_1953:
        /* <DEDUP_REMOVED lines=40> */
.L_x_1957:
[----:B------:R-:W-:Y:S01]  /*6400*/  MOV R28, R18 ;  /* 0x00000012001c7202 */ /* 0x000fe20000000f00 */
[----:B------:R-:W-:Y:S01]  /*6410*/  IMAD.MOV.U32 R11, RZ, RZ, R16 ;  /* 0x000000ffff0b7224 */ /* 0x000fe200078e0010 */
[----:B------:R-:W-:Y:S02]  /*6420*/  MOV R10, R19 ;  /* 0x00000013000a7202 */ /* 0x000fe40000000f00 */
[----:B------:R-:W-:Y:S02]  /*6430*/  MOV R12, R17 ;  /* 0x00000011000c7202 */ /* 0x000fe40000000f00 */
        /* <DEDUP_REMOVED lines=13> */
.L_x_1958:
[----:B------:R-:W-:Y:S05]  /*6510*/  BSYNC.RECONVERGENT B1 ;  /* 0x0000000000017941 */ /* 0x000fea0003800200 */
.L_x_1956:
        /* <DEDUP_REMOVED lines=10> */
.L_x_1952:
        /* <DEDUP_REMOVED lines=31> */
.L_x_1960:
[----:B------:R-:W-:Y:S01]  /*67b0*/  MOV R19, R0 ;  /* 0x0000000000137202 */ /* 0x000fe20000000f00 */
[----:B------:R-:W-:Y:S01]  /*67c0*/  IMAD.MOV.U32 R7, RZ, RZ, R10 ;  /* 0x000000ffff077224 */ /* 0x000fe200078e000a */
[----:B------:R-:W-:Y:S02]  /*67d0*/  MOV R12, R11 ;  /* 0x0000000b000c7202 */ /* 0x000fe40000000f00 */
[----:B------:R-:W-:-:S07]  /*67e0*/  MOV R0, 0x6800 ;  /* 0x0000680000007802 */ /* 0x000fce0000000f00 */
[----:B------:R-:W-:Y:S05]  /*67f0*/  CALL.REL.NOINC `($__internal_41_$__cuda_sm20_rem_s64) ;  /* 0x0000000c00547944 */ /* 0x000fea0003c00000 */
[----:B------:R-:W-:Y:S01]  /*6800*/  IMAD.MOV.U32 R10, RZ, RZ, R3 ;  /* 0x000000ffff0a7224 */ /* 0x000fe200078e0003 */
[----:B------:R-:W-:-:S07]  /*6810*/  MOV R11, R12 ;  /* 0x0000000c000b7202 */ /* 0x000fce0000000f00 */
.L_x_1961:
[----:B------:R-:W-:Y:S05]  /*6820*/  BSYNC.RECONVERGENT B1 ;  /* 0x0000000000017941 */ /* 0x000fea0003800200 */
.L_x_1959:
        /* <DEDUP_REMOVED lines=9> */
.L_x_1912:
[----:B------:R-:W0:Y:S02]  /*68c0*/  LDCU.64 UR12, c[0x0][0x390] ;  /* 0x00007200ff0c77ac */ /* 0x000e240008000a00 */
[----:B0-----:R-:W-:-:S04]  /*68d0*/  LEA R8, P0, R13, UR12, 0x1 ;  /* 0x0000000c0d087c11 */ /* 0x001fc8000f8008ff */
[----:B------:R-:W-:-:S06]  /*68e0*/  LEA.HI.X R9, R13, UR13, R9, 0x1, P0 ;  /* 0x0000000d0d097c11 */ /* 0x000fcc00080f0c09 */
[----:B------:R-:W2:Y:S04]  /*68f0*/  LDG.E.U16 R9, desc[UR8][R8.64] ;  /* 0x0000000808097981 */ /* 0x000ea8000c1e1500 */
[----:B--2---:R1:W-:Y:S02]  /*6900*/  STS.U16 [R4], R9 ;  /* 0x0000000904007388 */ /* 0x0043e40000000400 */
.L_x_1911:
[----:B------:R-:W-:Y:S05]  /*6910*/  BSYNC.RECONVERGENT B0 ;  /* 0x0000000000007941 */ /* 0x000fea0003800200 */
.L_x_1863:
[----:B------:R-:W-:Y:S01]  /*6920*/  BAR.SYNC.DEFER_BLOCKING 0x0 ;  /* 0x0000000000007b1d */ /* 0x000fe20000010000 */
[----:B------:R-:W-:Y:S01]  /*6930*/  UISETP.GE.U32.AND UP0, UPT, UR5, 0x42, UPT ;  /* 0x000000420500788c */ /* 0x000fe2000bf06070 */
[----:B------:R-:W-:-:S08]  /*6940*/  ISETP.GT.U32.AND P1, PT, R5, 0x1f, PT ;  /* 0x0000001f0500780c */ /* 0x000fd00003f24070 */
[----:B------:R-:W-:Y:S05]  /*6950*/  BRA.U !UP0, `(.L_x_1962) ;  /* 0x0000000108387547 */ /* 0x000fea000b800000 */
.L_x_1963:
[----:B------:R-:W-:Y:S01]  /*6960*/  ULOP3.LUT UR4, UR5, 0x7fe, URZ, 0xc0, !UPT ;  /* 0x000007fe05047892 */ /* 0x000fe2000f8ec0ff */
[----:B------:R-:W-:Y:S01]  /*6970*/  LDS.U16 R0, [R4] ;  /* 0x0000000004007984 */ /* 0x000fe20000000400 */
[----:B------:R-:W-:-:S07]  /*6980*/  UISETP.GT.U32.AND UP0, UPT, UR5, 0x83, UPT ;  /* 0x000000830500788c */ /* 0x000fce000bf04070 */
[----:B---3--:R-:W3:Y:S01]  /*6990*/  LDS.U16 R3, [R4+UR4] ;  /* 0x0000000404037984 */ /* 0x008ee20008000400 */
[----:B------:R-:W-:-:S06]  /*69a0*/  USHF.R.U32.HI UR4, URZ, 0x1, UR5 ;  /* 0x00000001ff047899 */ /* 0x000fcc0008011605 */
[----:B------:R-:W-:Y:S01]  /*69b0*/  MOV R7, UR4 ;  /* 0x0000000400077c02 */ /* 0x000fe20008000f00 */
[----:B------:R-:W-:Y:S01]  /*69c0*/  UMOV UR5, UR4 ;  /* 0x0000000400057c82 */ /* 0x000fe20008000000 */
[----:B---3--:R-:W-:-:S13]  /*69d0*/  ISETP.GT.U32.AND P0, PT, R3, R0, PT ;  /* 0x000000000300720c */ /* 0x008fda0003f04070 */
[----:B0-----:R-:W-:Y:S01]  /*69e0*/  @!P0 IMAD R8, R7, 0x8, R2 ;  /* 0x0000000807088824 */ /* 0x001fe200078e0202 */
[----:B------:R-:W-:Y:S05]  /*69f0*/  @!P0 STS.U16 [R4], R3 ;  /* 0x0000000304008388 */ /* 0x000fea0000000400 */
[----:B-12---:R-:W0:Y:S04]  /*6a00*/  @!P0 LDS.64 R8, [R8] ;  /* 0x0000000008088984 */ /* 0x006e280000000a00 */
[----:B0-----:R3:W-:Y:S01]  /*6a10*/  @!P0 STS.64 [R2], R8 ;  /* 0x0000000802008388 */ /* 0x0017e20000000a00 */
[----:B------:R-:W-:Y:S06]  /*6a20*/  BAR.SYNC.DEFER_BLOCKING 0x0 ;  /* 0x0000000000007b1d */ /* 0x000fec0000010000 */
[----:B------:R-:W-:Y:S05]  /*6a30*/  BRA.U UP0, `(.L_x_1963) ;  /* 0xfffffffd00c87547 */ /* 0x000fea000b83ffff */
.L_x_1962:
[----:B------:R-:W-:Y:S05]  /*6a40*/  @P1 EXIT ;  /* 0x000000000000194d */ /* 0x000fea0003800000 */
[----:B------:R-:W-:Y:S01]  /*6a50*/  LDS.U16 R0, [R4] ;  /* 0x0000000004007984 */ /* 0x000fe20000000400 */
[----:B------:R-:W-:-:S03]  /*6a60*/  ISETP.NE.AND P1, PT, R5, RZ, PT ;  /* 0x000000ff0500720c */ /* 0x000fc60003f25270 */
[----:B0--3--:R-:W0:Y:S04]  /*6a70*/  LDS.U16 R8, [R4+0x40] ;  /* 0x0000400004087984 */ /* 0x009e280000000400 */
[----:B------:R-:W3:Y:S01]  /*6a80*/  LDS.U16 R3, [R4+0x40] ;  /* 0x0000400004037984 */ /* 0x000ee20000000400 */
[----:B0-----:R-:W-:Y:S02]  /*6a90*/  VIMNMX.U16x2 R0, PT, PT, R0, R8, PT ;  /* 0x0000000800007248 */ /* 0x001fe40003fe0200 */
[----:B---3--:R-:W-:Y:S02]  /*6aa0*/  PRMT R3, R3, 0x9910, RZ ;  /* 0x0000991003037816 */ /* 0x008fe400000000ff */
[----:B------:R-:W-:Y:S02]  /*6ab0*/  PRMT R7, R0, 0x9910, RZ ;  /* 0x0000991000077816 */ /* 0x000fe400000000ff */
[----:B------:R-:W-:-:S02]  /*6ac0*/  MOV R0, R3 ;  /* 0x0000000300007202 */ /* 0x000fc40000000f00 */
[----:B------:R-:W-:-:S04]  /*6ad0*/  MOV R3, R7 ;  /* 0x0000000700037202 */ /* 0x000fc80000000f00 */
[----:B------:R-:W-:-:S13]  /*6ae0*/  ISETP.NE.AND P0, PT, R3, R0, PT ;  /* 0x000000000300720c */ /* 0x000fda0003f05270 */
[----:B-12---:R-:W0:Y:S04]  /*6af0*/  @!P0 LDS.64 R8, [R2+0x100] ;  /* 0x0001000002088984 */ /* 0x006e280000000a00 */
        /* <DEDUP_REMOVED lines=22> */
[----:B------:R-:W-:-:S03]  /*6c60*/  MOV R0, R7 ;  /* 0x0000000700007202 */ /* 0x000fc60000000f00 */
        /* <DEDUP_REMOVED lines=58> */
        .weak           $__internal_40_$__cuda_sm20_div_s64
        .type           $__internal_40_$__cuda_sm20_div_s64,@function
        .size           $__internal_40_$__cuda_sm20_div_s64,($__internal_41_$__cuda_sm20_rem_s64 - $__internal_40_$__cuda_sm20_div_s64)
$__internal_40_$__cuda_sm20_div_s64:
        /* <DEDUP_REMOVED lines=83> */
[----:B------:R-:W-:Y:S05]  /*7540*/  RET.REL.NODEC R10 `(uncontiguous_reduce_u16) ;  /* 0xffffff880aac7950 */ /* 0x000fea0003c3ffff */
        .weak           $__internal_41_$__cuda_sm20_rem_s64
        .type           $__internal_41_$__cuda_sm20_rem_s64,@function
        .size           $__internal_41_$__cuda_sm20_rem_s64,(.L_x_3720 - $__internal_41_$__cuda_sm20_rem_s64)
$__internal_41_$__cuda_sm20_rem_s64:
        /* <DEDUP_REMOVED lines=77> */
[----:B------:R-:W-:Y:S06]  /*7a20*/  RET.REL.NODEC R10 `(uncontiguous_reduce_u16) ;  /* 0xffffff840a747950 */ /* 0x000fec0003c3ffff */
.L_x_1964:
        /* <DEDUP_REMOVED lines=13> */
.L_x_3720:


//--------------------- .text.contiguous_reduce2_u16 --------------------------
	.section	.text.contiguous_reduce2_u16,"ax",@progbits
	.align	128
        .global         contiguous_reduce2_u16
        .type           contiguous_reduce2_u16,@function
        .size           contiguous_reduce2_u16,(.L_x_3804 - contiguous_reduce2_u16)
        .other          contiguous_reduce2_u16,@"STO_CUDA_ENTRY STV_DEFAULT"
contiguous_reduce2_u16:
.text.contiguous_reduce2_u16:
        /* <DEDUP_REMOVED lines=19> */
[----:B------:R0:W-:Y:S03]  /*0130*/  STS.64 [R3], R6 ;  /* 0x0000000603007388 */ /* 0x0001e60000000a00 */
[----:B----4-:R-:W-:Y:S01]  /*0140*/  ISETP.GE.U32.AND P0, PT, R9, UR10, PT ;  /* 0x0000000a09007c0c */ /* 0x010fe2000bf06070 */
[----:B------:R0:W-:Y:S03]  /*0150*/  STS.U16 [R4], R8 ;  /* 0x0000000804007388 */ /* 0x0001e60000000400 */
[----:B------:R-:W-:-:S13]  /*0160*/  ISETP.GE.U32.AND.EX P0, PT, RZ, UR11, PT, P0 ;  /* 0x0000000bff007c0c */ /* 0x000fda000bf06100 */
[----:B0-----:R-:W-:Y:S05]  /*0170*/  @P0 BRA `(.L_x_1966) ;  /* 0x0000000000500947 */ /* 0x001fea0003800000 */
[----:B------:R-:W0:Y:S01]  /*0180*/  LDC.64 R6, c[0x0][0x390] ;  /* 0x0000e400ff067b82 */ /* 0x000e220000000a00 */
[----:B------:R-:W1:Y:S02]  /*0190*/  LDCU.64 UR12, c[0x0][0x390] ;  /* 0x00007200ff0c77ac */ /* 0x000e640008000a00 */
[----:B-1----:R-:W-:-:S04]  /*01a0*/  LEA R12, P0, R9, UR12, 0x1 ;  /* 0x0000000c090c7c11 */ /* 0x002fc8000f8008ff */
[----:B------:R-:W-:Y:S01]  /*01b0*/  LEA.HI.X R13, R9, UR13, RZ, 0x1, P0 ;  /* 0x0000000d090d7c11 */ /* 0x000fe200080f0cff */
[----:B0-----:R-:W-:-:S04]  /*01c0*/  IMAD.WIDE.U32 R6, R5, 0x2, R6 ;  /* 0x0000000205067825 */ /* 0x001fc800078e0006 */
[----:B------:R-:W2:Y:S04]  /*01d0*/  LDG.E.U16 R12, desc[UR8][R12.64] ;  /* 0x000000080c0c7981 */ /* 0x000ea8000c1e1500 */
[----:B------:R-:W2:Y:S02]  /*01e0*/  LDG.E.U16 R7, desc[UR8][R6.64] ;  /* 0x0000000806077981 */ /* 0x000ea4000c1e1500 */
        /* <DEDUP_REMOVED lines=13> */
.L_x_1966:
        /* <DEDUP_REMOVED lines=12> */
.L_x_1967:
[----:B------:R-:W-:Y:S05]  /*0380*/  BSYNC.RECONVERGENT B0 ;  /* 0x0000000000007941 */ /* 0x000fea0003800200 */
.L_x_1965:
[----:B------:R-:W-:Y:S01]  /*0390*/  BAR.SYNC.DEFER_BLOCKING 0x0 ;  /* 0x0000000000007b1d */ /* 0x000fe20000010000 */
[----:B------:R-:W-:-:S09]  /*03a0*/  UISETP.GE.U32.AND UP0, UPT, UR5, 0x42, UPT ;  /* 0x000000420500788c */ /* 0x000fd2000bf06070 */
[----:B------:R-:W-:Y:S05]  /*03b0*/  BRA.U !UP0, `(.L_x_1968) ;  /* 0x0000000108487547 */ /* 0x000fea000b800000 */
.L_x_1971:
        /* <DEDUP_REMOVED lines=9> */
[----:B0-----:R-:W-:-:S13]  /*0450*/  ISETP.GT.U32.AND P0, PT, R8, R5, PT ;  /* 0x000000050800720c */ /* 0x001fda0003f04070 */
[----:B------:R-:W-:Y:S01]  /*0460*/  @!P0 IMAD R6, R6, 0x8, R3 ;  /* 0x0000000806068824 */ /* 0x000fe200078e0203 */
[----:B------:R-:W-:Y:S05]  /*0470*/  @!P0 STS.U16 [R4], R8 ;  /* 0x0000000804008388 */ /* 0x000fea0000000400 */
[----:B------:R-:W0:Y:S04]  /*0480*/  @!P0 LDS.64 R6, [R6] ;  /* 0x0000000006068984 */ /* 0x000e280000000a00 */
[----:B0-----:R2:W-:Y:S02]  /*0490*/  @!P0 STS.64 [R3], R6 ;  /* 0x0000000603008388 */ /* 0x0015e40000000a00 */
.L_x_1970:
[----:B------:R-:W-:Y:S05]  /*04a0*/  BSYNC.RECONVERGENT B0 ;  /* 0x0000000000007941 */ /* 0x000fea0003800200 */
.L_x_1969:
[----:B------:R-:W-:Y:S01]  /*04b0*/  BAR.SYNC.DEFER_BLOCKING 0x0 ;  /* 0x0000000000007b1d */ /* 0x000fe20000010000 */
[----:B------:R-:W-:-:S09]  /*04c0*/  UISETP.GT.U32.AND UP0, UPT, UR4, 0x83, UPT ;  /* 0x000000830400788c */ /* 0x000fd2000bf04070 */
[----:B------:R-:W-:Y:S05]  /*04d0*/  BRA.U UP0, `(.L_x_1971) ;  /* 0xfffffffd00b87547 */ /* 0x000fea000b83ffff */
.L_x_1968:
[----:B------:R-:W-:-:S13]  /*04e0*/  ISETP.GT.U32.AND P0, PT, R2, 0x1f, PT ;  /* 0x0000001f0200780c */ /* 0x000fda0003f04070 */
[----:B------:R-:W-:Y:S05]  /*04f0*/  @P0 EXIT ;  /* 0x000000000000094d */ /* 0x000fea0003800000 */
[----:B0-2---:R-:W-:Y:S01]  /*0500*/  LDS.U16 R6, [R4] ;  /* 0x0000000004067984 */ /* 0x005fe20000000400 */
[----:B------:R-:W-:-:S03]  /*0510*/  ISETP.NE.AND P1, PT, R2, RZ, PT ;  /* 0x000000ff0200720c */ /* 0x000fc60003f25270 */
[----:B-1----:R-:W0:Y:S04]  /*0520*/  LDS.U16 R8, [R4+0x40] ;  /* 0x0000400004087984 */ /* 0x002e280000000400 */
[----:B------:R-:W1:Y:S01]  /*0530*/  LDS.U16 R7, [R4+0x40] ;  /* 0x0000400004077984 */ /* 0x000e620000000400 */
[----:B0-----:R-:W-:Y:S02]  /*0540*/  VIMNMX.U16x2 R5, PT, PT, R6, R8, PT ;  /* 0x0000000806057248 */ /* 0x001fe40003fe0200 */
[----:B-1----:R-:W-:Y:S02]  /*0550*/  PRMT R7, R7, 0x9910, RZ ;  /* 0x0000991007077816 */ /* 0x002fe400000000ff */
[----:B------:R-:W-:-:S03]  /*0560*/  PRMT R6, R5, 0x9910, RZ ;  /* 0x0000991005067816 */ /* 0x000fc600000000ff */
        /* <DEDUP_REMOVED lines=84> */
.L_x_1972:
        /* <DEDUP_REMOVED lines=13> */
.L_x_3804:


//--------------------- .text.contiguous_reduce_u16 --------------------------
	.section	.text.contiguous_reduce_u16,"ax",@progbits
	.align	128
        .global         contiguous_reduce_u16
        .type           contiguous_reduce_u16,@function
        .size           contiguous_reduce_u16,(.L_x_3805 - contiguous_reduce_u16)
        .other          contiguous_reduce_u16,@"STO_CUDA_ENTRY STV_DEFAULT"
contiguous_reduce_u16:
.text.contiguous_reduce_u16:
        /* <DEDUP_REMOVED lines=10> */
[----:B-1----:R-:W-:-:S04]  /*00a0*/  ULEA UR4, UR6, UR4, 0x18 ;  /* 0x0000000406047291 */ /* 0x002fc8000f8ec0ff */
[----:B--2---:R-:W-:Y:S02]  /*00b0*/  ULEA UR6, UR5, UR4, 0x1 ;  /* 0x0000000405067291 */ /* 0x004fe4000f8e08ff */
        /* <DEDUP_REMOVED lines=8> */
[----:B------:R0:W-:Y:S02]  /*0140*/  STS.U16 [R4], R5 ;  /* 0x0000000504007388 */ /* 0x0001e40000000400 */
        /* <DEDUP_REMOVED lines=10> */
[----:B--2---:R-:W-:-:S13]  /*01f0*/  ISETP.GT.U32.AND P0, PT, R12, R11, PT ;  /* 0x0000000b0c00720c */ /* 0x004fda0003f04070 */
[----:B------:R1:W-:Y:S04]  /*0200*/  @!P0 STS.U16 [R4], R12 ;  /* 0x0000000c04008388 */ /* 0x0003e80000000400 */
[----:B------:R1:W-:Y:S04]  /*0210*/  @!P0 STS.64 [R3], R8 ;  /* 0x0000000803008388 */ /* 0x0003e80000000a00 */
[----:B------:R1:W-:Y:S01]  /*0220*/  @P0 STS.U16 [R4], R11 ;  /* 0x0000000b04000388 */ /* 0x0003e20000000400 */
[----:B------:R-:W-:Y:S05]  /*0230*/  BRA `(.L_x_1975) ;  /* 0x0000000000207947 */ /* 0x000fea0003800000 */
.L_x_1974:
[----:B------:R-:W-:-:S04]  /*0240*/  ISETP.GE.U32.AND P0, PT, R6, UR10, PT ;  /* 0x0000000a06007c0c */ /* 0x000fc8000bf06070 */
[----:B------:R-:W-:-:S13]  /*0250*/  ISETP.GE.U32.AND.EX P0, PT, RZ, UR11, PT, P0 ;  /* 0x0000000bff007c0c */ /* 0x000fda000bf06100 */
[----:B------:R-:W-:Y:S05]  /*0260*/  @P0 BRA `(.L_x_1975) ;  /* 0x0000000000140947 */ /* 0x000fea0003800000 */
[----:B------:R-:W0:Y:S02]  /*0270*/  LDCU.64 UR12, c[0x0][0x390] ;  /* 0x00007200ff0c77ac */ /* 0x000e240008000a00 */
[----:B0-----:R-:W-:-:S04]  /*0280*/  LEA R8, P0, R6, UR12, 0x1 ;  /* 0x0000000c06087c11 */ /* 0x001fc8000f8008ff */
[----:B------:R-:W-:-:S06]  /*0290*/  LEA.HI.X R9, R6, UR13, RZ, 0x1, P0 ;  /* 0x0000000d06097c11 */ /* 0x000fcc00080f0cff */
[----:B------:R-:W2:Y:S04]  /*02a0*/  LDG.E.U16 R9, desc[UR8][R8.64] ;  /* 0x0000000808097981 */ /* 0x000ea8000c1e1500 */
[----:B--2---:R0:W-:Y:S02]  /*02b0*/  STS.U16 [R4], R9 ;  /* 0x0000000904007388 */ /* 0x0041e40000000400 */
.L_x_1975:
[----:B------:R-:W-:Y:S05]  /*02c0*/  BSYNC.RECONVERGENT B0 ;  /* 0x0000000000007941 */ /* 0x000fea0003800200 */
.L_x_1973:
[----:B------:R-:W-:Y:S01]  /*02d0*/  BAR.SYNC.DEFER_BLOCKING 0x0 ;  /* 0x0000000000007b1d */ /* 0x000fe20000010000 */
[----:B------:R-:W-:-:S09]  /*02e0*/  UISETP.GE.U32.AND UP0, UPT, UR5, 0x42, UPT ;  /* 0x000000420500788c */ /* 0x000fd2000bf06070 */
[----:B------:R-:W-:Y:S05]  /*02f0*/  BRA.U !UP0, `(.L_x_1976) ;  /* 0x0000000108487547 */ /* 0x000fea000b800000 */
.L_x_1979:
[----:B------:R-:W-:Y:S01]  /*0300*/  UMOV UR4, UR5 ;  /* 0x0000000500047c82 */ /* 0x000fe20008000000 */
[----:B------:R-:W-:Y:S01]  /*0310*/  USHF.R.U32.HI UR5, URZ, 0x1, UR5 ;  /* 0x00000001ff057899 */ /* 0x000fe20008011605 */
[----:B------:R-:W-:Y:S05]  /*0320*/  BSSY.RECONVERGENT B0, `(.L_x_1977) ;  /* 0x000000c000007945 */ /* 0x000fea0003800200 */
[----:B------:R-:W-:-:S13]  /*0330*/  ISETP.GE.U32.AND P0, PT, R2, UR5, PT ;  /* 0x0000000502007c0c */ /* 0x000fda000bf06070 */
[----:B--2---:R-:W-:Y:S05]  /*0340*/  @P0 BRA `(.L_x_1978) ;  /* 0x0000000000240947 */ /* 0x004fea0003800000 */
[----:B------:R-:W-:Y:S01]  /*0350*/  ULOP3.LUT UR7, UR4, 0x7fe, URZ, 0xc0, !UPT ;  /* 0x000007fe04077892 */ /* 0x000fe2000f8ec0ff */
[----:B------:R-:W-:Y:S01]  /*0360*/  LDS.U16 R5, [R4] ;  /* 0x0000000004057984 */ /* 0x000fe20000000400 */
[----:B------:R-:W-:-:S07]  /*0370*/  IMAD.U32 R6, RZ, RZ, UR5 ;  /* 0x00000005ff067e24 */ /* 0x000fce000f8e00ff */
[----:B-1----:R-:W1:Y:S02]  /*0380*/  LDS.U16 R8, [R4+UR7] ;  /* 0x0000000704087984 */ /* 0x002e640008000400 */
[----:B-1----:R-:W-:-:S13]  /*0390*/  ISETP.GT.U32.AND P0, PT, R8, R5, PT ;  /* 0x000000050800720c */ /* 0x002fda0003f04070 */
[----:B------:R-:W-:Y:S01]  /*03a0*/  @!P0 IMAD R6, R6, 0x8, R3 ;  /* 0x0000000806068824 */ /* 0x000fe200078e0203 */
[----:B------:R-:W-:Y:S05]  /*03b0*/  @!P0 STS.U16 [R4], R8 ;  /* 0x0000000804008388 */ /* 0x000fea0000000400 */
[----:B------:R-:W1:Y:S04]  /*03c0*/  @!P0 LDS.64 R6, [R6] ;  /* 0x0000000006068984 */ /* 0x000e680000000a00 */
[----:B-1----:R2:W-:Y:S02]  /*03d0*/  @!P0 STS.64 [R3], R6 ;  /* 0x0000000603008388 */ /* 0x0025e40000000a00 */
.L_x_1978:
[----:B------:R-:W-:Y:S05]  /*03e0*/  BSYNC.RECONVERGENT B0 ;  /* 0x0000000000007941 */ /* 0x000fea0003800200 */
.L_x_1977:
[----:B------:R-:W-:Y:S01]  /*03f0*/  BAR.SYNC.DEFER_BLOCKING 0x0 ;  /* 0x0000000000007b1d */ /* 0x000fe20000010000 */
[----:B------:R-:W-:-:S09]  /*0400*/  UISETP.GT.U32.AND UP0, UPT, UR4, 0x83, UPT ;  /* 0x000000830400788c */ /* 0x000fd2000bf04070 */
[----:B------:R-:W-:Y:S05]  /*0410*/  BRA.U UP0, `(.L_x_1979) ;  /* 0xfffffffd00b87547 */ /* 0x000fea000b83ffff */
.L_x_1976:
[----:B------:R-:W-:-:S13]  /*0420*/  ISETP.GT.U32.AND P0, PT, R2, 0x1f, PT ;  /* 0x0000001f0200780c */ /* 0x000fda0003f04070 */
[----:B------:R-:W-:Y:S05]  /*0430*/  @P0 EXIT ;  /* 0x000000000000094d */ /* 0x000fea0003800000 */
[----:B--2---:R-:W-:Y:S01]  /*0440*/  LDS.U16 R6, [R4] ;  /* 0x0000000004067984 */ /* 0x004fe20000000400 */
[----:B------:R-:W-:-:S03]  /*0450*/  ISETP.NE.AND P1, PT, R2, RZ, PT ;  /* 0x000000ff0200720c */ /* 0x000fc60003f25270 */
[----:B-1----:R-:W1:Y:S04]  /*0460*/  LDS.U16 R8, [R4+0x40] ;  /* 0x0000400004087984 */ /* 0x002e680000000400 */
[----:B------:R-:W2:Y:S01]  /*0470*/  LDS.U16 R7, [R4+0x40] ;  /* 0x0000400004077984 */ /* 0x000ea20000000400 */
[----:B-1----:R-:W-:Y:S02]  /*0480*/  VIMNMX.U16x2 R5, PT, PT, R6, R8, PT ;  /* 0x0000000806057248 */ /* 0x002fe40003fe0200 */
[----:B--2---:R-:W-:Y:S02]  /*0490*/  PRMT R7, R7, 0x9910, RZ ;  /* 0x0000991007077816 */ /* 0x004fe400000000ff */
[----:B------:R-:W-:-:S03]  /*04a0*/  PRMT R6, R5, 0x9910, RZ ;  /* 0x0000991005067816 */ /* 0x000fc600000000ff */
[----:B------:R-:W-:-:S05]  /*04b0*/  IMAD.MOV.U32 R5, RZ, RZ, R7 ;  /* 0x000000ffff057224 */ /* 0x000fca00078e0007 */
[----:B------:R-:W-:-:S13]  /*04c0*/  ISETP.NE.AND P0, PT, R6, R5, PT ;  /* 0x000000050600720c */ /* 0x000fda0003f05270 */
[----:B------:R-:W1:Y:S04]  /*04d0*/  @!P0 LDS.64 R6, [R3+0x100] ;  /* 0x0001000003068984 */ /* 0x000e680000000a00 */
[----:B-1----:R-:W-:Y:S04]  /*04e0*/  @!P0 STS.64 [R3], R6 ;  /* 0x0000000603008388 */ /* 0x002fe80000000a00 */
[----:B------:R-:W1:Y:S04]  /*04f0*/  @!P0 LDS.U16 R5, [R4+0x40] ;  /* 0x0000400004058984 */ /* 0x000e680000000400 */
[----:B-1----:R-:W-:Y:S04]  /*0500*/  @!P0 STS.U16 [R4], R5 ;  /* 0x0000000504008388 */ /* 0x002fe80000000400 */
[----:B------:R-:W-:Y:S04]  /*0510*/  LDS.U16 R8, [R4] ;  /* 0x0000000004087984 */ /* 0x000fe80000000400 */
[----:B------:R-:W1:Y:S04]  /*0520*/  LDS.U16 R10, [R4+0x20] ;  /* 0x00002000040a7984 */ /* 0x000e680000000400 */
[----:B0-----:R-:W0:Y:S01]  /*0530*/  LDS.U16 R9, [R4+0x20] ;  /* 0x0000200004097984 */ /* 0x001e220000000400 */
[----:B-1----:R-:W-:-:S02]  /*0540*/  VIMNMX.U16x2 R8, PT, PT, R8, R10, PT ;  /* 0x0000000a08087248 */ /* 0x002fc40003fe0200 */
[----:B0-----:R-:W-:Y:S02]  /*0550*/  PRMT R9, R9, 0x9910, RZ ;  /* 0x0000991009097816 */ /* 0x001fe400000000ff */
        /* <DEDUP_REMOVED lines=73> */
.L_x_1980:
        /* <DEDUP_REMOVED lines=9> */
.L_x_3805:


//--------------------- .text.contiguous_reduce44_u8 --------------------------
	.section	.text.contiguous_reduce44_u8,"ax",@progbits
	.align	128
        .global         contiguous_reduce44_u8
        .type           contiguous_reduce44_u8,@function
        .size           contiguous_reduce44_u8,(.L_x_3806 - contiguous_reduce44_u8)
        .other          contiguous_reduce44_u8,@"STO_CUDA_ENTRY STV_DEFAULT"
contiguous_reduce44_u8:
.text.contiguous_reduce44_u8:
        /* <DEDUP_REMOVED lines=18> */
[----:B------:R0:W-:Y:S01]  /*0120*/  STS.U8 [R4+UR4], R6 ;  /* 0x0000000604007988 */ /* 0x0001e20008000004 */
[----:B-----5:R-:W-:-:S04]  /*0130*/  ISETP.GE.U32.AND P1, PT, R2, UR8, PT ;  /* 0x0000000802007c0c */ /* 0x020fc8000bf26070 */
[----:B------:R-:W-:-:S13]  /*0140*/  ISETP.GE.U32.OR.EX P0, PT, RZ, UR9, P0, P1 ;  /* 0x00000009ff007c0c */ /* 0x000fda0008706510 */
[----:B0-----:R-:W-:Y:S05]  /*0150*/  @P0 EXIT ;  /* 0x000000000000094d */ /* 0x001fea0003800000 */
[----:B------:R-:W0:Y:S01]  /*0160*/  LDC.64 R6, c[0x0][0x398] ;  /* 0x0000e600ff067b82 */ /* 0x000e220000000a00 */
[----:B------:R-:W1:Y:S01]  /*0170*/  LDCU.64 UR6, c[0x0][0x390] ;  /* 0x00007200ff0677ac */ /* 0x000e620008000a00 */
[----:B------:R-:W-:Y:S01]  /*0180*/  IMAD R11, R3, UR8, R2 ;  /* 0x00000008030b7c24 */ /* 0x000fe2000f8e0202 */
[----:B------:R-:W2:Y:S04]  /*0190*/  LDCU.64 UR12, c[0x0][0x358] ;  /* 0x00006b00ff0c77ac */ /* 0x000ea80008000a00 */
[----:B-1----:R-:W-:-:S05]  /*01a0*/  IADD3 R8, P0, PT, R11, UR6, RZ ;  /* 0x000000060b087c10 */ /* 0x002fca000ff1e0ff */
[----:B------:R-:W-:Y:S02]  /*01b0*/  IMAD.X R9, RZ, RZ, UR7, P0 ;  /* 0x00000007ff097e24 */ /* 0x000fe400080e06ff */
[----:B0-----:R-:W-:-:S04]  /*01c0*/  IMAD.WIDE.U32 R6, R11, 0x8, R6 ;  /* 0x000000080b067825 */ /* 0x001fc800078e0006 */
[----:B--2---:R-:W2:Y:S04]  /*01d0*/  LDG.E.U8 R9, desc[UR12][R8.64] ;  /* 0x0000000c08097981 */ /* 0x004ea8000c1e1100 */
[----:B------:R-:W3:Y:S01]  /*01e0*/  LDG.E.64 R6, desc[UR12][R6.64] ;  /* 0x0000000c06067981 */ /* 0x000ee2000c1e1b00 */
[----:B------:R-:W-:Y:S01]  /*01f0*/  UIMAD UR15, UR11, UR14, UR4 ;  /* 0x0000000e0b0f72a4 */ /* 0x000fe2000f8e0204 */
[----:B------:R-:W-:-:S05]  /*0200*/  ISETP.NE.AND P0, PT, R10, RZ, PT ;  /* 0x000000ff0a00720c */ /* 0x000fca0003f05270 */
[----:B------:R-:W-:Y:S01]  /*0210*/  LEA R11, R4, UR15, 0x3 ;  /* 0x0000000f040b7c11 */ /* 0x000fe2000f8e18ff */
[----:B--2---:R0:W-:Y:S04]  /*0220*/  STS.U8 [R4+UR4], R9 ;  /* 0x0000000904007988 */ /* 0x0041e80008000004 */
[----:B---3--:R0:W-:Y:S01]  /*0230*/  STS.64 [R11], R6 ;  /* 0x000000060b007388 */ /* 0x0081e20000000a00 */
[----:B------:R-:W-:Y:S06]  /*0240*/  BAR.SYNC.DEFER_BLOCKING 0x0 ;  /* 0x0000000000007b1d */ /* 0x000fec0000010000 */
[----:B------:R-:W-:Y:S05]  /*0250*/  @P0 EXIT ;  /* 0x000000000000094d */ /* 0x000fea0003800000 */
[----:B------:R-:W-:Y:S01]  /*0260*/  UISETP.GE.U32.AND UP0, UPT, UR14, 0x2, UPT ;  /* 0x000000020e00788c */ /* 0x000fe2000bf06070 */
[C---:B0-----:R-:W-:Y:S02]  /*0270*/  VIADD R4, R0.reuse, UR4 ;  /* 0x0000000400047c36 */ /* 0x041fe40008000000 */
[----:B------:R-:W-:-:S06]  /*0280*/  IMAD.SHL.U32 R6, R0, 0x8, RZ ;  /* 0x0000000800067824 */ /* 0x000fcc00078e00ff */
        /* <DEDUP_REMOVED lines=10> */
[----:B------:R-:W-:Y:S01]  /*0330*/  UIADD3 UR7, UPT, UPT, UR14, 0x8, URZ ;  /* 0x000000080e077890 */ /* 0x000fe2000fffe0ff */
[----:B------:R-:W-:Y:S01]  /*0340*/  IMAD.MOV.U32 R14, RZ, RZ, R4 ;  /* 0x000000ffff0e7224 */ /* 0x000fe200078e0004 */
[----:B------:R-:W-:Y:S02]  /*0350*/  UIADD3 UR5, UPT, UPT, -UR5, URZ, URZ ;  /* 0x000000ff05057290 */ /* 0x000fe4000fffe1ff */
[----:B------:R-:W-:Y:S02]  /*0360*/  UIADD3 UR8, UPT, UPT, UR14, 0x10, URZ ;  /* 0x000000100e087890 */ /* 0x000fe4000fffe0ff */
[----:B------:R-:W-:Y:S02]  /*0370*/  UISETP.GE.AND UP0, UPT, UR5, URZ, UPT ;  /* 0x000000ff0500728c */ /* 0x000fe4000bf06270 */
[----:B------:R-:W-:-:S02]  /*0380*/  UIADD3 UR9, UPT, UPT, UR14, 0x18, URZ ;  /* 0x000000180e097890 */ /* 0x000fc4000fffe0ff */
        /* <DEDUP_REMOVED lines=11> */
.L_x_1985:
[----:B------:R-:W-:Y:S01]  /*0440*/  LDS.U8 R13, [R4] ;  /* 0x00000000040d7984 */ /* 0x000fe20000000000 */
[C-C-:B------:R-:W-:Y:S01]  /*0450*/  IMAD R20, R7.reuse, 0x2, R14.reuse ;  /* 0x0000000207147824 */ /* 0x140fe200078e020e */
[----:B------:R-:W-:Y:S01]  /*0460*/  UIADD3 UR5, UPT, UPT, UR5, 0x10, URZ ;  /* 0x0000001005057890 */ /* 0x000fe2000fffe0ff */
[C-C-:B------:R-:W-:Y:S01]  /*0470*/  IMAD R21, R7.reuse, 0x3, R14.reuse ;  /* 0x0000000307157824 */ /* 0x140fe200078e020e */
[----:B0-----:R0:W1:Y:S01]  /*0480*/  LDS.U8 R18, [R14+UR11] ;  /* 0x0000000b0e127984 */ /* 0x0010620008000000 */
[----:B------:R-:W-:Y:S01]  /*0490*/  VIADD R12, R12, 0x10 ;  /* 0x000000100c0c7836 */ /* 0x000fe20000000000 */
[----:B------:R-:W-:Y:S01]  /*04a0*/  UISETP.GE.AND UP1, UPT, UR5, -0xc, UPT ;  /* 0xfffffff40500788c */ /* 0x000fe2000bf26270 */
[----:B0-----:R-:W-:Y:S01]  /*04b0*/  IMAD R14, R7, 0x4, R14 ;  /* 0x00000004070e7824 */ /* 0x001fe200078e020e */
[----:B-1----:R-:W-:-:S13]  /*04c0*/  ISETP.GT.U32.AND P0, PT, R18, R13, PT ;  /* 0x0000000d1200720c */ /* 0x002fda0003f04070 */
[----:B------:R-:W-:Y:S04]  /*04d0*/  @!P0 STS.U8 [R4], R18 ;  /* 0x0000001204008388 */ /* 0x000fe80000000000 */
[----:B------:R-:W0:Y:S04]  /*04e0*/  @!P0 LDS.64 R16, [R9+UR4] ;  /* 0x0000000409108984 */ /* 0x000e280008000a00 */
[----:B0-----:R-:W-:Y:S04]  /*04f0*/  @!P0 STS.64 [R6+UR15], R16 ;  /* 0x0000001006008988 */ /* 0x001fe80008000a0f */
[----:B------:R-:W0:Y:S04]  /*0500*/  @!P0 LDS.U8 R15, [R4] ;  /* 0x00000000040f8984 */ /* 0x000e280000000000 */
[----:B------:R-:W1:Y:S01]  /*0510*/  LDS.U8 R20, [R20] ;  /* 0x0000000014147984 */ /* 0x000e620000000000 */
[----:B0-----:R-:W-:-:S04]  /*0520*/  @!P0 PRMT R13, R15, 0x7610, R13 ;  /* 0x000076100f0d8816 */ /* 0x001fc8000000000d */
[----:B------:R-:W-:-:S04]  /*0530*/  LOP3.LUT R15, R13, 0xffff, RZ, 0xc0, !PT ;  /* 0x0000ffff0d0f7812 */ /* 0x000fc800078ec0ff */
        /* <DEDUP_REMOVED lines=17> */
[----:B------:R0:W-:Y:S04]  /*0650*/  @!P0 STS.U8 [R4], R20 ;  /* 0x0000001404008388 */ /* 0x0001e80000000000 */
[----:B------:R-:W1:Y:S01]  /*0660*/  @!P0 LDS.64 R18, [R8+UR4] ;  /* 0x0000000408128984 */ /* 0x000e620008000a00 */
[----:B------:R-:W-:Y:S01]  /*0670*/  ULEA UR4, UR11, UR4, 0x5 ;  /* 0x000000040b047291 */ /* 0x000fe2000f8e28ff */
[----:B0-----:R-:W-:Y:S02]  /*0680*/  IMAD R20, R7, 0x2, R14 ;  /* 0x0000000207147824 */ /* 0x001fe400078e020e */
[----:B-1----:R-:W-:Y:S04]  /*0690*/  @!P0 STS.64 [R6+UR15], R18 ;  /* 0x0000001206008988 */ /* 0x002fe80008000a0f */
[----:B------:R-:W0:Y:S04]  /*06a0*/  LDS.U8 R13, [R4] ;  /* 0x00000000040d7984 */ /* 0x000e280000000000 */
[----:B------:R-:W1:Y:S01]  /*06b0*/  LDS.U8 R22, [R14+UR11] ;  /* 0x0000000b0e167984 */ /* 0x000e620008000000 */
[----:B0-----:R-:W-:-:S02]  /*06c0*/  PRMT R21, R13, 0x7610, R21 ;  /* 0x000076100d157816 */ /* 0x001fc40000000015 */
[----:B-1----:R-:W-:-:S13]  /*06d0*/  ISETP.GT.U32.AND P0, PT, R22, R13, PT ;  /* 0x0000000d1600720c */ /* 0x002fda0003f04070 */
[----:B------:R-:W-:Y:S04]  /*06e0*/  @!P0 STS.U8 [R4], R22 ;  /* 0x0000001604008388 */ /* 0x000fe80000000000 */
[----:B------:R-:W0:Y:S04]  /*06f0*/  @!P0 LDS.64 R16, [R9+UR4] ;  /* 0x0000000409108984 */ /* 0x000e280008000a00 */
[----:B0-----:R-:W-:Y:S04]  /*0700*/  @!P0 STS.64 [R6+UR15], R16 ;  /* 0x0000001006008988 */ /* 0x001fe80008000a0f */
[----:B------:R-:W0:Y:S04]  /*0710*/  @!P0 LDS.U8 R15, [R4] ;  /* 0x00000000040f8984 */ /* 0x000e280000000000 */
[----:B------:R-:W1:Y:S01]  /*0720*/  LDS.U8 R20, [R20] ;  /* 0x0000000014147984 */ /* 0x000e620000000000 */
[----:B0-----:R-:W-:Y:S01]  /*0730*/  @!P0 PRMT R21, R15, 0x7610, R21 ;  /* 0x000076100f158816 */ /* 0x001fe20000000015 */
[----:B------:R-:W-:-:S02]  /*0740*/  IMAD R15, R7, 0x3, R14 ;  /* 0x00000003070f7824 */ /* 0x000fc400078e020e */
[----:B------:R-:W-:Y:S01]  /*0750*/  IMAD R14, R7, 0x4, R14 ;  /* 0x00000004070e7824 */ /* 0x000fe200078e020e */
        /* <DEDUP_REMOVED lines=89> */
[----:B------:R-:W0:Y:S01]  /*0cf0*/  @!P0 LDS.64 R18, [R8+UR4] ;  /* 0x0000000408128984 */ /* 0x000e220008000a00 */
[----:B------:R-:W-:-:S03]  /*0d00*/  ULEA UR4, UR11, UR4, 0x5 ;  /* 0x000000040b047291 */ /* 0x000fc6000f8e28ff */
[----:B0-----:R0:W-:Y:S01]  /*0d10*/  @!P0 STS.64 [R6+UR15], R18 ;  /* 0x0000001206008988 */ /* 0x0011e20008000a0f */
[----:B------:R-:W-:Y:S08]  /*0d20*/  BRA.U !UP1, `(.L_x_1985) ;  /* 0xfffffff509c47547 */ /* 0x000ff0000b83ffff */
.L_x_1984:
[----:B------:R-:W-:-:S04]  /*0d30*/  UIADD3 UR7, UPT, UPT, -UR5, URZ, URZ ;  /* 0x000000ff05077290 */ /* 0x000fc8000fffe1ff */
[----:B------:R-:W-:-:S09]  /*0d40*/  UISETP.GT.AND UP1, UPT, UR7, 0x4, UPT ;  /* 0x000000040700788c */ /* 0x000fd2000bf24270 */
[----:B------:R-:W-:Y:S05]  /*0d50*/  BRA.U !UP1, `(.L_x_1986) ;  /* 0x00000005092c7547 */ /* 0x000fea000b800000 */
[----:B------:R-:W1:Y:S01]  /*0d60*/  LDS.U8 R13, [R4] ;  /* 0x00000000040d7984 */ /* 0x000e620000000000 */
[----:B------:R-:W-:Y:S01]  /*0d70*/  IMAD R20, R7, 0x2, R14 ;  /* 0x0000000207147824 */ /* 0x000fe200078e020e */
[----:B------:R-:W-:Y:S01]  /*0d80*/  UIADD3 UR5, UPT, UPT, UR5, 0x4, URZ ;  /* 0x0000000405057890 */ /* 0x000fe2000fffe0ff */
[----:B------:R-:W-:Y:S01]  /*0d90*/  VIADD R12, R12, 0x4 ;  /* 0x000000040c0c7836 */ /* 0x000fe20000000000 */
[----:B0-----:R-:W0:Y:S01]  /*0da0*/  LDS.U8 R18, [R14+UR11] ;  /* 0x0000000b0e127984 */ /* 0x001e220008000000 */
[----:B------:R-:W-:Y:S02]  /*0db0*/  UPLOP3.LUT UP0, UPT, UPT, UPT, UPT, 0x40, 0x4 ;  /* 0x000000000004789c */ /* 0x000fe40003f0e870 */
[----:B------:R-:W-:Y:S01]  /*0dc0*/  VIADD R12, R12, 0x4 ;  /* 0x000000040c0c7836 */ /* 0x000fe20000000000 */
[----:B------:R-:W-:Y:S01]  /*0dd0*/  UIADD3 UR5, UPT, UPT, UR5, 0x4, URZ ;  /* 0x0000000405057890 */ /* 0x000fe2000fffe0ff */
[----:B-1----:R-:W-:Y:S02]  /*0de0*/  PRMT R21, R13, 0x7610, R21 ;  /* 0x000076100d157816 */ /* 0x002fe40000000015 */
[----:B0-----:R-:W-:-:S13]  /*0df0*/  ISETP.GT.U32.AND P0, PT, R18, R13, PT ;  /* 0x0000000d1200720c */ /* 0x001fda0003f04070 */
        /* <DEDUP_REMOVED lines=64> */
[----:B0-----:R1:W-:Y:S09]  /*1200*/  @!P0 STS.64 [R6+UR15], R18 ;  /* 0x0000001206008988 */ /* 0x0013f20008000a0f */
.L_x_1986:
[----:B------:R-:W-:-:S09]  /*1210*/  UISETP.NE.OR UP0, UPT, UR5, URZ, UP0 ;  /* 0x000000ff0500728c */ /* 0x000fd20008705670 */
[----:B------:R-:W-:Y:S05]  /*1220*/  BRA.U !UP0, `(.L_x_1987) ;  /* 0x00000001089c7547 */ /* 0x000fea000b800000 */
.L_x_1983:
[----:B--2---:R-:W2:Y:S01]  /*1230*/  LDS.U8 R13, [R4] ;  /* 0x00000000040d7984 */ /* 0x004ea20000000000 */
[----:B------:R-:W-:Y:S01]  /*1240*/  IMAD R20, R7, 0x2, R14 ;  /* 0x0000000207147824 */ /* 0x000fe200078e020e */
[----:B------:R-:W-:Y:S01]  /*1250*/  UIADD3 UR5, UPT, UPT, UR5, 0x4, URZ ;  /* 0x0000000405057890 */ /* 0x000fe2000fffe0ff */
[----:B------:R-:W-:Y:S01]  /*1260*/  VIADD R12, R12, 0x4 ;  /* 0x000000040c0c7836 */ /* 0x000fe20000000000 */
[----:B01----:R-:W0:Y:S02]  /*1270*/  LDS.U8 R18, [R14+UR11] ;  /* 0x0000000b0e127984 */ /* 0x003e240008000000 */
[----:B------:R-:W-:Y:S01]  /*1280*/  UISETP.NE.AND UP0, UPT, UR5, URZ, UPT ;  /* 0x000000ff0500728c */ /* 0x000fe2000bf05270 */
[----:B--2---:R-:W-:Y:S02]  /*1290*/  PRMT R21, R13, 0x7610, R21 ;  /* 0x000076100d157816 */ /* 0x004fe40000000015 */
        /* <DEDUP_REMOVED lines=31> */
[----:B------:R-:W-:Y:S08]  /*1490*/  BRA.U UP0, `(.L_x_1983) ;  /* 0xfffffffd00647547 */ /* 0x000ff0000b83ffff */
.L_x_1987:
[----:B------:R-:W-:-:S07]  /*14a0*/  VIADD R7, R12, 0x1 ;  /* 0x000000010c077836 */ /* 0x000fce0000000000 */
.L_x_1982:
[----:B------:R-:W-:-:S09]  /*14b0*/  UISETP.NE.AND UP0, UPT, UR6, URZ, UPT ;  /* 0x000000ff0600728c */ /* 0x000fd2000bf05270 */
[----:B------:R-:W-:Y:S05]  /*14c0*/  BRA.U !UP0, `(.L_x_1981) ;  /* 0x0000000108547547 */ /* 0x000fea000b800000 */
[----:B------:R-:W3:Y:S01]  /*14d0*/  S2UR UR7, SR_CgaCtaId ;  /* 0x00000000000779c3 */ /* 0x000ee20000008800 */
[C---:B------:R-:W-:Y:S01]  /*14e0*/  LEA R9, R7.reuse, UR14, 0x3 ;  /* 0x0000000e07097c11 */ /* 0x040fe2000f8e18ff */
[----:B------:R-:W-:Y:S01]  /*14f0*/  UMOV UR5, 0x400 ;  /* 0x0000040000057882 */ /* 0x000fe20000000000 */
[----:B------:R-:W-:Y:S01]  /*1500*/  IMAD R0, R7, UR11, R0 ;  /* 0x0000000b07007c24 */ /* 0x000fe2000f8e0200 */
[----:B------:R-:W-:Y:S02]  /*1510*/  UIADD3 UR6, UPT, UPT, -UR6, URZ, URZ ;  /* 0x000000ff06067290 */ /* 0x000fe4000fffe1ff */
[----:B------:R-:W-:Y:S01]  /*1520*/  IMAD R9, R9, UR11, R6 ;  /* 0x0000000b09097c24 */ /* 0x000fe2000f8e0206 */
[----:B---3--:R-:W-:-:S06]  /*1530*/  ULEA UR5, UR7, UR5, 0x18 ;  /* 0x0000000507057291 */ /* 0x008fcc000f8ec0ff */
[----:B------:R-:W-:Y:S02]  /*1540*/  VIADD R7, R9, UR5 ;  /* 0x0000000509077c36 */ /* 0x000fe40008000000 */
[----:B------:R-:W-:-:S07]  /*1550*/  VIADD R0, R0, UR5 ;  /* 0x0000000500007c36 */ /* 0x000fce0008000000 */
.L_x_1988:
[----:B---3--:R-:W-:Y:S01]  /*1560*/  LDS.U8 R8, [R4] ;  /* 0x0000000004087984 */ /* 0x008fe20000000000 */
[----:B------:R-:W3:Y:S01]  /*1570*/  LDC R10, c[0x0][0x360] ;  /* 0x0000d800ff0a7b82 */ /* 0x000ee20000000800 */
[----:B------:R-:W-:Y:S02]  /*1580*/  UIADD3 UR6, UPT, UPT, UR6, 0x1, URZ ;  /* 0x0000000106067890 */ /* 0x000fe4000fffe0ff */
[----:B------:R4:W5:Y:S02]  /*1590*/  LDS.U8 R11, [R0] ;  /* 0x00000000000b7984 */ /* 0x0009640000000000 */
[----:B------:R-:W-:Y:S01]  /*15a0*/  UISETP.NE.AND UP0, UPT, UR6, URZ, UPT ;  /* 0x000000ff0600728c */ /* 0x000fe2000bf05270 */
[----:B----4-:R-:W-:Y:S01]  /*15b0*/  VIADD R0, R0, UR11 ;  /* 0x0000000b00007c36 */ /* 0x010fe20008000000 */
[----:B-----5:R-:W-:-:S13]  /*15c0*/  ISETP.GT.U32.AND P0, PT, R11, R8, PT ;  /* 0x000000080b00720c */ /* 0x020fda0003f04070 */
[----:B------:R-:W-:Y:S04]  /*15d0*/  @!P0 STS.U8 [R4], R11 ;  /* 0x0000000b04008388 */ /* 0x000fe80000000000 */
[----:B------:R3:W4:Y:S02]  /*15e0*/  @!P0 LDS.64 R8, [R7] ;  /* 0x0000000007088984 */ /* 0x0007240000000a00 */
[----:B---3--:R-:W-:Y:S02]  /*15f0*/  IMAD R7, R10, 0x8, R7 ;  /* 0x000000080a077824 */ /* 0x008fe400078e0207 */
[----:B----4-:R3:W-:Y:S01]  /*1600*/  @!P0 STS.64 [R6+UR15], R8 ;  /* 0x0000000806008988 */ /* 0x0107e20008000a0f */
[----:B------:R-:W-:Y:S05]  /*1610*/  BRA.U UP0, `(.L_x_1988) ;  /* 0xfffffffd00d07547 */ /* 0x000fea000b83ffff */
.L_x_1981:
[----:B0123--:R-:W0:Y:S01]  /*1620*/  LDS.64 R6, [R6+UR15] ;  /* 0x0000000f06067984 */ /* 0x00fe220008000a00 */
[----:B------:R-:W1:Y:S01]  /*1630*/  LDCU.64 UR6, c[0x0][0x3a8] ;  /* 0x00007500ff0677ac */ /* 0x000e620008000a00 */
[----:B------:R-:W-:Y:S02]  /*1640*/  IMAD.MOV.U32 R3, RZ, RZ, RZ ;  /* 0x000000ffff037224 */ /* 0x000fe400078e00ff */
[----:B------:R-:W2:Y:S01]  /*1650*/  LDS.U8 R13, [R4] ;  /* 0x00000000040d7984 */ /* 0x000ea20000000000 */
[----:B------:R-:W3:Y:S01]  /*1660*/  LDCU.128 UR16, c[0x0][0x380] ;  /* 0x00007000ff1077ac */ /* 0x000ee20008000c00 */
[----:B-1----:R-:W-:-:S04]  /*1670*/  IMAD.WIDE.U32 R2, R5, UR6, R2 ;  /* 0x0000000605027c25 */ /* 0x002fc8000f8e0002 */
[----:B------:R-:W-:Y:S01]  /*1680*/  IMAD R5, R5, UR7, R3 ;  /* 0x0000000705057c24 */ /* 0x000fe2000f8e0203 */
[C---:B---3--:R-:W-:Y:S02]  /*1690*/  LEA R8, P0, R2.reuse, UR18, 0x3 ;  /* 0x0000001202087c11 */ /* 0x048fe4000f8018ff */
[C---:B------:R-:W-:Y:S02]  /*16a0*/  IADD3 R10, P1, PT, R2.reuse, UR16, RZ ;  /* 0x00000010020a7c10 */ /* 0x040fe4000ff3e0ff */
[----:B------:R-:W-:Y:S02]  /*16b0*/  LEA.HI.X R9, R2, UR19, R5, 0x3, P0 ;  /* 0x0000001302097c11 */ /* 0x000fe400080f1c05 */
[----:B------:R-:W-:-:S03]  /*16c0*/  IADD3.X R11, PT, PT, R5, UR17, RZ, P1, !PT ;  /* 0x00000011050b7c10 */ /* 0x000fc60008ffe4ff */
[----:B0-----:R-:W-:Y:S04]  /*16d0*/  STG.E.64 desc[UR12][R8.64], R6 ;  /* 0x0000000608007986 */ /* 0x001fe8000c101b0c */
[----:B--2---:R-:W-:Y:S01]  /*16e0*/  STG.E.U8 desc[UR12][R10.64], R13 ;  /* 0x0000000d0a007986 */ /* 0x004fe2000c10110c */
[----:B------:R-:W-:Y:S05]  /*16f0*/  EXIT ;  /* 0x000000000000794d */ /* 0x000fea0003800000 */
.L_x_1989:
        /* <DEDUP_REMOVED lines=16> */
.L_x_3806:


//--------------------- .text.contiguous_reduce4_u8 --------------------------
	.section	.text.contiguous_reduce4_u8,"ax",@progbits
	.align	128
        .global         contiguous_reduce4_u8
        .type           contiguous_reduce4_u8,@function
        .size           contiguous_reduce4_u8,(.L_x_3722 - contiguous_reduce4_u8)
        .other          contiguous_reduce4_u8,@"STO_CUDA_ENTRY STV_DEFAULT"
contiguous_reduce4_u8:
.text.contiguous_reduce4_u8:
        /* <DEDUP_REMOVED lines=12> */
[----:B--2---:R-:W-:-:S04]  /*00c0*/  ULEA UR5, UR5, UR4, 0x18 ;  /* 0x0000000405057291 */ /* 0x004fc8000f8ec0ff */
[----:B-1----:R-:W-:Y:S02]  /*00d0*/  UIMAD UR10, UR14, UR15, UR5 ;  /* 0x0000000f0e0a72a4 */ /* 0x002fe4000f8e0205 */
[----:B0-----:R-:W-:Y:S02]  /*00e0*/  IMAD R9, R6, UR15, R7 ;  /* 0x0000000f06097c24 */ /* 0x001fe4000f8e0207 */
[----:B---3--:R-:W-:-:S03]  /*00f0*/  IMAD R4, R7, UR14, R5 ;  /* 0x0000000e07047c24 */ /* 0x008fc6000f8e0205 */
[----:B----4-:R-:W-:Y:S01]  /*0100*/  ISETP.GE.U32.AND P0, PT, R9, UR18, PT ;  /* 0x0000001209007c0c */ /* 0x010fe2000bf06070 */
[----:B-----5:R-:W-:-:S03]  /*0110*/  IMAD R16, R16, UR14, R5 ;  /* 0x0000000e10107c24 */ /* 0x020fc6000f8e0205 */
[----:B------:R-:W-:Y:S01]  /*0120*/  ISETP.GE.U32.AND.EX P0, PT, RZ, UR19, PT, P0 ;  /* 0x00000013ff007c0c */ /* 0x000fe2000bf06100 */
[----:B------:R0:W-:Y:S01]  /*0130*/  STS.U8 [R4+UR5], R0 ;  /* 0x0000000004007988 */ /* 0x0001e20008000005 */
[----:B------:R-:W-:Y:S01]  /*0140*/  LEA R11, R4, UR10, 0x3 ;  /* 0x0000000a040b7c11 */ /* 0x000fe2000f8e18ff */
[----:B------:R-:W-:Y:S01]  /*0150*/  IMAD.WIDE.U32 R2, R9, UR16, R16 ;  /* 0x0000001009027c25 */ /* 0x000fe2000f8e0010 */
[----:B------:R-:W-:-:S03]  /*0160*/  ISETP.GE.U32.AND P1, PT, R16, UR16, PT ;  /* 0x0000001010007c0c */ /* 0x000fc6000bf26070 */
[----:B------:R-:W-:Y:S01]  /*0170*/  IMAD R3, R9, UR17, R3 ;  /* 0x0000001109037c24 */ /* 0x000fe2000f8e0203 */
[----:B------:R-:W-:-:S04]  /*0180*/  ISETP.GE.U32.OR.EX P0, PT, RZ, UR17, P0, P1 ;  /* 0x00000011ff007c0c */ /* 0x000fc80008706510 */
[----:B------:R0:W-:Y:S09]  /*0190*/  STS.64 [R11], R2 ;  /* 0x000000020b007388 */ /* 0x0001f20000000a00 */
        /* <DEDUP_REMOVED lines=20> */
.L_x_2008:
        /* <DEDUP_REMOVED lines=27> */
.L_x_1992:
[----:B------:R-:W-:Y:S01]  /*0490*/  MOV R14, R30 ;  /* 0x0000001e000e7202 */ /* 0x000fe20000000f00 */
[----:B------:R-:W-:Y:S01]  /*04a0*/  IMAD.MOV.U32 R0, RZ, RZ, R32 ;  /* 0x000000ffff007224 */ /* 0x000fe200078e0020 */
[----:B------:R-:W-:Y:S02]  /*04b0*/  MOV R3, R33 ;  /* 0x0000002100037202 */ /* 0x000fe40000000f00 */
[----:B------:R-:W-:-:S07]  /*04c0*/  MOV R8, 0x4e0 ;  /* 0x000004e000087802 */ /* 0x000fce0000000f00 */
[----:B-1----:R-:W-:Y:S05]  /*04d0*/  CALL.REL.NOINC `($__internal_42_$__cuda_sm20_div_s64) ;  /* 0x0000004000587944 */ /* 0x002fea0003c00000 */
        /* <DEDUP_REMOVED lines=9> */
.L_x_1993:
        /* <DEDUP_REMOVED lines=33> */
.L_x_1994:
[----:B------:R-:W-:Y:S01]  /*0780*/  IMAD.MOV.U32 R0, RZ, RZ, R30 ;  /* 0x000000ffff007224 */ /* 0x000fe200078e001e */
[----:B------:R-:W-:Y:S02]  /*0790*/  MOV R3, R31 ;  /* 0x0000001f00037202 */ /* 0x000fe40000000f00 */
[----:B------:R-:W-:-:S07]  /*07a0*/  MOV R8, 0x7c0 ;  /* 0x000007c000087802 */ /* 0x000fce0000000f00 */
[----:B------:R-:W-:Y:S05]  /*07b0*/  CALL.REL.NOINC `($__internal_42_$__cuda_sm20_div_s64) ;  /* 0x0000003c00a07944 */ /* 0x000fea0003c00000 */
        /* <DEDUP_REMOVED lines=10> */
.L_x_1995:
        /* <DEDUP_REMOVED lines=34> */
.L_x_1996:
[----:B------:R-:W-:Y:S01]  /*0a80*/  IMAD.MOV.U32 R14, RZ, RZ, R26 ;  /* 0x000000ffff0e7224 */ /* 0x000fe200078e001a */
[----:B------:R-:W-:Y:S01]  /*0a90*/  MOV R0, R30 ;  /* 0x0000001e00007202 */ /* 0x000fe20000000f00 */
[----:B------:R-:W-:Y:S01]  /*0aa0*/  IMAD.MOV.U32 R3, RZ, RZ, R31 ;  /* 0x000000ffff037224 */ /* 0x000fe200078e001f */
[----:B------:R-:W-:-:S07]  /*0ab0*/  MOV R8, 0xad0 ;  /* 0x00000ad000087802 */ /* 0x000fce0000000f00 */
[----:B------:R-:W-:Y:S05]  /*0ac0*/  CALL.REL.NOINC `($__internal_42_$__cuda_sm20_div_s64) ;  /* 0x0000003800dc7944 */ /* 0x000fea0003c00000 */
        /* <DEDUP_REMOVED lines=9> */
.L_x_1997:
        /* <DEDUP_REMOVED lines=34> */
.L_x_1998:
        /* <DEDUP_REMOVED lines=14> */
.L_x_1999:
        /* <DEDUP_REMOVED lines=34> */
.L_x_2000:
[----:B------:R-:W-:Y:S01]  /*1080*/  IMAD.MOV.U32 R14, RZ, RZ, R26 ;  /* 0x000000ffff0e7224 */ /* 0x000fe200078e001a */
[----:B------:R-:W-:Y:S01]  /*1090*/  MOV R0, R30 ;  /* 0x0000001e00007202 */ /* 0x000fe20000000f00 */
[----:B------:R-:W-:Y:S01]  /*10a0*/  IMAD.MOV.U32 R3, RZ, RZ, R31 ;  /* 0x000000ffff037224 */ /* 0x000fe200078e001f */
[----:B------:R-:W-:-:S07]  /*10b0*/  MOV R8, 0x10d0 ;  /* 0x000010d000087802 */ /* 0x000fce0000000f00 */
[----:B------:R-:W-:Y:S05]  /*10c0*/  CALL.REL.NOINC `($__internal_42_$__cuda_sm20_div_s64) ;  /* 0x00000034005c7944 */ /* 0x000fea0003c00000 */
        /* <DEDUP_REMOVED lines=10> */
.L_x_2001:
        /* <DEDUP_REMOVED lines=34> */
.L_x_2002:
        /* <DEDUP_REMOVED lines=14> */
.L_x_2003:
        /* <DEDUP_REMOVED lines=34> */
.L_x_2004:
[----:B------:R-:W-:Y:S01]  /*1690*/  MOV R14, R26 ;  /* 0x0000001a000e7202 */ /* 0x000fe20000000f00 */
        /* <DEDUP_REMOVED lines=14> */
.L_x_2005:
        /* <DEDUP_REMOVED lines=35> */
.L_x_2006:
[----:B------:R-:W-:Y:S01]  /*19b0*/  MOV R0, R26 ;  /* 0x0000001a00007202 */ /* 0x000fe20000000f00 */
[----:B------:R-:W-:Y:S01]  /*19c0*/  IMAD.MOV.U32 R3, RZ, RZ, R27 ;  /* 0x000000ffff037224 */ /* 0x000fe200078e001b */
[----:B------:R-:W-:-:S07]  /*19d0*/  MOV R8, 0x19f0 ;  /* 0x000019f000087802 */ /* 0x000fce0000000f00 */
[----:B------:R-:W-:Y:S05]  /*19e0*/  CALL.REL.NOINC `($__internal_42_$__cuda_sm20_div_s64) ;  /* 0x0000002c00147944 */ /* 0x000fea0003c00000 */
        /* <DEDUP_REMOVED lines=9> */
.L_x_2007:
        /* <DEDUP_REMOVED lines=13> */
.L_x_1991:
        /* <DEDUP_REMOVED lines=32> */
.L_x_2010:
        /* <DEDUP_REMOVED lines=14> */
.L_x_2011:
        /* <DEDUP_REMOVED lines=35> */
.L_x_2012:
        /* <DEDUP_REMOVED lines=13> */
.L_x_2013:
        /* <DEDUP_REMOVED lines=36> */
.L_x_2014:
        /* <DEDUP_REMOVED lines=15> */
.L_x_2015:
        /* <DEDUP_REMOVED lines=37> */
.L_x_2016:
[----:B------:R-:W-:Y:S01]  /*26b0*/  IMAD.MOV.U32 R0, RZ, RZ, R18 ;  /* 0x000000ffff007224 */ /* 0x000fe200078e0012 */
[----:B------:R-:W-:Y:S02]  /*26c0*/  MOV R3, R19 ;  /* 0x0000001300037202 */ /* 0x000fe40000000f00 */
[----:B------:R-:W-:-:S07]  /*26d0*/  MOV R8, 0x26f0 ;  /* 0x000026f000087802 */ /* 0x000fce0000000f00 */
[----:B------:R-:W-:Y:S05]  /*26e0*/  CALL.REL.NOINC `($__internal_42_$__cuda_sm20_div_s64) ;  /* 0x0000001c00d47944 */ /* 0x000fea0003c00000 */
        /* <DEDUP_REMOVED lines=8> */
.L_x_2017:
        /* <DEDUP_REMOVED lines=10> */
.L_x_2009:
        /* <DEDUP_REMOVED lines=32> */
.L_x_2019:
[----:B------:R-:W-:Y:S01]  /*2a10*/  MOV R14, R30 ;  /* 0x0000001e000e7202 */ /* 0x000fe20000000f00 */
[----:B------:R-:W-:Y:S01]  /*2a20*/  IMAD.MOV.U32 R0, RZ, RZ, R18 ;  /* 0x000000ffff007224 */ /* 0x000fe200078e0012 */
[----:B------:R-:W-:Y:S02]  /*2a30*/  MOV R3, R19 ;  /* 0x0000001300037202 */ /* 0x000fe40000000f00 */
[----:B------:R-:W-:-:S07]  /*2a40*/  MOV R8, 0x2a60 ;  /* 0x00002a6000087802 */ /* 0x000fce0000000f00 */
[----:B------:R-:W-:Y:S05]  /*2a50*/  CALL.REL.NOINC `($__internal_42_$__cuda_sm20_div_s64) ;  /* 0x0000001800f87944 */ /* 0x000fea0003c00000 */
        /* <DEDUP_REMOVED lines=9> */
.L_x_2020:
        /* <DEDUP_REMOVED lines=36> */
.L_x_2021:
[----:B------:R-:W-:Y:S01]  /*2d30*/  MOV R0, R18 ;  /* 0x0000001200007202 */ /* 0x000fe20000000f00 */
[----:B------:R-:W-:Y:S01]  /*2d40*/  IMAD.MOV.U32 R3, RZ, RZ, R19 ;  /* 0x000000ffff037224 */ /* 0x000fe200078e0013 */
[----:B------:R-:W-:-:S07]  /*2d50*/  MOV R8, 0x2d70 ;  /* 0x00002d7000087802 */ /* 0x000fce0000000f00 */
[----:B------:R-:W-:Y:S05]  /*2d60*/  CALL.REL.NOINC `($__internal_42_$__cuda_sm20_div_s64) ;  /* 0x0000001800347944 */ /* 0x000fea0003c00000 */
        /* <DEDUP_REMOVED lines=8> */
.L_x_2022:
        /* <DEDUP_REMOVED lines=10> */
.L_x_2018:
        /* <DEDUP_REMOVED lines=29> */
.L_x_2023:
[----:B------:R-:W-:-:S07]  /*3060*/  MOV R0, 0x3080 ;  /* 0x0000308000007802 */ /* 0x000fce0000000f00 */
[----:B------:R-:W-:Y:S05]  /*3070*/  CALL.REL.NOINC `($__internal_43_$__cuda_sm20_rem_s64) ;  /* 0x0000001800bc7944 */ /* 0x000fea0003c00000 */
[----:B------:R-:W-:Y:S01]  /*3080*/  MOV R8, R3 ;  /* 0x0000000300087202 */ /* 0x000fe20000000f00 */
[----:B------:R-:W-:-:S07]  /*3090*/  IMAD.MOV.U32 R9, RZ, RZ, R10 ;  /* 0x000000ffff097224 */ /* 0x000fce00078e000a */
.L_x_2024:
[----:B------:R-:W0:Y:S02]  /*30a0*/  LDC.64 R10, c[0x0][0x3a0] ;  /* 0x0000e800ff0a7b82 */ /* 0x000e240000000a00 */
[----:B0-----:R-:W-:-:S06]  /*30b0*/  IMAD.WIDE.U32 R2, R2, 0x8, R10 ;  /* 0x0000000802027825 */ /* 0x001fcc00078e000a */
[----:B------:R-:W2:Y:S02]  /*30c0*/  LDG.E.64 R2, desc[UR8][R2.64] ;  /* 0x0000000802027981 */ /* 0x000ea4000c1e1b00 */
[-C--:B--2---:R-:W-:Y:S02]  /*30d0*/  IMAD R11, R3, R8.reuse, RZ ;  /* 0x00000008030b7224 */ /* 0x084fe400078e02ff */
[----:B------:R-:W-:-:S04]  /*30e0*/  IMAD.WIDE.U32 R26, R2, R8, R26 ;  /* 0x00000008021a7225 */ /* 0x000fc800078e001a */
[----:B------:R-:W-:-:S05]  /*30f0*/  IMAD R11, R2, R9, R11 ;  /* 0x00000009020b7224 */ /* 0x000fca00078e020b */
[----:B------:R-:W-:-:S07]  /*3100*/  IADD3 R27, PT, PT, R27, R11, RZ ;  /* 0x0000000b1b1b7210 */ /* 0x000fce0007ffe0ff */
.L_x_1990:
[----:B------:R-:W1:Y:S02]  /*3110*/  LDCU.64 UR6, c[0x0][0x390] ;  /* 0x00007200ff0677ac */ /* 0x000e640008000a00 */
[----:B-1----:R-:W-:-:S04]  /*3120*/  IADD3 R26, P0, PT, R26, UR6, RZ ;  /* 0x000000061a1a7c10 */ /* 0x002fc8000ff1e0ff */
[----:B------:R-:W-:-:S06]  /*3130*/  IADD3.X R27, PT, PT, R27, UR7, RZ, P0, !PT ;  /* 0x000000071b1b7c10 */ /* 0x000fcc00087fe4ff */
[----:B------:R-:W2:Y:S01]  /*3140*/  LDG.E.U8 R27, desc[UR8][R26.64] ;  /* 0x000000081a1b7981 */ /* 0x000ea2000c1e1100 */
[----:B------:R-:W-:-:S03]  /*3150*/  ISETP.NE.AND P0, PT, R7, RZ, PT ;  /* 0x000000ff0700720c */ /* 0x000fc60003f05270 */
[----:B--2---:R1:W-:Y:S01]  /*3160*/  STS.U8 [R4+UR5], R27 ;  /* 0x0000001b04007988 */ /* 0x0043e20008000005 */
[----:B------:R-:W-:Y:S09]  /*3170*/  BAR.SYNC.DEFER_BLOCKING 0x0 ;  /* 0x0000000000007b1d */ /* 0x000ff20000010000 */
[----:B------:R-:W-:Y:S05]  /*3180*/  @P0 EXIT ;  /* 0x000000000000094d */ /* 0x000fea0003800000 */
[----:B------:R-:W-:Y:S01]  /*3190*/  UISETP.GE.U32.AND UP0, UPT, UR15, 0x2, UPT ;  /* 0x000000020f00788c */ /* 0x000fe2000bf06070 */
[C---:B0-----:R-:W-:Y:S01]  /*31a0*/  VIADD R0, R5.reuse, UR5 ;  /* 0x0000000505007c36 */ /* 0x041fe20008000000 */
[----:B------:R-:W-:-:S07]  /*31b0*/  SHF.L.U32 R2, R5, 0x3, RZ ;  /* 0x0000000305027819 */ /* 0x000fce00000006ff */
        /* <DEDUP_REMOVED lines=9> */
[----:B------:R-:W-:Y:S01]  /*3250*/  HFMA2 R10, -RZ, RZ, 0, 0 ;  /* 0x00000000ff0a7431 */ /* 0x000fe200000001ff */
        /* <DEDUP_REMOVED lines=10> */
[----:B-1----:R-:W-:Y:S01]  /*3300*/  IMAD R4, R3, UR13, R2 ;  /* 0x0000000d03047c24 */ /* 0x002fe2000f8e0202 */
[----:B------:R-:W-:Y:S06]  /*3310*/  BRA.U UP0, `(.L_x_2027) ;  /* 0x0000000d00907547 */ /* 0x000fec000b800000 */
[----:B------:R-:W-:Y:S02]  /*3320*/  UIADD3 UR7, UPT, UPT, -UR4, URZ, URZ ;  /* 0x000000ff04077290 */ /* 0x000fe4000fffe1ff */
[----:B------:R-:W-:Y:S02]  /*3330*/  UPLOP3.LUT UP0, UPT, UPT, UPT, UPT, 0x80, 0x8 ;  /* 0x000000000008789c */ /* 0x000fe40003f0f070 */
[----:B------:R-:W-:-:S09]  /*3340*/  UISETP.GT.AND UP1, UPT, UR7, 0xc, UPT ;  /* 0x0000000c0700788c */ /* 0x000fd2000bf24270 */
[----:B------:R-:W-:Y:S05]  /*3350*/  BRA.U !UP1, `(.L_x_2028) ;  /* 0x0000000909407547 */ /* 0x000fea000b800000 */
[----:B------:R-:W-:-:S11]  /*3360*/  UPLOP3.LUT UP0, UPT, UPT, UPT, UPT, 0x40, 0x4 ;  /* 0x000000000004789c */ /* 0x000fd60003f0e870 */
.L_x_2029:
[----:B------:R-:W-:Y:S01]  /*3370*/  LDS.U8 R11, [R0] ;  /* 0x00000000000b7984 */ /* 0x000fe20000000000 */
[C---:B------:R-:W-:Y:S01]  /*3380*/  LEA R20, R3.reuse, R12, 0x1 ;  /* 0x0000000c03147211 */ /* 0x040fe200078e08ff */
[C-C-:B------:R-:W-:Y:S01]  /*3390*/  IMAD R21, R3.reuse, 0x3, R12.reuse ;  /* 0x0000000303157824 */ /* 0x140fe200078e020c */
[----:B------:R-:W-:Y:S01]  /*33a0*/  UIADD3 UR4, UPT, UPT, UR4, 0x10, URZ ;  /* 0x0000001004047890 */ /* 0x000fe2000fffe0ff */
[----:B0-----:R-:W0:Y:S01]  /*33b0*/  LDS.U8 R18, [R12+UR14] ;  /* 0x0000000e0c127984 */ /* 0x001e220008000000 */
[----:B------:R-:W-:Y:S01]  /*33c0*/  IMAD R22, R3, 0x4, R12 ;  /* 0x0000000403167824 */ /* 0x000fe200078e020c */
[----:B------:R-:W-:Y:S01]  /*33d0*/  IADD3 R10, PT, PT, R10, 0x10, RZ ;  /* 0x000000100a0a7810 */ /* 0x000fe20007ffe0ff */
[----:B------:R-:W-:Y:S01]  /*33e0*/  UISETP.GE.AND UP1, UPT, UR4, -0xc, UPT ;  /* 0xfffffff40400788c */ /* 0x000fe2000bf26270 */
[----:B0-----:R-:W-:-:S13]  /*33f0*/  ISETP.GT.U32.AND P0, PT, R18, R11, PT ;  /* 0x0000000b1200720c */ /* 0x001fda0003f04070 */
        /* <DEDUP_REMOVED lines=27> */
[----:B0-----:R-:W-:Y:S02]  /*35b0*/  LEA R19, R3, R22, 0x1 ;  /* 0x0000001603137211 */ /* 0x001fe400078e08ff */
        /* <DEDUP_REMOVED lines=81> */
[----:B------:R-:W-:-:S03]  /*3ad0*/  IMAD R18, R3, 0x3, R22 ;  /* 0x0000000303127824 */ /* 0x000fc600078e0216 */
[----:B------:R-:W-:-:S04]  /*3ae0*/  LOP3.LUT R11, R20, 0xffff, RZ, 0xc0, !PT ;  /* 0x0000ffff140b7812 */ /* 0x000fc800078ec0ff */
[----:B-1----:R-:W-:-:S13]  /*3af0*/  ISETP.GT.U32.AND P0, PT, R19, R11, PT ;  /* 0x0000000b1300720c */ /* 0x002fda0003f04070 */
[----:B------:R-:W-:Y:S04]  /*3b00*/  @!P0 STS.U8 [R0], R19 ;  /* 0x0000001300008388 */ /* 0x000fe80000000000 */
[----:B------:R-:W0:Y:S04]  /*3b10*/  @!P0 LDS.64 R12, [R8+UR5] ;  /* 0x00000005080c8984 */ /* 0x000e280008000a00 */
[----:B0-----:R0:W-:Y:S04]  /*3b20*/  @!P0 STS.64 [R2+UR10], R12 ;  /* 0x0000000c02008988 */ /* 0x0011e80008000a0a */
[----:B------:R-:W1:Y:S04]  /*3b30*/  @!P0 LDS.U8 R11, [R0] ;  /* 0x00000000000b8984 */ /* 0x000e680000000000 */
[----:B------:R-:W2:Y:S01]  /*3b40*/  LDS.U8 R21, [R18] ;  /* 0x0000000012157984 */ /* 0x000ea20000000000 */
[----:B0-----:R-:W-:Y:S01]  /*3b50*/  IMAD R12, R3, 0x4, R22 ;  /* 0x00000004030c7824 */ /* 0x001fe200078e0216 */
[----:B-1----:R-:W-:-:S04]  /*3b60*/  @!P0 PRMT R20, R11, 0x7610, R20 ;  /* 0x000076100b148816 */ /* 0x002fc80000000014 */
[----:B------:R-:W-:-:S04]  /*3b70*/  LOP3.LUT R14, R20, 0xffff, RZ, 0xc0, !PT ;  /* 0x0000ffff140e7812 */ /* 0x000fc800078ec0ff */
[----:B--2---:R-:W-:-:S13]  /*3b80*/  ISETP.GT.U32.AND P0, PT, R21, R14, PT ;  /* 0x0000000e1500720c */ /* 0x004fda0003f04070 */
        /* <DEDUP_REMOVED lines=13> */
.L_x_2028:
[----:B------:R-:W-:-:S04]  /*3c60*/  UIADD3 UR7, UPT, UPT, -UR4, URZ, URZ ;  /* 0x000000ff04077290 */ /* 0x000fc8000fffe1ff */
[----:B------:R-:W-:-:S09]  /*3c70*/  UISETP.GT.AND UP1, UPT, UR7, 0x4, UPT ;  /* 0x000000040700788c */ /* 0x000fd2000bf24270 */
[----:B------:R-:W-:Y:S05]  /*3c80*/  BRA.U !UP1, `(.L_x_2030) ;  /* 0x00000005092c7547 */ /* 0x000fea000b800000 */
[----:B------:R-:W1:Y:S01]  /*3c90*/  LDS.U8 R11, [R0] ;  /* 0x00000000000b7984 */ /* 0x000e620000000000 */
[C---:B------:R-:W-:Y:S01]  /*3ca0*/  IMAD R20, R3.reuse, 0x2, R12 ;  /* 0x0000000203147824 */ /* 0x040fe200078e020c */
[----:B------:R-:W-:Y:S01]  /*3cb0*/  LEA R22, R3, R12, 0x2 ;  /* 0x0000000c03167211 */ /* 0x000fe200078e10ff */
[----:B------:R-:W-:Y:S01]  /*3cc0*/  VIADD R10, R10, 0x4 ;  /* 0x000000040a0a7836 */ /* 0x000fe20000000000 */
[----:B0-----:R-:W0:Y:S01]  /*3cd0*/  LDS.U8 R18, [R12+UR14] ;  /* 0x0000000e0c127984 */ /* 0x001e220008000000 */
[----:B------:R-:W-:Y:S02]  /*3ce0*/  UIADD3 UR4, UPT, UPT, UR4, 0x4, URZ ;  /* 0x0000000404047890 */ /* 0x000fe4000fffe0ff */
[----:B------:R-:W-:Y:S01]  /*3cf0*/  UPLOP3.LUT UP0, UPT, UPT, UPT, UPT, 0x40, 0x4 ;  /* 0x000000000004789c */ /* 0x000fe20003f0e870 */
[----:B------:R-:W-:Y:S01]  /*3d00*/  IADD3 R10, PT, PT, R10, 0x4, RZ ;  /* 0x000000040a0a7810 */ /* 0x000fe20007ffe0ff */
[----:B------:R-:W-:Y:S01]  /*3d10*/  UIADD3 UR4, UPT, UPT, UR4, 0x4, URZ ;  /* 0x0000000404047890 */ /* 0x000fe2000fffe0ff */
[----:B-1----:R-:W-:-:S02]  /*3d20*/  PRMT R21, R11, 0x7610, R21 ;  /* 0x000076100b157816 */ /* 0x002fc40000000015 */
[----:B0-----:R-:W-:-:S13]  /*3d30*/  ISETP.GT.U32.AND P0, PT, R18, R11, PT ;  /* 0x0000000b1200720c */ /* 0x001fda0003f04070 */
        /* <DEDUP_REMOVED lines=48> */
[----:B0-----:R-:W-:-:S02]  /*4040*/  LEA R12, R3, R22, 0x2 ;  /* 0x00000016030c7211 */ /* 0x001fc400078e10ff */
        /* <DEDUP_REMOVED lines=15> */
.L_x_2030:
[----:B------:R-:W-:-:S09]  /*4140*/  UISETP.NE.OR UP0, UPT, UR4, URZ, UP0 ;  /* 0x000000ff0400728c */ /* 0x000fd20008705670 */
[----:B------:R-:W-:Y:S05]  /*4150*/  BRA.U !UP0, `(.L_x_2031) ;  /* 0x00000001089c7547 */ /* 0x000fea000b800000 */
.L_x_2027:
        /* <DEDUP_REMOVED lines=14> */
[C---:B------:R-:W-:Y:S01]  /*4240*/  IMAD R13, R3.reuse, 0x3, R12 ;  /* 0x00000003030d7824 */ /* 0x040fe200078e020c */
[----:B------:R-:W-:-:S02]  /*4250*/  LEA R12, R3, R12, 0x2 ;  /* 0x0000000c030c7211 */ /* 0x000fc400078e10ff */
        /* <DEDUP_REMOVED lines=23> */
.L_x_2031:
[----:B------:R-:W-:-:S07]  /*43d0*/  IADD3 R10, PT, PT, R10, 0x1, RZ ;  /* 0x000000010a0a7810 */ /* 0x000fce0007ffe0ff */
.L_x_2026:
        /* <DEDUP_REMOVED lines=9> */
[----:B------:R-:W-:Y:S01]  /*4470*/  VIADD R3, R3, UR4 ;  /* 0x0000000403037c36 */ /* 0x000fe20008000000 */
[----:B------:R-:W-:-:S07]  /*4480*/  IADD3 R7, PT, PT, R5, UR4, RZ ;  /* 0x0000000405077c10 */ /* 0x000fce000fffe0ff */
.L_x_2032:
[----:B-1-3--:R-:W-:Y:S01]  /*4490*/  LDS.U8 R4, [R0] ;  /* 0x0000000000047984 */ /* 0x00afe20000000000 */
[----:B------:R-:W1:Y:S01]  /*44a0*/  LDC R8, c[0x0][0x360] ;  /* 0x0000d800ff087b82 */ /* 0x000e620000000800 */
[----:B------:R-:W-:Y:S02]  /*44b0*/  UIADD3 UR6, UPT, UPT, UR6, 0x1, URZ ;  /* 0x0000000106067890 */ /* 0x000fe4000fffe0ff */
[----:B------:R3:W4:Y:S02]  /*44c0*/  LDS.U8 R9, [R7] ;  /* 0x0000000007097984 */ /* 0x0007240000000000 */
[----:B------:R-:W-:Y:S01]  /*44d0*/  UISETP.NE.AND UP0, UPT, UR6, URZ, UPT ;  /* 0x000000ff0600728c */ /* 0x000fe2000bf05270 */
[----:B---3--:R-:W-:Y:S02]  /*44e0*/  IADD3 R7, PT, PT, R7, UR14, RZ ;  /* 0x0000000e07077c10 */ /* 0x008fe4000fffe0ff */
[----:B----4-:R-:W-:-:S13]  /*44f0*/  ISETP.GT.U32.AND P0, PT, R9, R4, PT ;  /* 0x000000040900720c */ /* 0x010fda0003f04070 */
[----:B------:R-:W-:Y:S04]  /*4500*/  @!P0 STS.U8 [R0], R9 ;  /* 0x0000000900008388 */ /* 0x000fe80000000000 */
[----:B------:R1:W3:Y:S02]  /*4510*/  @!P0 LDS.64 R4, [R3] ;  /* 0x0000000003048984 */ /* 0x0002e40000000a00 */
[----:B-1----:R-:W-:Y:S02]  /*4520*/  IMAD R3, R8, 0x8, R3 ;  /* 0x0000000808037824 */ /* 0x002fe400078e0203 */
[----:B---3--:R3:W-:Y:S01]  /*4530*/  @!P0 STS.64 [R2+UR10], R4 ;  /* 0x0000000402008988 */ /* 0x0087e20008000a0a */
[----:B------:R-:W-:Y:S05]  /*4540*/  BRA.U UP0, `(.L_x_2032) ;  /* 0xfffffffd00d07547 */ /* 0x000fea000b83ffff */
.L_x_2025:
[----:B0123--:R-:W0:Y:S01]  /*4550*/  LDS.64 R2, [R2+UR10] ;  /* 0x0000000a02027984 */ /* 0x00fe220008000a00 */
[----:B------:R-:W1:Y:S01]  /*4560*/  LDCU.64 UR6, c[0x0][0x3b0] ;  /* 0x00007600ff0677ac */ /* 0x000e620008000a00 */
[----:B------:R-:W-:Y:S02]  /*4570*/  HFMA2 R5, -RZ, RZ, 0, 0 ;  /* 0x00000000ff057431 */ /* 0x000fe400000001ff */
[----:B------:R-:W-:Y:S01]  /*4580*/  IMAD.MOV.U32 R4, RZ, RZ, R16 ;  /* 0x000000ffff047224 */ /* 0x000fe200078e0010 */
[----:B------:R-:W2:Y:S01]  /*4590*/  LDS.U8 R11, [R0] ;  /* 0x00000000000b7984 */ /* 0x000ea20000000000 */
[----:B------:R-:W3:Y:S02]  /*45a0*/  LDCU.128 UR16, c[0x0][0x380] ;  /* 0x00007000ff1077ac */ /* 0x000ee40008000c00 */
        /* <DEDUP_REMOVED lines=9> */
        .weak           $__internal_42_$__cuda_sm20_div_s64
        .type           $__internal_42_$__cuda_sm20_div_s64,@function
        .size           $__internal_42_$__cuda_sm20_div_s64,($__internal_43_$__cuda_sm20_rem_s64 - $__internal_42_$__cuda_sm20_div_s64)
$__internal_42_$__cuda_sm20_div_s64:
        /* <DEDUP_REMOVED lines=82> */
[----:B------:R-:W-:Y:S06]  /*4b60*/  RET.REL.NODEC R8 `(contiguous_reduce4_u8) ;  /* 0xffffffb408247950 */ /* 0x000fec0003c3ffff */
        .weak           $__internal_43_$__cuda_sm20_rem_s64
        .type           $__internal_43_$__cuda_sm20_rem_s64,@function
        .size           $__internal_43_$__cuda_sm20_rem_s64,(.L_x_3722 - $__internal_43_$__cuda_sm20_rem_s64)
$__internal_43_$__cuda_sm20_rem_s64:
        /* <DEDUP_REMOVED lines=66> */
[----:B------:R-:W-:Y:S06]  /*4f90*/  RET.REL.NODEC R8 `(contiguous_reduce4_u8) ;  /* 0xffffffb008187950 */ /* 0x000fec0003c3ffff */
.L_x_2033:
        /* <DEDUP_REMOVED lines=14> */
.L_x_3722:


//--------------------- .text.contiguous_reduce33_u8 --------------------------
	.section	.text.contiguous_reduce33_u8,"ax",@progbits
	.align	128
        .global         contiguous_reduce33_u8
        .type           contiguous_reduce33_u8,@function
        .size           contiguous_reduce33_u8,(.L_x_3808 - contiguous_reduce33_u8)
        .other          contiguous_reduce33_u8,@"STO_CUDA_ENTRY STV_DEFAULT"
contiguous_reduce33_u8:
.text.contiguous_reduce33_u8:
[----:B------:R-:W-:Y:S08]  /*0000*/  LDC R1, c[0x0][0x37c] ;  /* 0x0000df00ff017b82 */ /* 0x000ff00000000800 */
[----:B------:R-:W0:Y:S01]  /*0010*/  S2UR UR6, SR_CgaCtaId ;  /* 0x00000000000679c3 */ /* 0x000e220000008800 */
[----:B------:R-:W1:Y:S01]  /*0020*/  S2R R0, SR_TID.X ;  /* 0x0000000000007919 */ /* 0x000e620000002100 */
[----:B------:R-:W-:Y:S01]  /*0030*/  UMOV UR4, 0x400 ;  /* 0x0000040000047882 */ /* 0x000fe20000000000 */
[----:B------:R-:W-:Y:S01]  /*0040*/  IMAD.MOV.U32 R9, RZ, RZ, 0xff ;  /* 0x000000ffff097424 */ /* 0x000fe200078e00ff */
[----:B------:R-:W2:Y:S01]  /*0050*/  LDCU.64 UR16, c[0x0][0x358] ;  /* 0x00006b00ff1077ac */ /* 0x000ea20008000a00 */
[----:B------:R-:W-:Y:S01]  /*0060*/  IMAD.MOV.U32 R10, RZ, RZ, -0x1 ;  /* 0xffffffffff0a7424 */ /* 0x000fe200078e00ff */
[----:B------:R-:W-:Y:S01]  /*0070*/  BSSY.RECONVERGENT B0, `(.L_x_2034) ;  /* 0x000003e000007945 */ /* 0x000fe20003800200 */
[----:B------:R-:W-:Y:S01]  /*0080*/  IMAD.MOV.U32 R11, RZ, RZ, 0x7fffffff ;  /* 0x7fffffffff0b7424 */ /* 0x000fe200078e00ff */
[----:B------:R-:W3:Y:S08]  /*0090*/  LDC R2, c[0x0][0x360] ;  /* 0x0000d800ff027b82 */ /* 0x000ef00000000800 */
[----:B------:R-:W4:Y:S01]  /*00a0*/  S2UR UR7, SR_CTAID.X ;  /* 0x00000000000779c3 */ /* 0x000f220000002500 */
[----:B0-----:R-:W-:Y:S01]  /*00b0*/  ULEA UR6, UR6, UR4, 0x18 ;  /* 0x0000000406067291 */ /* 0x001fe2000f8ec0ff */
[----:B------:R-:W0:Y:S05]  /*00c0*/  LDCU.64 UR4, c[0x0][0x3a0] ;  /* 0x00007400ff0477ac */ /* 0x000e2a0008000a00 */
[----:B---3--:R-:W-:-:S03]  /*00d0*/  VIADD R3, R2, UR6 ;  /* 0x0000000602037c36 */ /* 0x008fc60008000000 */
[----:B-1----:R1:W-:Y:S01]  /*00e0*/  STS.U8 [R0+UR6], R9 ;  /* 0x0000000900007988 */ /* 0x0023e20008000006 */
[----:B------:R-:W-:Y:S02]  /*00f0*/  IMAD.MOV.U32 R4, RZ, RZ, R2 ;  /* 0x000000ffff047224 */ /* 0x000fe400078e0002 */
[C---:B------:R-:W-:Y:S02]  /*0100*/  IMAD R3, R0.reuse, 0x8, R3 ;  /* 0x0000000800037824 */ /* 0x040fe400078e0203 */
[----:B------:R-:W-:Y:S02]  /*0110*/  VIADD R5, R0, UR6 ;  /* 0x0000000600057c36 */ /* 0x000fe40008000000 */
[----:B----4-:R-:W-:Y:S01]  /*0120*/  IMAD R7, R2, UR7, RZ ;  /* 0x0000000702077c24 */ /* 0x010fe2000f8e02ff */
[----:B------:R1:W-:Y:S03]  /*0130*/  STS.64 [R3], R10 ;  /* 0x0000000a03007388 */ /* 0x0003e60000000a00 */
[----:B------:R-:W-:-:S04]  /*0140*/  IMAD R6, R7, 0x2, R0 ;  /* 0x0000000207067824 */ /* 0x000fc800078e0200 */
[----:B------:R-:W-:-:S05]  /*0150*/  IMAD.IADD R8, R6, 0x1, R2 ;  /* 0x0000000106087824 */ /* 0x000fca00078e0202 */
[----:B0-----:R-:W-:-:S04]  /*0160*/  ISETP.GE.U32.AND P0, PT, R8, UR4, PT ;  /* 0x0000000408007c0c */ /* 0x001fc8000bf06070 */
[----:B------:R-:W-:-:S13]  /*0170*/  ISETP.GE.U32.AND.EX P0, PT, RZ, UR5, PT, P0 ;  /* 0x00000005ff007c0c */ /* 0x000fda000bf06100 */
[----:B-12---:R-:W-:Y:S05]  /*0180*/  @P0 BRA `(.L_x_2035) ;  /* 0x0000000000700947 */ /* 0x006fea0003800000 */
[----:B------:R-:W0:Y:S01]  /*0190*/  S2R R11, SR_CTAID.Y ;  /* 0x00000000000b7919 */ /* 0x000e220000002600 */
[----:B------:R-:W1:Y:S01]  /*01a0*/  LDCU.64 UR8, c[0x0][0x390] ;  /* 0x00007200ff0877ac */ /* 0x000e620008000a00 */
[----:B------:R-:W-:Y:S02]  /*01b0*/  IMAD.MOV.U32 R7, RZ, RZ, RZ ;  /* 0x000000ffff077224 */ /* 0x000fe400078e00ff */
[----:B------:R-:W-:Y:S02]  /*01c0*/  IMAD.MOV.U32 R9, RZ, RZ, RZ ;  /* 0x000000ffff097224 */ /* 0x000fe400078e00ff */
[----:B0-----:R-:W-:-:S04]  /*01d0*/  IMAD.WIDE.U32 R6, R11, UR4, R6 ;  /* 0x000000040b067c25 */ /* 0x001fc8000f8e0006 */
[C---:B------:R-:W-:Y:S01]  /*01e0*/  IMAD R13, R11.reuse, UR5, RZ ;  /* 0x000000050b0d7c24 */ /* 0x040fe2000f8e02ff */
[----:B-1----:R-:W-:Y:S01]  /*01f0*/  IADD3 R10, P0, PT, R6, UR8, RZ ;  /* 0x00000008060a7c10 */ /* 0x002fe2000ff1e0ff */
[----:B------:R-:W-:-:S04]  /*0200*/  IMAD.WIDE.U32 R8, R11, UR4, R8 ;  /* 0x000000040b087c25 */ /* 0x000fc8000f8e0008 */
[----:B------:R-:W-:Y:S01]  /*0210*/  IMAD.IADD R15, R7, 0x1, R13 ;  /* 0x00000001070f7824 */ /* 0x000fe200078e020d */
[----:B------:R-:W-:Y:S01]  /*0220*/  IADD3 R12, P1, PT, R8, UR8, RZ ;  /* 0x00000008080c7c10 */ /* 0x000fe2000ff3e0ff */
[----:B------:R-:W-:-:S03]  /*0230*/  IMAD.IADD R7, R13, 0x1, R9 ;  /* 0x000000010d077824 */ /* 0x000fc600078e0209 */
[----:B------:R-:W-:Y:S02]  /*0240*/  IADD3.X R11, PT, PT, R15, UR9, RZ, P0, !PT ;  /* 0x000000090f0b7c10 */ /* 0x000fe400087fe4ff */
[----:B------:R-:W-:Y:S01]  /*0250*/  IADD3.X R13, PT, PT, R7, UR9, RZ, P1, !PT ;  /* 0x00000009070d7c10 */ /* 0x000fe20008ffe4ff */
[----:B------:R-:W0:Y:S03]  /*0260*/  LDCU.64 UR8, c[0x0][0x398] ;  /* 0x00007300ff0877ac */ /* 0x000e260008000a00 */
[----:B------:R-:W2:Y:S04]  /*0270*/  LDG.E.U8 R11, desc[UR16][R10.64] ;  /* 0x000000100a0b7981 */ /* 0x000ea8000c1e1100 */
[----:B------:R-:W2:Y:S02]  /*0280*/  LDG.E.U8 R12, desc[UR16][R12.64] ;  /* 0x000000100c0c7981 */ /* 0x000ea4000c1e1100 */
[----:B--2---:R-:W-:-:S13]  /*0290*/  ISETP.GT.U32.AND P0, PT, R12, R11, PT ;  /* 0x0000000b0c00720c */ /* 0x004fda0003f04070 */
[----:B0-----:R-:W-:Y:S02]  /*02a0*/  @!P0 LEA R14, P1, R6, UR8, 0x3 ;  /* 0x00000008060e8c11 */ /* 0x001fe4000f8218ff */
[----:B------:R-:W-:Y:S02]  /*02b0*/  @P0 LEA R16, P2, R8, UR8, 0x3 ;  /* 0x0000000808100c11 */ /* 0x000fe4000f8418ff */
[----:B------:R-:W-:Y:S02]  /*02c0*/  @!P0 LEA.HI.X R15, R6, UR9, R15, 0x3, P1 ;  /* 0x00000009060f8c11 */ /* 0x000fe400088f1c0f */
[----:B------:R-:W-:-:S03]  /*02d0*/  @P0 LEA.HI.X R17, R8, UR9, R7, 0x3, P2 ;  /* 0x0000000908110c11 */ /* 0x000fc600090f1c07 */
[----:B------:R-:W2:Y:S04]  /*02e0*/  @!P0 LDG.E.64 R6, desc[UR16][R14.64] ;  /* 0x000000100e068981 */ /* 0x000ea8000c1e1b00 */
[----:B------:R-:W3:Y:S04]  /*02f0*/  @P0 LDG.E.64 R8, desc[UR16][R16.64] ;  /* 0x0000001010080981 */ /* 0x000ee8000c1e1b00 */
[----:B------:R1:W-:Y:S04]  /*0300*/  @!P0 STS.U8 [R0+UR6], R11 ;  /* 0x0000000b00008988 */ /* 0x0003e80008000006 */
[----:B--2---:R1:W-:Y:S04]  /*0310*/  @!P0 STS.64 [R3], R6 ;  /* 0x0000000603008388 */ /* 0x0043e80000000a00 */
[----:B------:R1:W-:Y:S04]  /*0320*/  @P0 STS.U8 [R0+UR6], R12 ;  /* 0x0000000c00000988 */ /* 0x0003e80008000006 */
[----:B---3--:R1:W-:Y:S01]  /*0330*/  @P0 STS.64 [R3], R8 ;  /* 0x0000000803000388 */ /* 0x0083e20000000a00 */
[----:B------:R-:W-:Y:S05]  /*0340*/  BRA `(.L_x_2036) ;  /* 0x0000000000407947 */ /* 0x000fea0003800000 */
.L_x_2035:
        /* <DEDUP_REMOVED lines=8> */
[C---:B-1----:R-:W-:Y:S02]  /*03d0*/  IADD3 R8, P0, PT, R6.reuse, UR8, RZ ;  /* 0x0000000806087c10 */ /* 0x042fe4000ff1e0ff */
[C---:B------:R-:W-:Y:S02]  /*03e0*/  LEA R10, P1, R6.reuse, UR10, 0x3 ;  /* 0x0000000a060a7c11 */ /* 0x040fe4000f8218ff */
[----:B------:R-:W-:Y:S02]  /*03f0*/  IADD3.X R9, PT, PT, R7, UR9, RZ, P0, !PT ;  /* 0x0000000907097c10 */ /* 0x000fe400087fe4ff */
[----:B------:R-:W-:-:S04]  /*0400*/  LEA.HI.X R11, R6, UR11, R7, 0x3, P1 ;  /* 0x0000000b060b7c11 */ /* 0x000fc800088f1c07 */
[----:B------:R-:W2:Y:S04]  /*0410*/  LDG.E.U8 R9, desc[UR16][R8.64] ;  /* 0x0000001008097981 */ /* 0x000ea8000c1e1100 */
[----:B------:R-:W3:Y:S04]  /*0420*/  LDG.E.64 R10, desc[UR16][R10.64] ;  /* 0x000000100a0a7981 */ /* 0x000ee8000c1e1b00 */
[----:B--2---:R0:W-:Y:S04]  /*0430*/  STS.U8 [R0+UR6], R9 ;  /* 0x0000000900007988 */ /* 0x0041e80008000006 */
[----:B---3--:R0:W-:Y:S02]  /*0440*/  STS.64 [R3], R10 ;  /* 0x0000000a03007388 */ /* 0x0081e40000000a00 */
.L_x_2036:
[----:B------:R-:W-:Y:S05]  /*0450*/  BSYNC.RECONVERGENT B0 ;  /* 0x0000000000007941 */ /* 0x000fea0003800200 */
.L_x_2034:
[----:B------:R-:W-:Y:S01]  /*0460*/  BAR.SYNC.DEFER_BLOCKING 0x0 ;  /* 0x0000000000007b1d */ /* 0x000fe20000010000 */
[----:B------:R-:W-:-:S13]  /*0470*/  ISETP.GE.U32.AND P0, PT, R4, 0x42, PT ;  /* 0x000000420400780c */ /* 0x000fda0003f06070 */
[----:B------:R-:W-:Y:S05]  /*0480*/  @!P0 BRA `(.L_x_2037) ;  /* 0x0000000000448947 */ /* 0x000fea0003800000 */
.L_x_2040:
[--C-:B01----:R-:W-:Y:S01]  /*0490*/  IMAD.MOV.U32 R9, RZ, RZ, R4.reuse ;  /* 0x000000ffff097224 */ /* 0x103fe200078e0004 */
[----:B------:R-:W-:Y:S01]  /*04a0*/  SHF.R.U32.HI R4, RZ, 0x1, R4 ;  /* 0x00000001ff047819 */ /* 0x000fe20000011604 */
[----:B------:R-:W-:Y:S03]  /*04b0*/  BSSY.RECONVERGENT B0, `(.L_x_2038) ;  /* 0x000000b000007945 */ /* 0x000fe60003800200 */
[----:B------:R-:W-:-:S13]  /*04c0*/  ISETP.GE.U32.AND P0, PT, R0, R4, PT ;  /* 0x000000040000720c */ /* 0x000fda0003f06070 */
[----:B------:R-:W-:Y:S05]  /*04d0*/  @P0 BRA `(.L_x_2039) ;  /* 0x0000000000200947 */ /* 0x000fea0003800000 */
[----:B------:R-:W-:Y:S01]  /*04e0*/  IMAD.IADD R8, R5, 0x1, R4 ;  /* 0x0000000105087824 */ /* 0x000fe200078e0204 */
[----:B------:R-:W-:Y:S04]  /*04f0*/  LDS.U8 R6, [R0+UR6] ;  /* 0x0000000600067984 */ /* 0x000fe80008000000 */
[----:B------:R-:W0:Y:S02]  /*0500*/  LDS.U8 R11, [R8] ;  /* 0x00000000080b7984 */ /* 0x000e240000000000 */
[----:B0-----:R-:W-:-:S13]  /*0510*/  ISETP.GT.U32.AND P0, PT, R11, R6, PT ;  /* 0x000000060b00720c */ /* 0x001fda0003f04070 */
[----:B------:R-:W-:Y:S01]  /*0520*/  @!P0 IMAD R6, R4, 0x8, R3 ;  /* 0x0000000804068824 */ /* 0x000fe200078e0203 */
[----:B------:R-:W-:Y:S05]  /*0530*/  @!P0 STS.U8 [R0+UR6], R11 ;  /* 0x0000000b00008988 */ /* 0x000fea0008000006 */
[----:B------:R-:W0:Y:S04]  /*0540*/  @!P0 LDS.64 R6, [R6] ;  /* 0x0000000006068984 */ /* 0x000e280000000a00 */
[----:B0-----:R0:W-:Y:S02]  /*0550*/  @!P0 STS.64 [R3], R6 ;  /* 0x0000000603008388 */ /* 0x0011e40000000a00 */
.L_x_2039:
[----:B------:R-:W-:Y:S05]  /*0560*/  BSYNC.RECONVERGENT B0 ;  /* 0x0000000000007941 */ /* 0x000fea0003800200 */
.L_x_2038:
[----:B------:R-:W-:Y:S01]  /*0570*/  BAR.SYNC.DEFER_BLOCKING 0x0 ;  /* 0x0000000000007b1d */ /* 0x000fe20000010000 */
[----:B------:R-:W-:-:S13]  /*0580*/  ISETP.GT.U32.AND P0, PT, R9, 0x83, PT ;  /* 0x000000830900780c */ /* 0x000fda0003f04070 */
[----:B------:R-:W-:Y:S05]  /*0590*/  @P0 BRA `(.L_x_2040) ;  /* 0xfffffffc00bc0947 */ /* 0x000fea000383ffff */
.L_x_2037:
[----:B------:R-:W-:-:S13]  /*05a0*/  ISETP.GT.U32.AND P0, PT, R0, 0x1f, PT ;  /* 0x0000001f0000780c */ /* 0x000fda0003f04070 */
[----:B------:R-:W-:Y:S05]  /*05b0*/  @P0 EXIT ;  /* 0x000000000000094d */ /* 0x000fea0003800000 */
[----:B------:R-:W-:Y:S01]  /*05c0*/  LDS.U8 R4, [R0+UR6] ;  /* 0x0000000600047984 */ /* 0x000fe20008000000 */
[----:B------:R-:W-:-:S03]  /*05d0*/  ISETP.NE.AND P1, PT, R0, RZ, PT ;  /* 0x000000ff0000720c */ /* 0x000fc60003f25270 */
[----:B01----:R-:W0:Y:S04]  /*05e0*/  LDS.U8 R6, [R0+UR6+0x20] ;  /* 0x0000200600067984 */ /* 0x003e280008000000 */
[----:B------:R-:W1:Y:S01]  /*05f0*/  LDS.U8 R5, [R0+UR6+0x20] ;  /* 0x0000200600057984 */ /* 0x000e620008000000 */
[----:B0-----:R-:W-:-:S04]  /*0600*/  VIMNMX.U16x2 R4, PT, PT, R4, R6, PT ;  /* 0x0000000604047248 */ /* 0x001fc80003fe0200 */
[----:B------:R-:W-:-:S04]  /*0610*/  PRMT R4, R4, 0x9910, RZ ;  /* 0x0000991004047816 */ /* 0x000fc800000000ff */
[----:B-1----:R-:W-:-:S13]  /*0620*/  ISETP.NE.AND P0, PT, R4, R5, PT ;  /* 0x000000050400720c */ /* 0x002fda0003f05270 */
[----:B------:R-:W0:Y:S04]  /*0630*/  @!P0 LDS.64 R4, [R3+0x100] ;  /* 0x0001000003048984 */ /* 0x000e280000000a00 */
[----:B0-----:R-:W-:Y:S04]  /*0640*/  @!P0 STS.64 [R3], R4 ;  /* 0x0000000403008388 */ /* 0x001fe80000000a00 */
[----:B------:R-:W0:Y:S04]  /*0650*/  @!P0 LDS.U8 R7, [R0+UR6+0x20] ;  /* 0x0000200600078984 */ /* 0x000e280008000000 */
[----:B0-----:R-:W-:Y:S04]  /*0660*/  @!P0 STS.U8 [R0+UR6], R7 ;  /* 0x0000000700008988 */ /* 0x001fe80008000006 */
[----:B------:R-:W-:Y:S04]  /*0670*/  LDS.U8 R6, [R0+UR6] ;  /* 0x0000000600067984 */ /* 0x000fe80008000000 */
[----:B------:R-:W0:Y:S04]  /*0680*/  LDS.U8 R8, [R0+UR6+0x10] ;  /* 0x0000100600087984 */ /* 0x000e280008000000 */
        /* <DEDUP_REMOVED lines=47> */
[----:B0-----:R0:W-:Y:S01]  /*0980*/  @!P0 STS.U8 [R0+UR6], R7 ;  /* 0x0000000700008988 */ /* 0x0011e20008000006 */
[----:B------:R-:W-:Y:S05]  /*0990*/  @P1 EXIT ;  /* 0x000000000000194d */ /* 0x000fea0003800000 */
[----:B------:R-:W1:Y:S01]  /*09a0*/  S2UR UR5, SR_CgaCtaId ;  /* 0x00000000000579c3 */ /* 0x000e620000008800 */
[----:B------:R-:W-:Y:S01]  /*09b0*/  UMOV UR4, 0x400 ;  /* 0x0000040000047882 */ /* 0x000fe20000000000 */
[----:B------:R-:W-:Y:S01]  /*09c0*/  LDS.64 R2, [R2+UR6] ;  /* 0x0000000602027984 */ /* 0x000fe20008000a00 */
[----:B------:R-:W2:Y:S01]  /*09d0*/  LDCU.64 UR8, c[0x0][0x3a8] ;  /* 0x00007500ff0877ac */ /* 0x000ea20008000a00 */
[----:B------:R-:W3:Y:S04]  /*09e0*/  LDCU.128 UR12, c[0x0][0x380] ;  /* 0x00007000ff0c77ac */ /* 0x000ee80008000c00 */
[----:B------:R-:W2:Y:S01]  /*09f0*/  S2UR UR10, SR_CTAID.Y ;  /* 0x00000000000a79c3 */ /* 0x000ea20000002600 */
[----:B-1----:R-:W-:-:S03]  /*0a00*/  ULEA UR4, UR5, UR4, 0x18 ;  /* 0x0000000405047291 */ /* 0x002fc6000f8ec0ff */
[----:B------:R-:W-:-:S06]  /*0a10*/  UMOV UR5, URZ ;  /* 0x000000ff00057c82 */ /* 0x000fcc0008000000 */
[----:B------:R-:W1:Y:S01]  /*0a20*/  LDS.U8 R9, [UR4] ;  /* 0x00000004ff097984 */ /* 0x000e620008000000 */
[----:B------:R-:W-:Y:S02]  /*0a30*/  UMOV UR4, UR7 ;  /* 0x0000000700047c82 */ /* 0x000fe40008000000 */
[----:B--2---:R-:W-:-:S04]  /*0a40*/  UIMAD.WIDE.U32 UR4, UR10, UR8, UR4 ;  /* 0x000000080a0472a5 */ /* 0x004fc8000f8e0004 */
[----:B------:R-:W-:Y:S02]  /*0a50*/  UIMAD UR10, UR10, UR9, UR5 ;  /* 0x000000090a0a72a4 */ /* 0x000fe4000f8e0205 */
[----:B---3--:R-:W-:Y:S02]  /*0a60*/  UIADD3 UR8, UP0, UPT, UR4, UR12, URZ ;  /* 0x0000000c04087290 */ /* 0x008fe4000ff1e0ff */
[----:B------:R-:W-:Y:S02]  /*0a70*/  ULEA UR5, UP1, UR4, UR14, 0x3 ;  /* 0x0000000e04057291 */ /* 0x000fe4000f8218ff */
[----:B------:R-:W-:Y:S02]  /*0a80*/  UIADD3.X UR9, UPT, UPT, UR10, UR13, URZ, UP0, !UPT ;  /* 0x0000000d0a097290 */ /* 0x000fe400087fe4ff */
[----:B------:R-:W-:Y:S01]  /*0a90*/  ULEA.HI.X UR4, UR4, UR15, UR10, 0x3, UP1 ;  /* 0x0000000f04047291 */ /* 0x000fe200088f1c0a */
[----:B------:R-:W-:Y:S02]  /*0aa0*/  IMAD.U32 R4, RZ, RZ, UR8 ;  /* 0x00000008ff047e24 */ /* 0x000fe4000f8e00ff */
[----:B------:R-:W-:-:S02]  /*0ab0*/  IMAD.U32 R6, RZ, RZ, UR5 ;  /* 0x00000005ff067e24 */ /* 0x000fc4000f8e00ff */
[----:B------:R-:W-:Y:S02]  /*0ac0*/  IMAD.U32 R5, RZ, RZ, UR9 ;  /* 0x00000009ff057e24 */ /* 0x000fe4000f8e00ff */
[----:B0-----:R-:W-:-:S03]  /*0ad0*/  IMAD.U32 R7, RZ, RZ, UR4 ;  /* 0x00000004ff077e24 */ /* 0x001fc6000f8e00ff */
[----:B-1----:R-:W-:Y:S04]  /*0ae0*/  STG.E.U8 desc[UR16][R4.64], R9 ;  /* 0x0000000904007986 */ /* 0x002fe8000c101110 */
[----:B------:R-:W-:Y:S01]  /*0af0*/  STG.E.64 desc[UR16][R6.64], R2 ;  /* 0x0000000206007986 */ /* 0x000fe2000c101b10 */
[----:B------:R-:W-:Y:S05]  /*0b00*/  EXIT ;  /* 0x000000000000794d */ /* 0x000fea0003800000 */
.L_x_2041:
        /* <DEDUP_REMOVED lines=15> */
.L_x_3808:


//--------------------- .text.contiguous_reduce3_u8 --------------------------
	.section	.text.contiguous_reduce3_u8,"ax",@progbits
	.align	128
        .global         contiguous_reduce3_u8
        .type           contiguous_reduce3_u8,@function
        .size           contiguous_reduce3_u8,(.L_x_3724 - contiguous_reduce3_u8)
        .other          contiguous_reduce3_u8,@"STO_CUDA_ENTRY STV_DEFAULT"
contiguous_reduce3_u8:
.text.contiguous_reduce3_u8:
[----:B------:R-:W-:Y:S01]  /*0000*/  LDC R1, c[0x0][0x37c] ;  /* 0x0000df00ff017b82 */ /* 0x000fe20000000800 */
[----:B------:R-:W0:Y:S07]  /*0010*/  S2R R9, SR_TID.X ;  /* 0x0000000000097919 */ /* 0x000e2e0000002100 */
[----:B------:R-:W1:Y:S01]  /*0020*/  S2UR UR6, SR_CgaCtaId ;  /* 0x00000000000679c3 */ /* 0x000e620000008800 */
[----:B------:R-:W-:Y:S01]  /*0030*/  UMOV UR4, 0x400 ;  /* 0x0000040000047882 */ /* 0x000fe20000000000 */
[----:B------:R-:W2:Y:S01]  /*0040*/  LDCU.64 UR8, c[0x0][0x3b0] ;  /* 0x00007600ff0877ac */ /* 0x000ea20008000a00 */
[----:B------:R-:W-:Y:S01]  /*0050*/  HFMA2 R3, -RZ, RZ, 0, 1.5199184417724609375e-05 ;  /* 0x000000ffff037431 */ /* 0x000fe200000001ff */
[----:B------:R-:W-:Y:S01]  /*0060*/  MOV R11, RZ ;  /* 0x000000ff000b7202 */ /* 0x000fe20000000f00 */
[----:B------:R-:W-:Y:S01]  /*0070*/  BSSY.RECONVERGENT B0, `(.L_x_2042) ;  /* 0x0000682000007945 */ /* 0x000fe20003800200 */
[----:B------:R-:W3:Y:S02]  /*0080*/  LDCU UR12, c[0x0][0x3a8] ;  /* 0x00007500ff0c77ac */ /* 0x000ee40008000800 */
[----:B------:R-:W4:Y:S01]  /*0090*/  S2UR UR5, SR_CTAID.X ;  /* 0x00000000000579c3 */ /* 0x000f220000002500 */
[----:B------:R-:W5:Y:S01]  /*00a0*/  LDCU.64 UR14, c[0x0][0x390] ;  /* 0x00007200ff0e77ac */ /* 0x000f620008000a00 */
[----:B------:R-:W0:Y:S06]  /*00b0*/  LDCU.64 UR10, c[0x0][0x358] ;  /* 0x00006b00ff0a77ac */ /* 0x000e2c0008000a00 */
[----:B------:R-:W4:Y:S01]  /*00c0*/  LDC R8, c[0x0][0x360] ;  /* 0x0000d800ff087b82 */ /* 0x000f220000000800 */
[----:B-1----:R-:W-:Y:S01]  /*00d0*/  ULEA UR6, UR6, UR4, 0x18 ;  /* 0x0000000406067291 */ /* 0x002fe2000f8ec0ff */
[----:B-----5:R-:W-:-:S05]  /*00e0*/  MOV R2, UR14 ;  /* 0x0000000e00027c02 */ /* 0x020fca0008000f00 */
[----:B0-----:R-:W-:-:S03]  /*00f0*/  VIADD R5, R9, UR6 ;  /* 0x0000000609057c36 */ /* 0x001fc60008000000 */
[----:B------:R0:W-:Y:S01]  /*0100*/  STS.U8 [R9+UR6], R3 ;  /* 0x0000000309007988 */ /* 0x0001e20008000006 */
[C---:B----4-:R-:W-:Y:S01]  /*0110*/  IMAD R10, R8.reuse, UR5, RZ ;  /* 0x00000005080a7c24 */ /* 0x050fe2000f8e02ff */
[----:B---3--:R-:W-:Y:S01]  /*0120*/  UIADD3 UR5, UPT, UPT, UR12, -0x1, URZ ;  /* 0xffffffff0c057890 */ /* 0x008fe2000fffe0ff */
[----:B------:R-:W-:Y:S01]  /*0130*/  VIADD R0, R8, UR6 ;  /* 0x0000000608007c36 */ /* 0x000fe20008000000 */
[----:B------:R-:W-:Y:S02]  /*0140*/  MOV R6, R8 ;  /* 0x0000000800067202 */ /* 0x000fe40000000f00 */
[----:B------:R-:W-:Y:S01]  /*0150*/  LEA R10, R10, R9, 0x1 ;  /* 0x000000090a0a7211 */ /* 0x000fe200078e08ff */
[----:B------:R-:W-:Y:S02]  /*0160*/  IMAD R7, R9, 0x8, R0 ;  /* 0x0000000809077824 */ /* 0x000fe400078e0200 */
[----:B------:R-:W-:Y:S02]  /*0170*/  IMAD.U32 R0, RZ, RZ, UR15 ;  /* 0x0000000fff007e24 */ /* 0x000fe4000f8e00ff */
[----:B------:R-:W-:Y:S01]  /*0180*/  IMAD.IADD R14, R10, 0x1, R8 ;  /* 0x000000010a0e7824 */ /* 0x000fe200078e0208 */
[----:B------:R0:W-:Y:S04]  /*0190*/  STS.64 [R7], R10 ;  /* 0x0000000a07007388 */ /* 0x0001e80000000a00 */
[----:B--2---:R-:W-:-:S04]  /*01a0*/  ISETP.GE.U32.AND P0, PT, R14, UR8, PT ;  /* 0x000000080e007c0c */ /* 0x004fc8000bf06070 */
        /* <DEDUP_REMOVED lines=12> */
[----:B------:R-:W-:Y:S02]  /*0270*/  IMAD.U32 R13, RZ, RZ, UR5 ;  /* 0x00000005ff0d7e24 */ /* 0x000fe4000f8e00ff */
[----:B------:R-:W-:Y:S01]  /*0280*/  HFMA2 R0, -RZ, RZ, 0, 0 ;  /* 0x00000000ff007431 */ /* 0x000fe200000001ff */
[----:B------:R-:W-:Y:S01]  /*0290*/  IADD3 R18, PT, PT, R11, R21, RZ ;  /* 0x000000150b127210 */ /* 0x000fe20007ffe0ff */
[----:B------:R-:W-:Y:S01]  /*02a0*/  IMAD.MOV.U32 R19, RZ, RZ, R10 ;  /* 0x000000ffff137224 */ /* 0x000fe200078e000a */
[----:B------:R-:W-:Y:S01]  /*02b0*/  IADD3 R11, PT, PT, R21, R17, RZ ;  /* 0x00000011150b7210 */ /* 0x000fe20007ffe0ff */
[----:B------:R-:W-:Y:S01]  /*02c0*/  IMAD.MOV.U32 R12, RZ, RZ, R16 ;  /* 0x000000ffff0c7224 */ /* 0x000fe200078e0010 */
[----:B------:R-:W-:Y:S02]  /*02d0*/  ISETP.GE.U32.AND P0, PT, R13, 0x3, PT ;  /* 0x000000030d00780c */ /* 0x000fe40003f06070 */
[----:B------:R-:W-:Y:S01]  /*02e0*/  CS2R R2, SRZ ;  /* 0x0000000000027805 */ /* 0x000fe2000001ff00 */
[----:B------:R-:W-:-:S10]  /*02f0*/  IMAD.MOV.U32 R4, RZ, RZ, RZ ;  /* 0x000000ffff047224 */ /* 0x000fd400078e00ff */
[----:B------:R-:W-:Y:S05]  /*0300*/  @!P0 BRA `(.L_x_2045) ;  /* 0x0000001800f48947 */ /* 0x000fea0003800000 */
[----:B------:R-:W-:Y:S01]  /*0310*/  ULOP3.LUT UR4, UR12, 0xfffffffc, URZ, 0xc0, !UPT ;  /* 0xfffffffc0c047892 */ /* 0x000fe2000f8ec0ff */
[----:B------:R-:W-:Y:S01]  /*0320*/  MOV R2, RZ ;  /* 0x000000ff00027202 */ /* 0x000fe20000000f00 */
[----:B------:R-:W-:Y:S01]  /*0330*/  UIADD3 UR7, UPT, UPT, UR12, -0x2, URZ ;  /* 0xfffffffe0c077890 */ /* 0x000fe2000fffe0ff */
[----:B------:R-:W-:Y:S01]  /*0340*/  IMAD.MOV.U32 R0, RZ, RZ, RZ ;  /* 0x000000ffff007224 */ /* 0x000fe200078e00ff */
[----:B------:R-:W-:-:S04]  /*0350*/  UIADD3 UR4, UPT, UPT, -UR4, URZ, URZ ;  /* 0x000000ff04047290 */ /* 0x000fc8000fffe1ff */
[----:B------:R-:W-:Y:S02]  /*0360*/  MOV R13, UR7 ;  /* 0x00000007000d7c02 */ /* 0x000fe40008000f00 */
[----:B------:R-:W-:-:S07]  /*0370*/  IMAD.U32 R24, RZ, RZ, UR4 ;  /* 0x00000004ff187e24 */ /* 0x000fce000f8e00ff */
.L_x_2070:
        /* <DEDUP_REMOVED lines=33> */
.L_x_2047:
[----:B------:R-:W-:Y:S01]  /*0590*/  MOV R31, R19 ;  /* 0x00000013001f7202 */ /* 0x000fe20000000f00 */
[----:B------:R-:W-:Y:S01]  /*05a0*/  IMAD.MOV.U32 R25, RZ, RZ, R18 ;  /* 0x000000ffff197224 */ /* 0x000fe200078e0012 */
[----:B------:R-:W-:Y:S01]  /*05b0*/  MOV R26, R16 ;  /* 0x00000010001a7202 */ /* 0x000fe20000000f00 */
[----:B------:R-:W-:Y:S01]  /*05c0*/  IMAD.MOV.U32 R27, RZ, RZ, R17 ;  /* 0x000000ffff1b7224 */ /* 0x000fe200078e0011 */
[----:B------:R-:W-:-:S07]  /*05d0*/  MOV R10, 0x5f0 ;  /* 0x000005f0000a7802 */ /* 0x000fce0000000f00 */
[----:B------:R-:W-:Y:S05]  /*05e0*/  CALL.REL.NOINC `($__internal_44_$__cuda_sm20_div_s64) ;  /* 0x0000006800587944 */ /* 0x000fea0003c00000 */
[----:B------:R-:W-:Y:S02]  /*05f0*/  IADD3 R25, P0, PT, RZ, -R22, RZ ;  /* 0x80000016ff197210 */ /* 0x000fe40007f1e0ff */
[-C--:B------:R-:W-:Y:S02]  /*0600*/  LOP3.LUT R19, R19, R18.reuse, RZ, 0x3c, !PT ;  /* 0x0000001213137212 */ /* 0x080fe400078e3cff */
[----:B------:R-:W-:Y:S02]  /*0610*/  IADD3.X R21, PT, PT, RZ, ~R23, RZ, P0, !PT ;  /* 0x80000017ff157210 */ /* 0x000fe400007fe4ff */
[----:B------:R-:W-:-:S03]  /*0620*/  LOP3.LUT R18, R19, R18, RZ, 0x3c, !PT ;  /* 0x0000001213127212 */ /* 0x000fc600078e3cff */
[----:B------:R-:W-:Y:S01]  /*0630*/  IMAD R21, R21, R16, RZ ;  /* 0x0000001015157224 */ /* 0x000fe200078e02ff */
[----:B------:R-:W-:-:S03]  /*0640*/  LOP3.LUT R19, R19, R18, RZ, 0x3c, !PT ;  /* 0x0000001213137212 */ /* 0x000fc600078e3cff */
[-C--:B------:R-:W-:Y:S02]  /*0650*/  IMAD R21, R17, R25.reuse, R21 ;  /* 0x0000001911157224 */ /* 0x080fe400078e0215 */
[----:B------:R-:W-:-:S04]  /*0660*/  IMAD.WIDE.U32 R18, R16, R25, R18 ;  /* 0x0000001910127225 */ /* 0x000fc800078e0012 */
[----:B------:R-:W-:Y:S01]  /*0670*/  IMAD.MOV.U32 R27, RZ, RZ, R18 ;  /* 0x000000ffff1b7224 */ /* 0x000fe200078e0012 */
[----:B------:R-:W-:Y:S01]  /*0680*/  IADD3 R25, PT, PT, R19, R21, RZ ;  /* 0x0000001513197210 */ /* 0x000fe20007ffe0ff */
[----:B------:R-:W-:Y:S01]  /*0690*/  IMAD.MOV.U32 R18, RZ, RZ, R22 ;  /* 0x000000ffff127224 */ /* 0x000fe200078e0016 */
[----:B------:R-:W-:-:S07]  /*06a0*/  MOV R19, R23 ;  /* 0x0000001700137202 */ /* 0x000fce0000000f00 */
.L_x_2048:
[----:B------:R-:W-:Y:S05]  /*06b0*/  BSYNC.RECONVERGENT B1 ;  /* 0x0000000000017941 */ /* 0x000fea0003800200 */
.L_x_2046:
        /* <DEDUP_REMOVED lines=36> */
.L_x_2050:
[----:B------:R-:W-:Y:S01]  /*0900*/  MOV R31, R12 ;  /* 0x0000000c001f7202 */ /* 0x000fe20000000f00 */
[----:B------:R-:W-:Y:S01]  /*0910*/  IMAD.MOV.U32 R25, RZ, RZ, R11 ;  /* 0x000000ffff197224 */ /* 0x000fe200078e000b */
[----:B------:R-:W-:Y:S01]  /*0920*/  MOV R26, R16 ;  /* 0x00000010001a7202 */ /* 0x000fe20000000f00 */
[----:B------:R-:W-:Y:S01]  /*0930*/  IMAD.MOV.U32 R27, RZ, RZ, R17 ;  /* 0x000000ffff1b7224 */ /* 0x000fe200078e0011 */
[----:B------:R-:W-:-:S07]  /*0940*/  MOV R10, 0x960 ;  /* 0x00000960000a7802 */ /* 0x000fce0000000f00 */
[----:B------:R-:W-:Y:S05]  /*0950*/  CALL.REL.NOINC `($__internal_44_$__cuda_sm20_div_s64) ;  /* 0x00000064007c7944 */ /* 0x000fea0003c00000 */
[----:B------:R-:W-:Y:S01]  /*0960*/  IADD3 R25, P0, PT, RZ, -R22, RZ ;  /* 0x80000016ff197210 */ /* 0x000fe20007f1e0ff */
[----:B------:R-:W-:Y:S01]  /*0970*/  IMAD.MOV.U32 R10, RZ, RZ, R12 ;  /* 0x000000ffff0a7224 */ /* 0x000fe200078e000c */
[-C--:B------:R-:W-:Y:S01]  /*0980*/  MOV R37, R23.reuse ;  /* 0x0000001700257202 */ /* 0x080fe20000000f00 */
[----:B------:R-:W-:Y:S01]  /*0990*/  IMAD.MOV.U32 R36, RZ, RZ, R22 ;  /* 0x000000ffff247224 */ /* 0x000fe200078e0016 */
[----:B------:R-:W-:Y:S01]  /*09a0*/  IADD3.X R27, PT, PT, RZ, ~R23, RZ, P0, !PT ;  /* 0x80000017ff1b7210 */ /* 0x000fe200007fe4ff */
[----:B------:R-:W-:-:S04]  /*09b0*/  IMAD.WIDE.U32 R10, R16, R25, R10 ;  /* 0x00000019100a7225 */ /* 0x000fc800078e000a */
[----:B------:R-:W-:-:S04]  /*09c0*/  IMAD R27, R27, R16, RZ ;  /* 0x000000101b1b7224 */ /* 0x000fc800078e02ff */
[----:B------:R-:W-:-:S05]  /*09d0*/  IMAD R27, R17, R25, R27 ;  /* 0x00000019111b7224 */ /* 0x000fca00078e021b */
[----:B------:R-:W-:-:S07]  /*09e0*/  IADD3 R11, PT, PT, R27, R11, RZ ;  /* 0x0000000b1b0b7210 */ /* 0x000fce0007ffe0ff */
.L_x_2051:
[----:B------:R-:W-:Y:S05]  /*09f0*/  BSYNC.RECONVERGENT B1 ;  /* 0x0000000000017941 */ /* 0x000fea0003800200 */
.L_x_2049:
        /* <DEDUP_REMOVED lines=36> */
.L_x_2053:
[----:B------:R-:W-:Y:S01]  /*0c40*/  MOV R31, R18 ;  /* 0x00000012001f7202 */ /* 0x000fe20000000f00 */
[----:B------:R-:W-:Y:S01]  /*0c50*/  IMAD.MOV.U32 R25, RZ, RZ, R19 ;  /* 0x000000ffff197224 */ /* 0x000fe200078e0013 */
[----:B------:R-:W-:Y:S01]  /*0c60*/  MOV R26, R16 ;  /* 0x00000010001a7202 */ /* 0x000fe20000000f00 */
[----:B------:R-:W-:Y:S01]  /*0c70*/  IMAD.MOV.U32 R27, RZ, RZ, R17 ;  /* 0x000000ffff1b7224 */ /* 0x000fe200078e0011 */
[----:B------:R-:W-:-:S07]  /*0c80*/  MOV R10, 0xca0 ;  /* 0x00000ca0000a7802 */ /* 0x000fce0000000f00 */
[----:B------:R-:W-:Y:S05]  /*0c90*/  CALL.REL.NOINC `($__internal_44_$__cuda_sm20_div_s64) ;  /* 0x0000006000ac7944 */ /* 0x000fea0003c00000 */
[-C--:B------:R-:W-:Y:S01]  /*0ca0*/  IADD3 R25, P0, PT, RZ, -R22.reuse, RZ ;  /* 0x80000016ff197210 */ /* 0x080fe20007f1e0ff */
[----:B------:R-:W-:Y:S01]  /*0cb0*/  IMAD.MOV.U32 R10, RZ, RZ, R18 ;  /* 0x000000ffff0a7224 */ /* 0x000fe200078e0012 */
[----:B------:R-:W-:Y:S02]  /*0cc0*/  MOV R11, R19 ;  /* 0x00000013000b7202 */ /* 0x000fe40000000f00 */
[----:B------:R-:W-:Y:S02]  /*0cd0*/  IADD3.X R21, PT, PT, RZ, ~R23, RZ, P0, !PT ;  /* 0x80000017ff157210 */ /* 0x000fe400007fe4ff */
[----:B------:R-:W-:Y:S01]  /*0ce0*/  MOV R20, R22 ;  /* 0x0000001600147202 */ /* 0x000fe20000000f00 */
[----:B------:R-:W-:-:S04]  /*0cf0*/  IMAD.WIDE.U32 R10, R16, R25, R10 ;  /* 0x00000019100a7225 */ /* 0x000fc800078e000a */
[----:B------:R-:W-:-:S04]  /*0d00*/  IMAD R21, R21, R16, RZ ;  /* 0x0000001015157224 */ /* 0x000fc800078e02ff */
[----:B------:R-:W-:-:S04]  /*0d10*/  IMAD R21, R17, R25, R21 ;  /* 0x0000001911157224 */ /* 0x000fc800078e0215 */
[----:B------:R-:W-:Y:S02]  /*0d20*/  IMAD.IADD R11, R11, 0x1, R21 ;  /* 0x000000010b0b7824 */ /* 0x000fe400078e0215 */
[----:B------:R-:W-:-:S07]  /*0d30*/  IMAD.MOV.U32 R21, RZ, RZ, R23 ;  /* 0x000000ffff157224 */ /* 0x000fce00078e0017 */
.L_x_2054:
[----:B------:R-:W-:Y:S05]  /*0d40*/  BSYNC.RECONVERGENT B1 ;  /* 0x0000000000017941 */ /* 0x000fea0003800200 */
.L_x_2052:
        /* <DEDUP_REMOVED lines=36> */
.L_x_2056:
[----:B------:R-:W-:Y:S01]  /*0f90*/  IMAD.MOV.U32 R31, RZ, RZ, R36 ;  /* 0x000000ffff1f7224 */ /* 0x000fe200078e0024 */
[----:B------:R-:W-:Y:S01]  /*0fa0*/  MOV R25, R37 ;  /* 0x0000002500197202 */ /* 0x000fe20000000f00 */
[----:B------:R-:W-:Y:S01]  /*0fb0*/  IMAD.MOV.U32 R26, RZ, RZ, R16 ;  /* 0x000000ffff1a7224 */ /* 0x000fe200078e0010 */
[----:B------:R-:W-:Y:S02]  /*0fc0*/  MOV R27, R17 ;  /* 0x00000011001b7202 */ /* 0x000fe40000000f00 */
[----:B------:R-:W-:-:S07]  /*0fd0*/  MOV R10, 0xff0 ;  /* 0x00000ff0000a7802 */ /* 0x000fce0000000f00 */
[----:B------:R-:W-:Y:S05]  /*0fe0*/  CALL.REL.NOINC `($__internal_44_$__cuda_sm20_div_s64) ;  /* 0x0000005c00d87944 */ /* 0x000fea0003c00000 */
        /* <DEDUP_REMOVED lines=8> */
[----:B------:R-:W-:Y:S01]  /*1070*/  IMAD R3, R17, R3, R4 ;  /* 0x0000000311037224 */ /* 0x000fe200078e0204 */
[----:B------:R-:W-:-:S03]  /*1080*/  MOV R25, R10 ;  /* 0x0000000a00197202 */ /* 0x000fc60000000f00 */
[----:B------:R-:W-:-:S07]  /*1090*/  IMAD.IADD R27, R3, 0x1, R11 ;  /* 0x00000001031b7824 */ /* 0x000fce00078e020b */
.L_x_2057:
[----:B------:R-:W-:Y:S05]  /*10a0*/  BSYNC.RECONVERGENT B1 ;  /* 0x0000000000017941 */ /* 0x000fea0003800200 */
.L_x_2055:
        /* <DEDUP_REMOVED lines=37> */
.L_x_2059:
        /* <DEDUP_REMOVED lines=17> */
.L_x_2060:
[----:B------:R-:W-:Y:S05]  /*1410*/  BSYNC.RECONVERGENT B1 ;  /* 0x0000000000017941 */ /* 0x000fea0003800200 */
.L_x_2058:
        /* <DEDUP_REMOVED lines=36> */
.L_x_2062:
        /* <DEDUP_REMOVED lines=16> */
.L_x_2063:
[----:B------:R-:W-:Y:S05]  /*1760*/  BSYNC.RECONVERGENT B1 ;  /* 0x0000000000017941 */ /* 0x000fea0003800200 */
.L_x_2061:
[----:B------:R-:W0:Y:S01]  /*1770*/  LDC.64 R16, c[0x0][0x398] ;  /* 0x0000e600ff107b82 */ /* 0x000e220000000a00 */
[----:B------:R-:W-:-:S05]  /*1780*/  IADD3 R11, PT, PT, R13, -0x2, RZ ;  /* 0xfffffffe0d0b7810 */ /* 0x000fca0007ffe0ff */
        /* <DEDUP_REMOVED lines=35> */
.L_x_2065:
        /* <DEDUP_REMOVED lines=17> */
.L_x_2066:
[----:B------:R-:W-:Y:S05]  /*1ad0*/  BSYNC.RECONVERGENT B1 ;  /* 0x0000000000017941 */ /* 0x000fea0003800200 */
.L_x_2064:
        /* <DEDUP_REMOVED lines=37> */
.L_x_2068:
        /* <DEDUP_REMOVED lines=16> */
.L_x_2069:
[----:B------:R-:W-:Y:S05]  /*1e30*/  BSYNC.RECONVERGENT B1 ;  /* 0x0000000000017941 */ /* 0x000fea0003800200 */
.L_x_2067:
        /* <DEDUP_REMOVED lines=10> */
.L_x_2045:
        /* <DEDUP_REMOVED lines=35> */
.L_x_2073:
[----:B------:R-:W-:Y:S01]  /*2110*/  IMAD.MOV.U32 R31, RZ, RZ, R19 ;  /* 0x000000ffff1f7224 */ /* 0x000fe200078e0013 */
[----:B------:R-:W-:Y:S01]  /*2120*/  MOV R25, R18 ;  /* 0x0000001200197202 */ /* 0x000fe20000000f00 */
[----:B------:R-:W-:Y:S01]  /*2130*/  IMAD.MOV.U32 R26, RZ, RZ, R16 ;  /* 0x000000ffff1a7224 */ /* 0x000fe200078e0010 */
[----:B------:R-:W-:Y:S02]  /*2140*/  MOV R27, R17 ;  /* 0x00000011001b7202 */ /* 0x000fe40000000f00 */
[----:B------:R-:W-:-:S07]  /*2150*/  MOV R10, 0x2170 ;  /* 0x00002170000a7802 */ /* 0x000fce0000000f00 */
[----:B------:R-:W-:Y:S05]  /*2160*/  CALL.REL.NOINC `($__internal_44_$__cuda_sm20_div_s64) ;  /* 0x0000004c00787944 */ /* 0x000fea0003c00000 */
[----:B------:R-:W-:Y:S01]  /*2170*/  LOP3.LUT R19, R19, R18, RZ, 0x3c, !PT ;  /* 0x0000001213137212 */ /* 0x000fe200078e3cff */
[--C-:B------:R-:W-:Y:S01]  /*2180*/  IMAD.MOV.U32 R35, RZ, RZ, R23.reuse ;  /* 0x000000ffff237224 */ /* 0x100fe200078e0017 */
[----:B------:R-:W-:Y:S02]  /*2190*/  IADD3 R25, P0, PT, RZ, -R22, RZ ;  /* 0x80000016ff197210 */ /* 0x000fe40007f1e0ff */
[C---:B------:R-:W-:Y:S02]  /*21a0*/  LOP3.LUT R18, R19.reuse, R18, RZ, 0x3c, !PT ;  /* 0x0000001213127212 */ /* 0x040fe400078e3cff */
[----:B------:R-:W-:Y:S01]  /*21b0*/  MOV R34, R22 ;  /* 0x0000001600227202 */ /* 0x000fe20000000f00 */
[----:B------:R-:W-:Y:S01]  /*21c0*/  IMAD.X R21, RZ, RZ, ~R23, P0 ;  /* 0x000000ffff157224 */ /* 0x000fe200000e0e17 */
[----:B------:R-:W-:-:S03]  /*21d0*/  LOP3.LUT R19, R19, R18, RZ, 0x3c, !PT ;  /* 0x0000001213137212 */ /* 0x000fc600078e3cff */
[----:B------:R-:W-:Y:S02]  /*21e0*/  IMAD R21, R21, R16, RZ ;  /* 0x0000001015157224 */ /* 0x000fe400078e02ff */
[----:B------:R-:W-:-:S04]  /*21f0*/  IMAD.WIDE.U32 R18, R16, R25, R18 ;  /* 0x0000001910127225 */ /* 0x000fc800078e0012 */
[----:B------:R-:W-:Y:S01]  /*2200*/  IMAD R25, R17, R25, R21 ;  /* 0x0000001911197224 */ /* 0x000fe200078e0215 */
[----:B------:R-:W-:-:S03]  /*2210*/  MOV R21, R18 ;  /* 0x0000001200157202 */ /* 0x000fc60000000f00 */
[----:B------:R-:W-:-:S07]  /*2220*/  IMAD.IADD R25, R19, 0x1, R25 ;  /* 0x0000000113197824 */ /* 0x000fce00078e0219 */
.L_x_2074:
[----:B------:R-:W-:Y:S05]  /*2230*/  BSYNC.RECONVERGENT B1 ;  /* 0x0000000000017941 */ /* 0x000fea0003800200 */
.L_x_2072:
        /* <DEDUP_REMOVED lines=36> */
.L_x_2076:
[----:B------:R-:W-:Y:S01]  /*2480*/  IMAD.MOV.U32 R31, RZ, RZ, R12 ;  /* 0x000000ffff1f7224 */ /* 0x000fe200078e000c */
[----:B------:R-:W-:Y:S01]  /*2490*/  MOV R25, R11 ;  /* 0x0000000b00197202 */ /* 0x000fe20000000f00 */
[----:B------:R-:W-:Y:S01]  /*24a0*/  IMAD.MOV.U32 R26, RZ, RZ, R16 ;  /* 0x000000ffff1a7224 */ /* 0x000fe200078e0010 */
[----:B------:R-:W-:Y:S02]  /*24b0*/  MOV R27, R17 ;  /* 0x00000011001b7202 */ /* 0x000fe40000000f00 */
[----:B------:R-:W-:-:S07]  /*24c0*/  MOV R10, 0x24e0 ;  /* 0x000024e0000a7802 */ /* 0x000fce0000000f00 */
[----:B------:R-:W-:Y:S05]  /*24d0*/  CALL.REL.NOINC `($__internal_44_$__cuda_sm20_div_s64) ;  /* 0x00000048009c7944 */ /* 0x000fea0003c00000 */
[----:B------:R-:W-:Y:S02]  /*24e0*/  IADD3 R3, P0, PT, RZ, -R22, RZ ;  /* 0x80000016ff037210 */ /* 0x000fe40007f1e0ff */
[----:B------:R-:W-:-:S03]  /*24f0*/  MOV R10, R12 ;  /* 0x0000000c000a7202 */ /* 0x000fc60000000f00 */
[----:B------:R-:W-:-:S04]  /*2500*/  IMAD.X R21, RZ, RZ, ~R23, P0 ;  /* 0x000000ffff157224 */ /* 0x000fc800000e0e17 */
[----:B------:R-:W-:Y:S02]  /*2510*/  IMAD R4, R21, R16, RZ ;  /* 0x0000001015047224 */ /* 0x000fe400078e02ff */
[----:B------:R-:W-:-:S04]  /*2520*/  IMAD.WIDE.U32 R20, R16, R3, R10 ;  /* 0x0000000310147225 */ /* 0x000fc800078e000a */
[----:B------:R-:W-:Y:S02]  /*2530*/  IMAD R3, R17, R3, R4 ;  /* 0x0000000311037224 */ /* 0x000fe400078e0204 */
[----:B------:R-:W-:Y:S02]  /*2540*/  IMAD.MOV.U32 R11, RZ, RZ, R20 ;  /* 0x000000ffff0b7224 */ /* 0x000fe400078e0014 */
[----:B------:R-:W-:Y:S01]  /*2550*/  IMAD.MOV.U32 R20, RZ, RZ, R22 ;  /* 0x000000ffff147224 */ /* 0x000fe200078e0016 */
[----:B------:R-:W-:Y:S02]  /*2560*/  IADD3 R25, PT, PT, R3, R21, RZ ;  /* 0x0000001503197210 */ /* 0x000fe40007ffe0ff */
[----:B------:R-:W-:-:S07]  /*2570*/  MOV R21, R23 ;  /* 0x0000001700157202 */ /* 0x000fce0000000f00 */
.L_x_2077:
[----:B------:R-:W-:Y:S05]  /*2580*/  BSYNC.RECONVERGENT B1 ;  /* 0x0000000000017941 */ /* 0x000fea0003800200 */
.L_x_2075:
        /* <DEDUP_REMOVED lines=37> */
.L_x_2079:
[----:B------:R-:W-:Y:S01]  /*27e0*/  IMAD.MOV.U32 R31, RZ, RZ, R34 ;  /* 0x000000ffff1f7224 */ /* 0x000fe200078e0022 */
[----:B------:R-:W-:Y:S01]  /*27f0*/  MOV R25, R35 ;  /* 0x0000002300197202 */ /* 0x000fe20000000f00 */
[----:B------:R-:W-:Y:S01]  /*2800*/  IMAD.MOV.U32 R26, RZ, RZ, R16 ;  /* 0x000000ffff1a7224 */ /* 0x000fe200078e0010 */
[----:B------:R-:W-:Y:S02]  /*2810*/  MOV R27, R17 ;  /* 0x00000011001b7202 */ /* 0x000fe40000000f00 */
[----:B------:R-:W-:-:S07]  /*2820*/  MOV R10, 0x2840 ;  /* 0x00002840000a7802 */ /* 0x000fce0000000f00 */
[----:B------:R-:W-:Y:S05]  /*2830*/  CALL.REL.NOINC `($__internal_44_$__cuda_sm20_div_s64) ;  /* 0x0000004400c47944 */ /* 0x000fea0003c00000 */
        /* <DEDUP_REMOVED lines=11> */
.L_x_2080:
[----:B------:R-:W-:Y:S05]  /*28f0*/  BSYNC.RECONVERGENT B1 ;  /* 0x0000000000017941 */ /* 0x000fea0003800200 */
.L_x_2078:
        /* <DEDUP_REMOVED lines=36> */
.L_x_2082:
        /* <DEDUP_REMOVED lines=16> */
.L_x_2083:
[----:B------:R-:W-:Y:S05]  /*2c40*/  BSYNC.RECONVERGENT B1 ;  /* 0x0000000000017941 */ /* 0x000fea0003800200 */
.L_x_2081:
[----:B------:R-:W-:Y:S01]  /*2c50*/  IMAD.MOV.U32 R42, RZ, RZ, R36 ;  /* 0x000000ffff2a7224 */ /* 0x000fe200078e0024 */
[----:B------:R-:W-:Y:S01]  /*2c60*/  IADD3 R13, PT, PT, R13, -0x2, RZ ;  /* 0xfffffffe0d0d7810 */ /* 0x000fe20007ffe0ff */
[----:B------:R-:W-:Y:S02]  /*2c70*/  IMAD R17, R17, R34, RZ ;  /* 0x0000002211117224 */ /* 0x000fe400078e02ff */
[----:B------:R-:W-:-:S04]  /*2c80*/  IMAD.WIDE.U32 R42, R34, R10, R42 ;  /* 0x0000000a222a7225 */ /* 0x000fc800078e002a */
[----:B------:R-:W-:Y:S01]  /*2c90*/  IMAD R17, R35, R10, R17 ;  /* 0x0000000a23117224 */ /* 0x000fe200078e0211 */
[----:B------:R-:W-:-:S03]  /*2ca0*/  MOV R2, R42 ;  /* 0x0000002a00027202 */ /* 0x000fc60000000f00 */
[----:B------:R-:W-:-:S07]  /*2cb0*/  IMAD.IADD R0, R43, 0x1, R17 ;  /* 0x000000012b007824 */ /* 0x000fce00078e0211 */
.L_x_2071:
        /* <DEDUP_REMOVED lines=31> */
.L_x_2085:
[----:B------:R-:W-:Y:S01]  /*2eb0*/  IMAD.MOV.U32 R10, RZ, RZ, R19 ;  /* 0x000000ffff0a7224 */ /* 0x000fe200078e0013 */
[----:B------:R-:W-:Y:S01]  /*2ec0*/  MOV R26, R18 ;  /* 0x00000012001a7202 */ /* 0x000fe20000000f00 */
[----:B------:R-:W-:Y:S01]  /*2ed0*/  IMAD.MOV.U32 R24, RZ, RZ, R22 ;  /* 0x000000ffff187224 */ /* 0x000fe200078e0016 */
[----:B------:R-:W-:Y:S02]  /*2ee0*/  MOV R25, R23 ;  /* 0x0000001700197202 */ /* 0x000fe40000000f00 */
[----:B------:R-:W-:-:S07]  /*2ef0*/  MOV R27, 0x2f10 ;  /* 0x00002f10001b7802 */ /* 0x000fce0000000f00 */
[----:B------:R-:W-:Y:S05]  /*2f00*/  CALL.REL.NOINC `($__internal_45_$__cuda_sm20_rem_s64) ;  /* 0x0000004400607944 */ /* 0x000fea0003c00000 */
[----:B------:R-:W-:Y:S01]  /*2f10*/  IMAD.MOV.U32 R16, RZ, RZ, R10 ;  /* 0x000000ffff107224 */ /* 0x000fe200078e000a */
[----:B------:R-:W-:-:S07]  /*2f20*/  MOV R17, R19 ;  /* 0x0000001300117202 */ /* 0x000fce0000000f00 */
.L_x_2086:
[----:B------:R-:W-:Y:S05]  /*2f30*/  BSYNC.RECONVERGENT B1 ;  /* 0x0000000000017941 */ /* 0x000fea0003800200 */
.L_x_2084:
        /* <DEDUP_REMOVED lines=33> */
.L_x_2088:
[----:B------:R-:W-:Y:S01]  /*3150*/  MOV R24, R22 ;  /* 0x0000001600187202 */ /* 0x000fe20000000f00 */
[----:B------:R-:W-:Y:S01]  /*3160*/  IMAD.MOV.U32 R25, RZ, RZ, R23 ;  /* 0x000000ffff197224 */ /* 0x000fe200078e0017 */
[----:B------:R-:W-:Y:S01]  /*3170*/  MOV R10, R12 ;  /* 0x0000000c000a7202 */ /* 0x000fe20000000f00 */
[----:B------:R-:W-:Y:S01]  /*3180*/  IMAD.MOV.U32 R26, RZ, RZ, R11 ;  /* 0x000000ffff1a7224 */ /* 0x000fe200078e000b */
[----:B------:R-:W-:-:S07]  /*3190*/  MOV R27, 0x31b0 ;  /* 0x000031b0001b7802 */ /* 0x000fce0000000f00 */
[----:B------:R-:W-:Y:S05]  /*31a0*/  CALL.REL.NOINC `($__internal_45_$__cuda_sm20_rem_s64) ;  /* 0x0000004000b87944 */ /* 0x000fea0003c00000 */
[----:B------:R-:W-:-:S07]  /*31b0*/  MOV R11, R19 ;  /* 0x00000013000b7202 */ /* 0x000fce0000000f00 */
.L_x_2089:
[----:B------:R-:W-:Y:S05]  /*31c0*/  BSYNC.RECONVERGENT B1 ;  /* 0x0000000000017941 */ /* 0x000fea0003800200 */
.L_x_2087:
[----:B------:R-:W-:Y:S01]  /*31d0*/  MOV R13, R0 ;  /* 0x00000000000d7202 */ /* 0x000fe20000000f00 */
[----:B------:R-:W-:Y:S02]  /*31e0*/  IMAD.MOV.U32 R12, RZ, RZ, R2 ;  /* 0x000000ffff0c7224 */ /* 0x000fe400078e0002 */
[----:B------:R-:W-:Y:S02]  /*31f0*/  IMAD R11, R11, R28, RZ ;  /* 0x0000001c0b0b7224 */ /* 0x000fe400078e02ff */
[----:B------:R-:W-:-:S04]  /*3200*/  IMAD.WIDE.U32 R12, R28, R10, R12 ;  /* 0x0000000a1c0c7225 */ /* 0x000fc800078e000c */
[----:B------:R-:W-:Y:S01]  /*3210*/  IMAD R11, R29, R10, R11 ;  /* 0x0000000a1d0b7224 */ /* 0x000fe200078e020b */
[----:B------:R-:W-:-:S03]  /*3220*/  MOV R2, R12 ;  /* 0x0000000c00027202 */ /* 0x000fc60000000f00 */
[----:B------:R-:W-:-:S07]  /*3230*/  IMAD.IADD R0, R13, 0x1, R11 ;  /* 0x000000010d007824 */ /* 0x000fce00078e020b */
.L_x_2044:
[----:B------:R-:W0:Y:S02]  /*3240*/  LDCU.64 UR14, c[0x0][0x390] ;  /* 0x00007200ff0e77ac */ /* 0x000e240008000a00 */
[----:B0-----:R-:W-:Y:S02]  /*3250*/  IADD3 R10, P0, PT, R4, UR14, RZ ;  /* 0x0000000e040a7c10 */ /* 0x001fe4000ff1e0ff */
[----:B------:R-:W-:Y:S02]  /*3260*/  IADD3 R2, P1, PT, R2, UR14, RZ ;  /* 0x0000000e02027c10 */ /* 0x000fe4000ff3e0ff */
[----:B------:R-:W-:Y:S02]  /*3270*/  IADD3.X R11, PT, PT, R3, UR15, RZ, P0, !PT ;  /* 0x0000000f030b7c10 */ /* 0x000fe400087fe4ff */
[----:B------:R-:W-:-:S03]  /*3280*/  IADD3.X R3, PT, PT, R0, UR15, RZ, P1, !PT ;  /* 0x0000000f00037c10 */ /* 0x000fc60008ffe4ff */
[----:B------:R-:W2:Y:S04]  /*3290*/  LDG.E.U8 R10, desc[UR10][R10.64] ;  /* 0x0000000a0a0a7981 */ /* 0x000ea8000c1e1100 */
[----:B------:R-:W2:Y:S02]  /*32a0*/  LDG.E.U8 R2, desc[UR10][R2.64] ;  /* 0x0000000a02027981 */ /* 0x000ea4000c1e1100 */
[----:B--2---:R-:W-:-:S13]  /*32b0*/  ISETP.GT.U32.AND P0, PT, R2, R10, PT ;  /* 0x0000000a0200720c */ /* 0x004fda0003f04070 */
[----:B------:R-:W-:Y:S01]  /*32c0*/  @!P0 IMAD.MOV.U32 R15, RZ, RZ, RZ ;  /* 0x000000ffff0f8224 */ /* 0x000fe200078e00ff */
[----:B------:R1:W-:Y:S04]  /*32d0*/  @!P0 STS.U8 [R9+UR6], R2 ;  /* 0x0000000209008988 */ /* 0x0003e80008000006 */
[----:B------:R1:W-:Y:S04]  /*32e0*/  @!P0 STS.64 [R7], R14 ;  /* 0x0000000e07008388 */ /* 0x0003e80000000a00 */
[----:B------:R1:W-:Y:S01]  /*32f0*/  @P0 STS.U8 [R9+UR6], R10 ;  /* 0x0000000a09000988 */ /* 0x0003e20008000006 */
[----:B------:R-:W-:Y:S05]  /*3300*/  BRA `(.L_x_2090) ;  /* 0x0000003400607947 */ /* 0x000fea0003800000 */
.L_x_2043:
        /* <DEDUP_REMOVED lines=19> */
.L_x_2117:
        /* <DEDUP_REMOVED lines=31> */
.L_x_2094:
[----:B------:R-:W-:Y:S01]  /*3630*/  MOV R31, R11 ;  /* 0x0000000b001f7202 */ /* 0x000fe20000000f00 */
[----:B------:R-:W-:Y:S01]  /*3640*/  IMAD.MOV.U32 R25, RZ, RZ, R4 ;  /* 0x000000ffff197224 */ /* 0x000fe200078e0004 */
[----:B------:R-:W-:Y:S01]  /*3650*/  MOV R26, R20 ;  /* 0x00000014001a7202 */ /* 0x000fe20000000f00 */
[----:B------:R-:W-:Y:S01]  /*3660*/  IMAD.MOV.U32 R27, RZ, RZ, R21 ;  /* 0x000000ffff1b7224 */ /* 0x000fe200078e0015 */
[----:B------:R-:W-:-:S07]  /*3670*/  MOV R10, 0x3690 ;  /* 0x00003690000a7802 */ /* 0x000fce0000000f00 */
[----:B-1----:R-:W-:Y:S05]  /*3680*/  CALL.REL.NOINC `($__internal_44_$__cuda_sm20_div_s64) ;  /* 0x0000003800307944 */ /* 0x002fea0003c00000 */
        /* <DEDUP_REMOVED lines=11> */
.L_x_2095:
[----:B------:R-:W-:Y:S05]  /*3740*/  BSYNC.RECONVERGENT B1 ;  /* 0x0000000000017941 */ /* 0x000fea0003800200 */
.L_x_2093:
[----:B------:R-:W-:Y:S02]  /*3750*/  VIADD R4, R14, 0x2 ;  /* 0x000000020e047836 */ /* 0x000fe40000000000 */
[----:B-1----:R-:W-:-:S04]  /*3760*/  IMAD.WIDE.U32 R22, R3, 0x8, R16 ;  /* 0x0000000803167825 */ /* 0x002fc800078e0010 */
[----:B------:R-:W-:Y:S01]  /*3770*/  IMAD.WIDE.U32 R34, R4, 0x8, R18 ;  /* 0x0000000804227825 */ /* 0x000fe200078e0012 */
[----:B------:R-:W2:Y:S05]  /*3780*/  LDG.E.64 R10, desc[UR10][R22.64] ;  /* 0x0000000a160a7981 */ /* 0x000eaa000c1e1b00 */
        /* <DEDUP_REMOVED lines=33> */
.L_x_2097:
[----:B------:R-:W-:Y:S01]  /*39a0*/  MOV R31, R20 ;  /* 0x00000014001f7202 */ /* 0x000fe20000000f00 */
[----:B------:R-:W-:Y:S01]  /*39b0*/  IMAD.MOV.U32 R25, RZ, RZ, R21 ;  /* 0x000000ffff197224 */ /* 0x000fe200078e0015 */
[----:B------:R-:W-:Y:S01]  /*39c0*/  MOV R26, R34 ;  /* 0x00000022001a7202 */ /* 0x000fe20000000f00 */
[----:B------:R-:W-:Y:S01]  /*39d0*/  IMAD.MOV.U32 R27, RZ, RZ, R35 ;  /* 0x000000ffff1b7224 */ /* 0x000fe200078e0023 */
[----:B------:R-:W-:-:S07]  /*39e0*/  MOV R10, 0x3a00 ;  /* 0x00003a00000a7802 */ /* 0x000fce0000000f00 */
[----:B------:R-:W-:Y:S05]  /*39f0*/  CALL.REL.NOINC `($__internal_44_$__cuda_sm20_div_s64) ;  /* 0x0000003400547944 */ /* 0x000fea0003c00000 */
[----:B------:R-:W-:-:S04]  /*3a00*/  IADD3 R15, P0, PT, RZ, -R22, RZ ;  /* 0x80000016ff0f7210 */ /* 0x000fc80007f1e0ff */
        /* <DEDUP_REMOVED lines=8> */
.L_x_2098:
[----:B------:R-:W-:Y:S05]  /*3a90*/  BSYNC.RECONVERGENT B1 ;  /* 0x0000000000017941 */ /* 0x000fea0003800200 */
.L_x_2096:
        /* <DEDUP_REMOVED lines=38> */
.L_x_2100:
        /* <DEDUP_REMOVED lines=17> */
.L_x_2101:
[----:B------:R-:W-:Y:S05]  /*3e10*/  BSYNC.RECONVERGENT B1 ;  /* 0x0000000000017941 */ /* 0x000fea0003800200 */
.L_x_2099:
        /* <DEDUP_REMOVED lines=38> */
.L_x_2103:
        /* <DEDUP_REMOVED lines=17> */
.L_x_2104:
[----:B------:R-:W-:Y:S05]  /*4190*/  BSYNC.RECONVERGENT B1 ;  /* 0x0000000000017941 */ /* 0x000fea0003800200 */
.L_x_2102:
[C---:B------:R-:W-:Y:S02]  /*41a0*/  VIADD R3, R14.reuse, 0xffffffff ;  /* 0xffffffff0e037836 */ /* 0x040fe40000000000 */
[----:B------:R-:W-:-:S04]  /*41b0*/  IMAD.WIDE.U32 R22, R14, 0x8, R16 ;  /* 0x000000080e167825 */ /* 0x000fc800078e0010 */
[----:B------:R-:W-:Y:S01]  /*41c0*/  IMAD.WIDE.U32 R20, R3, 0x8, R18 ;  /* 0x0000000803147825 */ /* 0x000fe200078e0012 */
[----:B------:R-:W2:Y:S05]  /*41d0*/  LDG.E.64 R10, desc[UR10][R22.64] ;  /* 0x0000000a160a7981 */ /* 0x000eaa000c1e1b00 */
        /* <DEDUP_REMOVED lines=34> */
.L_x_2106:
        /* <DEDUP_REMOVED lines=16> */
.L_x_2107:
[----:B------:R-:W-:Y:S05]  /*4500*/  BSYNC.RECONVERGENT B1 ;  /* 0x0000000000017941 */ /* 0x000fea0003800200 */
.L_x_2105:
        /* <DEDUP_REMOVED lines=38> */
.L_x_2109:
[----:B------:R-:W-:Y:S01]  /*4770*/  IMAD.MOV.U32 R31, RZ, RZ, R20 ;  /* 0x000000ffff1f7224 */ /* 0x000fe200078e0014 */
[----:B------:R-:W-:Y:S01]  /*4780*/  MOV R25, R21 ;  /* 0x0000001500197202 */ /* 0x000fe20000000f00 */
[----:B------:R-:W-:Y:S01]  /*4790*/  IMAD.MOV.U32 R26, RZ, RZ, R34 ;  /* 0x000000ffff1a7224 */ /* 0x000fe200078e0022 */
[----:B------:R-:W-:Y:S02]  /*47a0*/  MOV R27, R35 ;  /* 0x00000023001b7202 */ /* 0x000fe40000000f00 */
[----:B------:R-:W-:-:S07]  /*47b0*/  MOV R10, 0x47d0 ;  /* 0x000047d0000a7802 */ /* 0x000fce0000000f00 */
[----:B------:R-:W-:Y:S05]  /*47c0*/  CALL.REL.NOINC `($__internal_44_$__cuda_sm20_div_s64) ;  /* 0x0000002400e07944 */ /* 0x000fea0003c00000 */
[----:B------:R-:W-:-:S05]  /*47d0*/  IADD3 R15, P0, PT, RZ, -R22, RZ ;  /* 0x80000016ff0f7210 */ /* 0x000fca0007f1e0ff */
[----:B------:R-:W-:Y:S02]  /*47e0*/  IMAD.X R3, RZ, RZ, ~R23, P0 ;  /* 0x000000ffff037224 */ /* 0x000fe400000e0e17 */
[----:B------:R-:W-:-:S04]  /*47f0*/  IMAD.WIDE.U32 R20, R34, R15, R20 ;  /* 0x0000000f22147225 */ /* 0x000fc800078e0014 */
[----:B------:R-:W-:-:S04]  /*4800*/  IMAD R3, R3, R34, RZ ;  /* 0x0000002203037224 */ /* 0x000fc800078e02ff */
[----:B------:R-:W-:Y:S01]  /*4810*/  IMAD R3, R35, R15, R3 ;  /* 0x0000000f23037224 */ /* 0x000fe200078e0203 */
[----:B------:R-:W-:Y:S02]  /*4820*/  MOV R15, R20 ;  /* 0x00000014000f7202 */ /* 0x000fe40000000f00 */
[----:B------:R-:W-:Y:S01]  /*4830*/  MOV R20, R22 ;  /* 0x0000001600147202 */ /* 0x000fe20000000f00 */
[----:B------:R-:W-:Y:S02]  /*4840*/  IMAD.IADD R10, R21, 0x1, R3 ;  /* 0x00000001150a7824 */ /* 0x000fe400078e0203 */
[----:B------:R-:W-:-:S07]  /*4850*/  IMAD.MOV.U32 R21, RZ, RZ, R23 ;  /* 0x000000ffff157224 */ /* 0x000fce00078e0017 */
.L_x_2110:
[----:B------:R-:W-:Y:S05]  /*4860*/  BSYNC.RECONVERGENT B1 ;  /* 0x0000000000017941 */ /* 0x000fea0003800200 */
.L_x_2108:
        /* <DEDUP_REMOVED lines=38> */
.L_x_2112:
        /* <DEDUP_REMOVED lines=17> */
.L_x_2113:
[----:B------:R-:W-:Y:S05]  /*4be0*/  BSYNC.RECONVERGENT B1 ;  /* 0x0000000000017941 */ /* 0x000fea0003800200 */
.L_x_2111:
        /* <DEDUP_REMOVED lines=36> */
.L_x_2115:
[----:B------:R-:W-:Y:S01]  /*4e30*/  IMAD.MOV.U32 R31, RZ, RZ, R20 ;  /* 0x000000ffff1f7224 */ /* 0x000fe200078e0014 */
[----:B------:R-:W-:Y:S01]  /*4e40*/  MOV R25, R21 ;  /* 0x0000001500197202 */ /* 0x000fe20000000f00 */
[----:B------:R-:W-:Y:S01]  /*4e50*/  IMAD.MOV.U32 R26, RZ, RZ, R34 ;  /* 0x000000ffff1a7224 */ /* 0x000fe200078e0022 */
[----:B------:R-:W-:Y:S02]  /*4e60*/  MOV R27, R35 ;  /* 0x00000023001b7202 */ /* 0x000fe40000000f00 */
[----:B------:R-:W-:-:S07]  /*4e70*/  MOV R10, 0x4e90 ;  /* 0x00004e90000a7802 */ /* 0x000fce0000000f00 */
[----:B------:R-:W-:Y:S05]  /*4e80*/  CALL.REL.NOINC `($__internal_44_$__cuda_sm20_div_s64) ;  /* 0x0000002000307944 */ /* 0x000fea0003c00000 */
[----:B------:R-:W-:Y:S01]  /*4e90*/  IADD3 R15, P0, PT, RZ, -R22, RZ ;  /* 0x80000016ff0f7210 */ /* 0x000fe20007f1e0ff */
[----:B------:R-:W-:-:S04]  /*4ea0*/  IMAD.MOV.U32 R4, RZ, RZ, R23 ;  /* 0x000000ffff047224 */ /* 0x000fc800078e0017 */
[----:B------:R-:W-:Y:S02]  /*4eb0*/  IMAD.X R11, RZ, RZ, ~R23, P0 ;  /* 0x000000ffff0b7224 */ /* 0x000fe400000e0e17 */
[----:B------:R-:W-:-:S04]  /*4ec0*/  IMAD.WIDE.U32 R20, R34, R15, R20 ;  /* 0x0000000f22147225 */ /* 0x000fc800078e0014 */
[----:B------:R-:W-:-:S04]  /*4ed0*/  IMAD R11, R11, R34, RZ ;  /* 0x000000220b0b7224 */ /* 0x000fc800078e02ff */
[----:B------:R-:W-:Y:S01]  /*4ee0*/  IMAD R15, R35, R15, R11 ;  /* 0x0000000f230f7224 */ /* 0x000fe200078e020b */
[----:B------:R-:W-:Y:S01]  /*4ef0*/  MOV R11, R22 ;  /* 0x00000016000b7202 */ /* 0x000fe20000000f00 */
[----:B------:R-:W-:-:S03]  /*4f00*/  IMAD.MOV.U32 R35, RZ, RZ, R20 ;  /* 0x000000ffff237224 */ /* 0x000fc600078e0014 */
[----:B------:R-:W-:-:S07]  /*4f10*/  IADD3 R15, PT, PT, R21, R15, RZ ;  /* 0x0000000f150f7210 */ /* 0x000fce0007ffe0ff */
.L_x_2116:
[----:B------:R-:W-:Y:S05]  /*4f20*/  BSYNC.RECONVERGENT B1 ;  /* 0x0000000000017941 */ /* 0x000fea0003800200 */
.L_x_2114:
[----:B------:R-:W-:-:S06]  /*4f30*/  IMAD.WIDE.U32 R20, R12, 0x8, R16 ;  /* 0x000000080c147825 */ /* 0x000fcc00078e0010 */
[----:B------:R-:W2:Y:S01]  /*4f40*/  LDG.E.64 R20, desc[UR10][R20.64] ;  /* 0x0000000a14147981 */ /* 0x000ea2000c1e1b00 */
[----:B------:R-:W-:Y:S01]  /*4f50*/  IADD3 R13, PT, PT, R13, 0x8, RZ ;  /* 0x000000080d0d7810 */ /* 0x000fe20007ffe0ff */
[----:B------:R-:W-:Y:S01]  /*4f60*/  IMAD.MOV.U32 R23, RZ, RZ, R3 ;  /* 0x000000ffff177224 */ /* 0x000fe200078e0003 */
[----:B------:R-:W-:Y:S01]  /*4f70*/  MOV R22, R36 ;  /* 0x0000002400167202 */ /* 0x000fe20000000f00 */
[----:B------:R-:W-:Y:S01]  /*4f80*/  VIADD R14, R14, 0xfffffff8 ;  /* 0xfffffff80e0e7836 */ /* 0x000fe20000000000 */
[----:B------:R-:W-:-:S03]  /*4f90*/  ISETP.NE.AND P0, PT, R13, RZ, PT ;  /* 0x000000ff0d00720c */ /* 0x000fc60003f05270 */
[----:B--2---:R-:W-:-:S04]  /*4fa0*/  IMAD.WIDE.U32 R22, R20, R35, R22 ;  /* 0x0000002314167225 */ /* 0x004fc800078e0016 */
[----:B------:R-:W-:Y:S01]  /*4fb0*/  IMAD R35, R21, R35, RZ ;  /* 0x0000002315237224 */ /* 0x000fe200078e02ff */
[----:B------:R-:W-:-:S03]  /*4fc0*/  IADD3 R2, P1, PT, R2, R22, RZ ;  /* 0x0000001602027210 */ /* 0x000fc60007f3e0ff */
[----:B------:R-:W-:-:S05]  /*4fd0*/  IMAD R15, R20, R15, R35 ;  /* 0x0000000f140f7224 */ /* 0x000fca00078e0223 */
[----:B------:R-:W-:Y:S01]  /*4fe0*/  IADD3.X R0, PT, PT, R0, R23, R15, P1, !PT ;  /* 0x0000001700007210 */ /* 0x000fe20000ffe40f */
[----:B------:R-:W-:Y:S06]  /*4ff0*/  @P0 BRA `(.L_x_2117) ;  /* 0xffffffe400100947 */ /* 0x000fec000383ffff */
[----:B------:R-:W-:-:S07]  /*5000*/  IADD3 R14, PT, PT, R14, 0x3, RZ ;  /* 0x000000030e0e7810 */ /* 0x000fce0007ffe0ff */
.L_x_2092:
        /* <DEDUP_REMOVED lines=36> */
.L_x_2120:
[----:B------:R-:W-:Y:S01]  /*5250*/  IMAD.MOV.U32 R31, RZ, RZ, R11 ;  /* 0x000000ffff1f7224 */ /* 0x000fe200078e000b */
[----:B------:R-:W-:Y:S01]  /*5260*/  MOV R25, R4 ;  /* 0x0000000400197202 */ /* 0x000fe20000000f00 */
[----:B------:R-:W-:Y:S01]  /*5270*/  IMAD.MOV.U32 R26, RZ, RZ, R16 ;  /* 0x000000ffff1a7224 */ /* 0x000fe200078e0010 */
[----:B------:R-:W-:Y:S02]  /*5280*/  MOV R27, R17 ;  /* 0x00000011001b7202 */ /* 0x000fe40000000f00 */
[----:B------:R-:W-:-:S07]  /*5290*/  MOV R10, 0x52b0 ;  /* 0x000052b0000a7802 */ /* 0x000fce0000000f00 */
[----:B------:R-:W-:Y:S05]  /*52a0*/  CALL.REL.NOINC `($__internal_44_$__cuda_sm20_div_s64) ;  /* 0x0000001c00287944 */ /* 0x000fea0003c00000 */
[-C--:B------:R-:W-:Y:S01]  /*52b0*/  IADD3 R13, P0, PT, RZ, -R22.reuse, RZ ;  /* 0x80000016ff0d7210 */ /* 0x080fe20007f1e0ff */
[--C-:B------:R-:W-:Y:S01]  /*52c0*/  IMAD.MOV.U32 R35, RZ, RZ, R23.reuse ;  /* 0x000000ffff237224 */ /* 0x100fe200078e0017 */
[----:B------:R-:W-:Y:S01]  /*52d0*/  MOV R10, R11 ;  /* 0x0000000b000a7202 */ /* 0x000fe20000000f00 */
[----:B------:R-:W-:Y:S01]  /*52e0*/  IMAD.MOV.U32 R11, RZ, RZ, R4 ;  /* 0x000000ffff0b7224 */ /* 0x000fe200078e0004 */
[----:B------:R-:W-:Y:S01]  /*52f0*/  MOV R34, R22 ;  /* 0x0000001600227202 */ /* 0x000fe20000000f00 */
[----:B------:R-:W-:Y:S02]  /*5300*/  IMAD.X R3, RZ, RZ, ~R23, P0 ;  /* 0x000000ffff037224 */ /* 0x000fe400000e0e17 */
[----:B------:R-:W-:-:S04]  /*5310*/  IMAD.WIDE.U32 R10, R16, R13, R10 ;  /* 0x0000000d100a7225 */ /* 0x000fc800078e000a */
[----:B------:R-:W-:-:S04]  /*5320*/  IMAD R3, R3, R16, RZ ;  /* 0x0000001003037224 */ /* 0x000fc800078e02ff */
[----:B------:R-:W-:Y:S01]  /*5330*/  IMAD R3, R17, R13, R3 ;  /* 0x0000000d11037224 */ /* 0x000fe200078e0203 */
[----:B------:R-:W-:-:S03]  /*5340*/  MOV R17, R10 ;  /* 0x0000000a00117202 */ /* 0x000fc60000000f00 */
[----:B------:R-:W-:-:S07]  /*5350*/  IMAD.IADD R13, R11, 0x1, R3 ;  /* 0x000000010b0d7824 */ /* 0x000fce00078e0203 */
.L_x_2121:
[----:B------:R-:W-:Y:S05]  /*5360*/  BSYNC.RECONVERGENT B1 ;  /* 0x0000000000017941 */ /* 0x000fea0003800200 */
.L_x_2119:
        /* <DEDUP_REMOVED lines=36> */
[----:B------:R-:W-:Y:S01]  /*55b0*/  MOV R20, R13 ;  /* 0x0000000d00147202 */ /* 0x000fe20000000f00 */
[----:B------:R-:W-:Y:S06]  /*55c0*/  BRA `(.L_x_2124) ;  /* 0x0000000000447947 */ /* 0x000fec0003800000 */
.L_x_2123:
        /* <DEDUP_REMOVED lines=17> */
.L_x_2124:
[----:B------:R-:W-:Y:S05]  /*56e0*/  BSYNC.RECONVERGENT B1 ;  /* 0x0000000000017941 */ /* 0x000fea0003800200 */
.L_x_2122:
        /* <DEDUP_REMOVED lines=37> */
[----:B------:R-:W-:Y:S01]  /*5940*/  MOV R20, R13 ;  /* 0x0000000d00147202 */ /* 0x000fe20000000f00 */
[----:B------:R-:W-:Y:S06]  /*5950*/  BRA `(.L_x_2127) ;  /* 0x00000000003c7947 */ /* 0x000fec0003800000 */
.L_x_2126:
[----:B------:R-:W-:Y:S01]  /*5960*/  MOV R31, R20 ;  /* 0x00000014001f7202 */ /* 0x000fe20000000f00 */
[----:B------:R-:W-:Y:S01]  /*5970*/  IMAD.MOV.U32 R26, RZ, RZ, R34 ;  /* 0x000000ffff1a7224 */ /* 0x000fe200078e0022 */
[----:B------:R-:W-:Y:S02]  /*5980*/  MOV R25, R21 ;  /* 0x0000001500197202 */ /* 0x000fe40000000f00 */
[----:B------:R-:W-:Y:S02]  /*5990*/  MOV R27, R35 ;  /* 0x00000023001b7202 */ /* 0x000fe40000000f00 */
[----:B------:R-:W-:-:S07]  /*59a0*/  MOV R10, 0x59c0 ;  /* 0x000059c0000a7802 */ /* 0x000fce0000000f00 */
[----:B------:R-:W-:Y:S05]  /*59b0*/  CALL.REL.NOINC `($__internal_44_$__cuda_sm20_div_s64) ;  /* 0x0000001400647944 */ /* 0x000fea0003c00000 */
[----:B------:R-:W-:-:S04]  /*59c0*/  IADD3 R11, P0, PT, RZ, -R22, RZ ;  /* 0x80000016ff0b7210 */ /* 0x000fc80007f1e0ff */
[----:B------:R-:W-:Y:S01]  /*59d0*/  IADD3.X R3, PT, PT, RZ, ~R23, RZ, P0, !PT ;  /* 0x80000017ff037210 */ /* 0x000fe200007fe4ff */
[----:B------:R-:W-:-:S04]  /*59e0*/  IMAD.WIDE.U32 R20, R34, R11, R20 ;  /* 0x0000000b22147225 */ /* 0x000fc800078e0014 */
[----:B------:R-:W-:-:S04]  /*59f0*/  IMAD R3, R3, R34, RZ ;  /* 0x0000002203037224 */ /* 0x000fc800078e02ff */
[----:B------:R-:W-:Y:S02]  /*5a00*/  IMAD R3, R35, R11, R3 ;  /* 0x0000000b23037224 */ /* 0x000fe400078e0203 */
[----:B------:R-:W-:Y:S01]  /*5a10*/  IMAD.MOV.U32 R11, RZ, RZ, R20 ;  /* 0x000000ffff0b7224 */ /* 0x000fe200078e0014 */
[----:B------:R-:W-:Y:S02]  /*5a20*/  MOV R20, R22 ;  /* 0x0000001600147202 */ /* 0x000fe40000000f00 */
[----:B------:R-:W-:Y:S01]  /*5a30*/  IADD3 R10, PT, PT, R21, R3, RZ ;  /* 0x00000003150a7210 */ /* 0x000fe20007ffe0ff */
[----:B------:R-:W-:-:S07]  /*5a40*/  IMAD.MOV.U32 R21, RZ, RZ, R23 ;  /* 0x000000ffff157224 */ /* 0x000fce00078e0017 */
.L_x_2127:
[----:B------:R-:W-:Y:S05]  /*5a50*/  BSYNC.RECONVERGENT B1 ;  /* 0x0000000000017941 */ /* 0x000fea0003800200 */
.L_x_2125:
        /* <DEDUP_REMOVED lines=39> */
.L_x_2129:
[----:B------:R-:W-:Y:S01]  /*5cd0*/  MOV R31, R20 ;  /* 0x00000014001f7202 */ /* 0x000fe20000000f00 */
[----:B------:R-:W-:Y:S01]  /*5ce0*/  IMAD.MOV.U32 R25, RZ, RZ, R21 ;  /* 0x000000ffff197224 */ /* 0x000fe200078e0015 */
[----:B------:R-:W-:Y:S02]  /*5cf0*/  MOV R26, R34 ;  /* 0x00000022001a7202 */ /* 0x000fe40000000f00 */
[----:B------:R-:W-:Y:S02]  /*5d00*/  MOV R27, R35 ;  /* 0x00000023001b7202 */ /* 0x000fe40000000f00 */
[----:B------:R-:W-:-:S07]  /*5d10*/  MOV R10, 0x5d30 ;  /* 0x00005d30000a7802 */ /* 0x000fce0000000f00 */
[----:B------:R-:W-:Y:S05]  /*5d20*/  CALL.REL.NOINC `($__internal_44_$__cuda_sm20_div_s64) ;  /* 0x0000001000887944 */ /* 0x000fea0003c00000 */
[----:B------:R-:W-:Y:S02]  /*5d30*/  IADD3 R13, P0, PT, RZ, -R22, RZ ;  /* 0x80000016ff0d7210 */ /* 0x000fe40007f1e0ff */
[----:B------:R-:W-:-:S03]  /*5d40*/  MOV R4, R23 ;  /* 0x0000001700047202 */ /* 0x000fc60000000f00 */
[----:B------:R-:W-:Y:S02]  /*5d50*/  IMAD.X R11, RZ, RZ, ~R23, P0 ;  /* 0x000000ffff0b7224 */ /* 0x000fe400000e0e17 */
[----:B------:R-:W-:-:S04]  /*5d60*/  IMAD.WIDE.U32 R20, R34, R13, R20 ;  /* 0x0000000d22147225 */ /* 0x000fc800078e0014 */
[----:B------:R-:W-:-:S04]  /*5d70*/  IMAD R11, R11, R34, RZ ;  /* 0x000000220b0b7224 */ /* 0x000fc800078e02ff */
[----:B------:R-:W-:Y:S01]  /*5d80*/  IMAD R13, R35, R13, R11 ;  /* 0x0000000d230d7224 */ /* 0x000fe200078e020b */
[----:B------:R-:W-:Y:S02]  /*5d90*/  MOV R11, R22 ;  /* 0x00000016000b7202 */ /* 0x000fe40000000f00 */
[----:B------:R-:W-:Y:S01]  /*5da0*/  MOV R35, R20 ;  /* 0x0000001400237202 */ /* 0x000fe20000000f00 */
[----:B------:R-:W-:-:S07]  /*5db0*/  IMAD.IADD R13, R21, 0x1, R13 ;  /* 0x00000001150d7824 */ /* 0x000fce00078e020d */
.L_x_2130:
[----:B------:R-:W-:Y:S05]  /*5dc0*/  BSYNC.RECONVERGENT B1 ;  /* 0x0000000000017941 */ /* 0x000fea0003800200 */
.L_x_2128:
[----:B------:R-:W0:Y:S02]  /*5dd0*/  LDC.64 R20, c[0x0][0x3a0] ;  /* 0x0000e800ff147b82 */ /* 0x000e240000000a00 */
[----:B0-----:R-:W-:-:S06]  /*5de0*/  IMAD.WIDE.U32 R20, R3, 0x8, R20 ;  /* 0x0000000803147825 */ /* 0x001fcc00078e0014 */
[----:B------:R-:W2:Y:S01]  /*5df0*/  LDG.E.64 R20, desc[UR10][R20.64] ;  /* 0x0000000a14147981 */ /* 0x000ea2000c1e1b00 */
[----:B------:R-:W-:Y:S01]  /*5e00*/  MOV R18, R16 ;  /* 0x0000001000127202 */ /* 0x000fe20000000f00 */
[----:B------:R-:W-:-:S04]  /*5e10*/  VIADD R14, R14, 0xfffffffc ;  /* 0xfffffffc0e0e7836 */ /* 0x000fc80000000000 */
[----:B--2---:R-:W-:-:S04]  /*5e20*/  IMAD.WIDE.U32 R18, R20, R35, R18 ;  /* 0x0000002314127225 */ /* 0x004fc800078e0012 */
[----:B------:R-:W-:Y:S01]  /*5e30*/  IMAD R35, R21, R35, RZ ;  /* 0x0000002315237224 */ /* 0x000fe200078e02ff */
[----:B------:R-:W-:-:S03]  /*5e40*/  IADD3 R2, P0, PT, R2, R18, RZ ;  /* 0x0000001202027210 */ /* 0x000fc60007f1e0ff */
[----:B------:R-:W-:-:S05]  /*5e50*/  IMAD R13, R20, R13, R35 ;  /* 0x0000000d140d7224 */ /* 0x000fca00078e0223 */
[----:B------:R-:W-:-:S07]  /*5e60*/  IADD3.X R0, PT, PT, R0, R19, R13, P0, !PT ;  /* 0x0000001300007210 */ /* 0x000fce00007fe40d */
.L_x_2118:
[----:B------:R-:W-:-:S13]  /*5e70*/  ISETP.NE.AND P0, PT, R12, RZ, PT ;  /* 0x000000ff0c00720c */ /* 0x000fda0003f05270 */
[----:B------:R-:W-:Y:S05]  /*5e80*/  @!P0 BRA `(.L_x_2091) ;  /* 0x0000000800748947 */ /* 0x000fea0003800000 */
[----:B------:R-:W-:-:S13]  /*5e90*/  ISETP.NE.AND P0, PT, R12, 0x1, PT ;  /* 0x000000010c00780c */ /* 0x000fda0003f05270 */
        /* <DEDUP_REMOVED lines=31> */
.L_x_2133:
[----:B------:R-:W-:Y:S01]  /*6090*/  MOV R31, R11 ;  /* 0x0000000b001f7202 */ /* 0x000fe20000000f00 */
[----:B------:R-:W-:Y:S01]  /*60a0*/  IMAD.MOV.U32 R25, RZ, RZ, R4 ;  /* 0x000000ffff197224 */ /* 0x000fe200078e0004 */
[----:B------:R-:W-:Y:S02]  /*60b0*/  MOV R26, R12 ;  /* 0x0000000c001a7202 */ /* 0x000fe40000000f00 */
[----:B------:R-:W-:Y:S02]  /*60c0*/  MOV R27, R13 ;  /* 0x0000000d001b7202 */ /* 0x000fe40000000f00 */
[----:B------:R-:W-:-:S07]  /*60d0*/  MOV R10, 0x60f0 ;  /* 0x000060f0000a7802 */ /* 0x000fce0000000f00 */
[----:B------:R-:W-:Y:S05]  /*60e0*/  CALL.REL.NOINC `($__internal_44_$__cuda_sm20_div_s64) ;  /* 0x0000000c00987944 */ /* 0x000fea0003c00000 */
        /* <DEDUP_REMOVED lines=11> */
.L_x_2134:
[----:B------:R-:W-:Y:S05]  /*61a0*/  BSYNC.RECONVERGENT B1 ;  /* 0x0000000000017941 */ /* 0x000fea0003800200 */
.L_x_2132:
        /* <DEDUP_REMOVED lines=38> */
.L_x_2136:
[----:B------:R-:W-:Y:S01]  /*6410*/  MOV R31, R20 ;  /* 0x00000014001f7202 */ /* 0x000fe20000000f00 */
[----:B------:R-:W-:Y:S01]  /*6420*/  IMAD.MOV.U32 R26, RZ, RZ, R18 ;  /* 0x000000ffff1a7224 */ /* 0x000fe200078e0012 */
[----:B------:R-:W-:Y:S02]  /*6430*/  MOV R25, R21 ;  /* 0x0000001500197202 */ /* 0x000fe40000000f00 */
[----:B------:R-:W-:Y:S02]  /*6440*/  MOV R27, R19 ;  /* 0x00000013001b7202 */ /* 0x000fe40000000f00 */
[----:B------:R-:W-:-:S07]  /*6450*/  MOV R10, 0x6470 ;  /* 0x00006470000a7802 */ /* 0x000fce0000000f00 */
[----:B------:R-:W-:Y:S05]  /*6460*/  CALL.REL.NOINC `($__internal_44_$__cuda_sm20_div_s64) ;  /* 0x0000000800b87944 */ /* 0x000fea0003c00000 */
[----:B------:R-:W-:Y:S02]  /*6470*/  IADD3 R15, P0, PT, RZ, -R22, RZ ;  /* 0x80000016ff0f7210 */ /* 0x000fe40007f1e0ff */
[-C--:B------:R-:W-:Y:S02]  /*6480*/  MOV R4, R23.reuse ;  /* 0x0000001700047202 */ /* 0x080fe40000000f00 */
[----:B------:R-:W-:Y:S01]  /*6490*/  IADD3.X R11, PT, PT, RZ, ~R23, RZ, P0, !PT ;  /* 0x80000017ff0b7210 */ /* 0x000fe200007fe4ff */
[----:B------:R-:W-:-:S04]  /*64a0*/  IMAD.WIDE.U32 R20, R18, R15, R20 ;  /* 0x0000000f12147225 */ /* 0x000fc800078e0014 */
[----:B------:R-:W-:-:S04]  /*64b0*/  IMAD R11, R11, R18, RZ ;  /* 0x000000120b0b7224 */ /* 0x000fc800078e02ff */
[----:B------:R-:W-:Y:S02]  /*64c0*/  IMAD R15, R19, R15, R11 ;  /* 0x0000000f130f7224 */ /* 0x000fe400078e020b */
[----:B------:R-:W-:-:S03]  /*64d0*/  IMAD.MOV.U32 R11, RZ, RZ, R22 ;  /* 0x000000ffff0b7224 */ /* 0x000fc600078e0016 */
[----:B------:R-:W-:-:S07]  /*64e0*/  IADD3 R15, PT, PT, R21, R15, RZ ;  /* 0x0000000f150f7210 */ /* 0x000fce0007ffe0ff */
.L_x_2137:
[----:B------:R-:W-:Y:S05]  /*64f0*/  BSYNC.RECONVERGENT B1 ;  /* 0x0000000000017941 */ /* 0x000fea0003800200 */
.L_x_2135:
[----:B------:R-:W0:Y:S02]  /*6500*/  LDC.64 R18, c[0x0][0x3a0] ;  /* 0x0000e800ff127b82 */ /* 0x000e240000000a00 */
[----:B0-----:R-:W-:-:S06]  /*6510*/  IMAD.WIDE.U32 R18, R3, 0x8, R18 ;  /* 0x0000000803127825 */ /* 0x001fcc00078e0012 */
[----:B------:R-:W2:Y:S01]  /*6520*/  LDG.E.64 R18, desc[UR10][R18.64] ;  /* 0x0000000a12127981 */ /* 0x000ea2000c1e1b00 */
[----:B------:R-:W-:Y:S01]  /*6530*/  IMAD.MOV.U32 R16, RZ, RZ, R12 ;  /* 0x000000ffff107224 */ /* 0x000fe200078e000c */
[----:B------:R-:W-:-:S03]  /*6540*/  IADD3 R14, PT, PT, R14, -0x2, RZ ;  /* 0xfffffffe0e0e7810 */ /* 0x000fc60007ffe0ff */
[----:B--2---:R-:W-:-:S04]  /*6550*/  IMAD.WIDE.U32 R16, R18, R20, R16 ;  /* 0x0000001412107225 */ /* 0x004fc800078e0010 */
[----:B------:R-:W-:Y:S01]  /*6560*/  IMAD R20, R19, R20, RZ ;  /* 0x0000001413147224 */ /* 0x000fe200078e02ff */
[----:B------:R-:W-:-:S03]  /*6570*/  IADD3 R2, P0, PT, R2, R16, RZ ;  /* 0x0000001002027210 */ /* 0x000fc60007f1e0ff */
[----:B------:R-:W-:-:S05]  /*6580*/  IMAD R15, R18, R15, R20 ;  /* 0x0000000f120f7224 */ /* 0x000fca00078e0214 */
[----:B------:R-:W-:-:S07]  /*6590*/  IADD3.X R0, PT, PT, R0, R17, R15, P0, !PT ;  /* 0x0000001100007210 */ /* 0x000fce00007fe40f */
.L_x_2131:
        /* <DEDUP_REMOVED lines=22> */
[----:B------:R-:W-:Y:S01]  /*6700*/  IMAD R10, R24, R4, R11 ;  /* 0x00000004180a7224 */ /* 0x000fe200078e020b */
[----:B------:R-:W-:-:S04]  /*6710*/  MOV R11, RZ ;  /* 0x000000ff000b7202 */ /* 0x000fc80000000f00 */
[----:B------:R-:W-:-:S13]  /*6720*/  ISETP.GE.U32.AND P0, PT, R10, R24, PT ;  /* 0x000000180a00720c */ /* 0x000fda0003f06070 */
[----:B------:R-:W-:-:S05]  /*6730*/  @P0 IMAD.IADD R10, R10, 0x1, -R24 ;  /* 0x000000010a0a0824 */ /* 0x000fca00078e0a18 */
[----:B------:R-:W-:-:S13]  /*6740*/  ISETP.GE.U32.AND P0, PT, R10, R24, PT ;  /* 0x000000180a00720c */ /* 0x000fda0003f06070 */
[----:B------:R-:W-:Y:S02]  /*6750*/  @P0 IADD3 R10, PT, PT, -R24, R10, RZ ;  /* 0x0000000a180a0210 */ /* 0x000fe40007ffe1ff */
[----:B------:R-:W-:Y:S01]  /*6760*/  @!P1 LOP3.LUT R10, RZ, R24, RZ, 0x33, !PT ;  /* 0x00000018ff0a9212 */ /* 0x000fe200078e33ff */
[----:B------:R-:W-:Y:S06]  /*6770*/  BRA `(.L_x_2140) ;  /* 0x0000000000147947 */ /* 0x000fec0003800000 */
.L_x_2139:
[----:B------:R-:W-:Y:S01]  /*6780*/  IMAD.MOV.U32 R10, RZ, RZ, R11 ;  /* 0x000000ffff0a7224 */ /* 0x000fe200078e000b */
[----:B------:R-:W-:Y:S02]  /*6790*/  MOV R26, R4 ;  /* 0x00000004001a7202 */ /* 0x000fe40000000f00 */
[----:B------:R-:W-:-:S07]  /*67a0*/  MOV R27, 0x67c0 ;  /* 0x000067c0001b7802 */ /* 0x000fce0000000f00 */
[----:B------:R-:W-:Y:S05]  /*67b0*/  CALL.REL.NOINC `($__internal_45_$__cuda_sm20_rem_s64) ;  /* 0x0000000c00347944 */ /* 0x000fea0003c00000 */
[----:B------:R-:W-:-:S07]  /*67c0*/  MOV R11, R19 ;  /* 0x00000013000b7202 */ /* 0x000fce0000000f00 */
.L_x_2140:
[----:B------:R-:W-:Y:S05]  /*67d0*/  BSYNC.RECONVERGENT B1 ;  /* 0x0000000000017941 */ /* 0x000fea0003800200 */
.L_x_2138:
[----:B------:R-:W0:Y:S02]  /*67e0*/  LDC.64 R12, c[0x0][0x3a0] ;  /* 0x0000e800ff0c7b82 */ /* 0x000e240000000a00 */
[----:B0-----:R-:W-:-:S06]  /*67f0*/  IMAD.WIDE.U32 R14, R14, 0x8, R12 ;  /* 0x000000080e0e7825 */ /* 0x001fcc00078e000c */
[----:B------:R-:W2:Y:S01]  /*6800*/  LDG.E.64 R14, desc[UR10][R14.64] ;  /* 0x0000000a0e0e7981 */ /* 0x000ea2000c1e1b00 */
[----:B------:R-:W-:Y:S02]  /*6810*/  IMAD.MOV.U32 R3, RZ, RZ, R0 ;  /* 0x000000ffff037224 */ /* 0x000fe400078e0000 */
[-C--:B--2---:R-:W-:Y:S02]  /*6820*/  IMAD R13, R15, R10.reuse, RZ ;  /* 0x0000000a0f0d7224 */ /* 0x084fe400078e02ff */
[----:B------:R-:W-:-:S04]  /*6830*/  IMAD.WIDE.U32 R2, R14, R10, R2 ;  /* 0x0000000a0e027225 */ /* 0x000fc800078e0002 */
[----:B------:R-:W-:-:S05]  /*6840*/  IMAD R13, R14, R11, R13 ;  /* 0x0000000b0e0d7224 */ /* 0x000fca00078e020d */
[----:B------:R-:W-:-:S07]  /*6850*/  IADD3 R0, PT, PT, R3, R13, RZ ;  /* 0x0000000d03007210 */ /* 0x000fce0007ffe0ff */
.L_x_2091:
[----:B------:R-:W-:-:S05]  /*6860*/  MOV R3, R0 ;  /* 0x0000000000037202 */ /* 0x000fca0000000f00 */
[----:B------:R-:W2:Y:S04]  /*6870*/  LDG.E.U8 R2, desc[UR10][R2.64] ;  /* 0x0000000a02027981 */ /* 0x000ea8000c1e1100 */
[----:B--2---:R0:W-:Y:S02]  /*6880*/  STS.U8 [R9+UR6], R2 ;  /* 0x0000000209007988 */ /* 0x0041e40008000006 */
.L_x_2090:
[----:B------:R-:W-:Y:S05]  /*6890*/  BSYNC.RECONVERGENT B0 ;  /* 0x0000000000007941 */ /* 0x000fea0003800200 */
.L_x_2042:
[----:B------:R-:W-:Y:S01]  /*68a0*/  BAR.SYNC.DEFER_BLOCKING 0x0 ;  /* 0x0000000000007b1d */ /* 0x000fe20000010000 */
[----:B------:R-:W-:-:S13]  /*68b0*/  ISETP.GE.U32.AND P0, PT, R6, 0x42, PT ;  /* 0x000000420600780c */ /* 0x000fda0003f06070 */
[----:B------:R-:W-:Y:S05]  /*68c0*/  @!P0 BRA `(.L_x_2141) ;  /* 0x0000000000448947 */ /* 0x000fea0003800000 */
.L_x_2144:
[--C-:B-1----:R-:W-:Y:S01]  /*68d0*/  IMAD.MOV.U32 R10, RZ, RZ, R6.reuse ;  /* 0x000000ffff0a7224 */ /* 0x102fe200078e0006 */
[----:B------:R-:W-:Y:S01]  /*68e0*/  SHF.R.U32.HI R6, RZ, 0x1, R6 ;  /* 0x00000001ff067819 */ /* 0x000fe20000011606 */
[----:B------:R-:W-:Y:S03]  /*68f0*/  BSSY.RECONVERGENT B0, `(.L_x_2142) ;  /* 0x000000b000007945 */ /* 0x000fe60003800200 */
[----:B------:R-:W-:-:S13]  /*6900*/  ISETP.GE.U32.AND P0, PT, R9, R6, PT ;  /* 0x000000060900720c */ /* 0x000fda0003f06070 */
[----:B------:R-:W-:Y:S05]  /*6910*/  @P0 BRA `(.L_x_2143) ;  /* 0x0000000000200947 */ /* 0x000fea0003800000 */
[----:B------:R-:W-:Y:S01]  /*6920*/  IADD3 R4, PT, PT, R5, R6, RZ ;  /* 0x0000000605047210 */ /* 0x000fe20007ffe0ff */
[----:B------:R-:W-:Y:S05]  /*6930*/  LDS.U8 R0, [R9+UR6] ;  /* 0x0000000609007984 */ /* 0x000fea0008000000 */
[----:B------:R-:W1:Y:S02]  /*6940*/  LDS.U8 R4, [R4] ;  /* 0x0000000004047984 */ /* 0x000e640000000000 */
[----:B-1----:R-:W-:-:S13]  /*6950*/  ISETP.GT.U32.AND P0, PT, R4, R0, PT ;  /* 0x000000000400720c */ /* 0x002fda0003f04070 */
[----:B0-----:R-:W-:Y:S01]  /*6960*/  @!P0 LEA R2, R6, R7, 0x3 ;  /* 0x0000000706028211 */ /* 0x001fe200078e18ff */
[----:B------:R-:W-:Y:S05]  /*6970*/  @!P0 STS.U8 [R9+UR6], R4 ;  /* 0x0000000409008988 */ /* 0x000fea0008000006 */
[----:B------:R-:W0:Y:S04]  /*6980*/  @!P0 LDS.64 R2, [R2] ;  /* 0x0000000002028984 */ /* 0x000e280000000a00 */
[----:B0-----:R1:W-:Y:S02]  /*6990*/  @!P0 STS.64 [R7], R2 ;  /* 0x0000000207008388 */ /* 0x0013e40000000a00 */
.L_x_2143:
[----:B------:R-:W-:Y:S05]  /*69a0*/  BSYNC.RECONVERGENT B0 ;  /* 0x0000000000007941 */ /* 0x000fea0003800200 */
.L_x_2142:
[----:B------:R-:W-:Y:S01]  /*69b0*/  BAR.SYNC.DEFER_BLOCKING 0x0 ;  /* 0x0000000000007b1d */ /* 0x000fe20000010000 */
[----:B------:R-:W-:-:S13]  /*69c0*/  ISETP.GT.U32.AND P0, PT, R10, 0x83, PT ;  /* 0x000000830a00780c */ /* 0x000fda0003f04070 */
[----:B------:R-:W-:Y:S05]  /*69d0*/  @P0 BRA `(.L_x_2144) ;  /* 0xfffffffc00bc0947 */ /* 0x000fea000383ffff */
.L_x_2141:
        /* <DEDUP_REMOVED lines=66> */
[----:B0-----:R-:W-:Y:S01]  /*6e00*/  LDS.64 R8, [R8+UR6] ;  /* 0x0000000608087984 */ /* 0x001fe20008000a00 */
[----:B------:R-:W0:Y:S01]  /*6e10*/  LDCU.64 UR8, c[0x0][0x3b8] ;  /* 0x00007700ff0877ac */ /* 0x000e220008000a00 */
[----:B------:R-:W2:Y:S04]  /*6e20*/  LDCU.128 UR12, c[0x0][0x380] ;  /* 0x00007000ff0c77ac */ /* 0x000ea80008000c00 */
[----:B------:R-:W-:Y:S01]  /*6e30*/  S2UR UR7, SR_CTAID.Y ;  /* 0x00000000000779c3 */ /* 0x000fe20000002600 */
[----:B-1----:R-:W-:-:S07]  /*6e40*/  ULEA UR5, UR5, UR4, 0x18 ;  /* 0x0000000405057291 */ /* 0x002fce000f8ec0ff */
[----:B------:R-:W0:Y:S02]  /*6e50*/  S2UR UR4, SR_CTAID.X ;  /* 0x00000000000479c3 */ /* 0x000e240000002500 */
[----:B------:R-:W1:Y:S01]  /*6e60*/  LDS.U8 R7, [UR5] ;  /* 0x00000005ff077984 */ /* 0x000e620008000000 */
[----:B------:R-:W-:Y:S02]  /*6e70*/  UMOV UR5, URZ ;  /* 0x000000ff00057c82 */ /* 0x000fe40008000000 */
[----:B0-----:R-:W-:-:S04]  /*6e80*/  UIMAD.WIDE.U32 UR4, UR7, UR8, UR4 ;  /* 0x00000008070472a5 */ /* 0x001fc8000f8e0004 */
[----:B------:R-:W-:Y:S02]  /*6e90*/  UIMAD UR9, UR7, UR9, UR5 ;  /* 0x00000009070972a4 */ /* 0x000fe4000f8e0205 */
[----:B--2---:R-:W-:Y:S02]  /*6ea0*/  UIADD3 UR7, UP0, UPT, UR4, UR12, URZ ;  /* 0x0000000c04077290 */ /* 0x004fe4000ff1e0ff */
[----:B------:R-:W-:Y:S02]  /*6eb0*/  ULEA UR5, UP1, UR4, UR14, 0x3 ;  /* 0x0000000e04057291 */ /* 0x000fe4000f8218ff */
[----:B------:R-:W-:Y:S02]  /*6ec0*/  UIADD3.X UR8, UPT, UPT, UR9, UR13, URZ, UP0, !UPT ;  /* 0x0000000d09087290 */ /* 0x000fe400087fe4ff */
[----:B------:R-:W-:Y:S01]  /*6ed0*/  ULEA.HI.X UR4, UR4, UR15, UR9, 0x3, UP1 ;  /* 0x0000000f04047291 */ /* 0x000fe200088f1c09 */
[----:B------:R-:W-:Y:S01]  /*6ee0*/  IMAD.U32 R2, RZ, RZ, UR7 ;  /* 0x00000007ff027e24 */ /* 0x000fe2000f8e00ff */
[----:B------:R-:W-:-:S02]  /*6ef0*/  MOV R4, UR5 ;  /* 0x0000000500047c02 */ /* 0x000fc40008000f00 */
[----:B------:R-:W-:Y:S02]  /*6f00*/  MOV R3, UR8 ;  /* 0x0000000800037c02 */ /* 0x000fe40008000f00 */
[----:B------:R-:W-:-:S03]  /*6f10*/  IMAD.U32 R5, RZ, RZ, UR4 ;  /* 0x00000004ff057e24 */ /* 0x000fc6000f8e00ff */
[----:B-1----:R-:W-:Y:S04]  /*6f20*/  STG.E.U8 desc[UR10][R2.64], R7 ;  /* 0x0000000702007986 */ /* 0x002fe8000c10110a */
[----:B------:R-:W-:Y:S01]  /*6f30*/  STG.E.64 desc[UR10][R4.64], R8 ;  /* 0x0000000804007986 */ /* 0x000fe2000c101b0a */
[----:B------:R-:W-:Y:S05]  /*6f40*/  EXIT ;  /* 0x000000000000794d */ /* 0x000fea0003800000 */
        .weak           $__internal_44_$__cuda_sm20_div_s64
        .type           $__internal_44_$__cuda_sm20_div_s64,@function
        .size           $__internal_44_$__cuda_sm20_div_s64,($__internal_45_$__cuda_sm20_rem_s64 - $__internal_44_$__cuda_sm20_div_s64)
$__internal_44_$__cuda_sm20_div_s64:
        /* <DEDUP_REMOVED lines=41> */
[----:B------:R-:W-:-:S05]  /*71e0*/  SEL R31, R31, R25, !P4 ;  /* 0x000000191f1f7207 */ /* 0x000fca0006000000 */
[----:B------:R-:W-:Y:S01]  /*71f0*/  IMAD.WIDE.U32 R44, R29, R31, R44 ;  /* 0x0000001f1d2c7225 */ /* 0x000fe200078e002c */
[----:B------:R-:W-:-:S05]  /*7200*/  IADD3.X R29, PT, PT, RZ, RZ, R30, P3, P1 ;  /* 0x000000ffff1d7210 */ /* 0x000fca0001fe241e */
        /* <DEDUP_REMOVED lines=32> */
[----:B------:R-:W-:Y:S01]  /*7410*/  ISETP.NE.AND.EX P0, PT, R27, RZ, PT, P0 ;  /* 0x000000ff1b00720c */ /* 0x000fe20003f05300 */
[----:B------:R-:W-:Y:S01]  /*7420*/  IMAD.MOV.U32 R27, RZ, RZ, 0x0 ;  /* 0x00000000ff1b7424 */ /* 0x000fe200078e00ff */
[----:B------:R-:W-:-:S02]  /*7430*/  MOV R26, R10 ;  /* 0x0000000a001a7202 */ /* 0x000fc40000000f00 */
[----:B------:R-:W-:Y:S02]  /*7440*/  SEL R22, R22, R29, !P1 ;  /* 0x0000001d16167207 */ /* 0x000fe40004800000 */
[----:B------:R-:W-:Y:S02]  /*7450*/  SEL R23, R23, R28, !P1 ;  /* 0x0000001c17177207 */ /* 0x000fe40004800000 */
[----:B------:R-:W-:Y:S02]  /*7460*/  SEL R22, R22, 0xffffffff, P0 ;  /* 0xffffffff16167807 */ /* 0x000fe40000000000 */
[----:B------:R-:W-:Y:S01]  /*7470*/  SEL R23, R23, 0xffffffff, P0 ;  /* 0xffffffff17177807 */ /* 0x000fe20000000000 */
[----:B------:R-:W-:Y:S06]  /*7480*/  RET.REL.NODEC R26 `(contiguous_reduce3_u8) ;  /* 0xffffff881adc7950 */ /* 0x000fec0003c3ffff */
        .weak           $__internal_45_$__cuda_sm20_rem_s64
        .type           $__internal_45_$__cuda_sm20_rem_s64,@function
        .size           $__internal_45_$__cuda_sm20_rem_s64,(.L_x_3724 - $__internal_45_$__cuda_sm20_rem_s64)
$__internal_45_$__cuda_sm20_rem_s64:
        /* <DEDUP_REMOVED lines=72> */
[----:B------:R-:W-:Y:S02]  /*7910*/  ISETP.NE.AND.EX P0, PT, R25, RZ, PT, P0 ;  /* 0x000000ff1900720c */ /* 0x000fe40003f05300 */
[----:B------:R-:W-:Y:S02]  /*7920*/  SEL R19, R16, R19, !P1 ;  /* 0x0000001310137207 */ /* 0x000fe40004800000 */
[----:B------:R-:W-:Y:S02]  /*7930*/  MOV R16, R27 ;  /* 0x0000001b00107202 */ /* 0x000fe40000000f00 */
[----:B------:R-:W-:-:S02]  /*7940*/  SEL R10, R10, 0xffffffff, P0 ;  /* 0xffffffff0a0a7807 */ /* 0x000fc40000000000 */
[----:B------:R-:W-:Y:S01]  /*7950*/  SEL R19, R19, 0xffffffff, P0 ;  /* 0xffffffff13137807 */ /* 0x000fe20000000000 */
[----:B------:R-:W-:Y:S06]  /*7960*/  RET.REL.NODEC R16 `(contiguous_reduce3_u8) ;  /* 0xffffff8410a47950 */ /* 0x000fec0003c3ffff */
.L_x_2145:
        /* <DEDUP_REMOVED lines=9> */
.L_x_3724:


//--------------------- .text.uncontiguous_reduce_u8 --------------------------
	.section	.text.uncontiguous_reduce_u8,"ax",@progbits
	.align	128
        .global         uncontiguous_reduce_u8
        .type           uncontiguous_reduce_u8,@function
        .size           uncontiguous_reduce_u8,(.L_x_3726 - uncontiguous_reduce_u8)
        .other          uncontiguous_reduce_u8,@"STO_CUDA_ENTRY STV_DEFAULT"
uncontiguous_reduce_u8:
.text.uncontiguous_reduce_u8:
[----:B------:R-:W-:Y:S01]  /*0000*/  LDC R1, c[0x0][0x37c] ;  /* 0x0000df00ff017b82 */ /* 0x000fe20000000800 */
[----:B------:R-:W0:Y:S07]  /*0010*/  S2R R10, SR_CTAID.X ;  /* 0x00000000000a7919 */ /* 0x000e2e0000002500 */
[----:B------:R-:W1:Y:S01]  /*0020*/  S2UR UR5, SR_CgaCtaId ;  /* 0x00000000000579c3 */ /* 0x000e620000008800 */
[----:B------:R-:W-:Y:S01]  /*0030*/  UMOV UR4, 0x400 ;  /* 0x0000040000047882 */ /* 0x000fe20000000000 */
[----:B------:R-:W2:Y:S01]  /*0040*/  LDCU.64 UR6, c[0x0][0x3b0] ;  /* 0x00007600ff0677ac */ /* 0x000ea20008000a00 */
[----:B------:R-:W3:Y:S01]  /*0050*/  S2R R9, SR_TID.X ;  /* 0x0000000000097919 */ /* 0x000ee20000002100 */
[----:B------:R-:W-:-:S02]  /*0060*/  HFMA2 R2, -RZ, RZ, 0, 1.5199184417724609375e-05 ;  /* 0x000000ffff027431 */ /* 0x000fc400000001ff */
[----:B------:R-:W-:Y:S01]  /*0070*/  IMAD.MOV.U32 R3, RZ, RZ, RZ ;  /* 0x000000ffff037224 */ /* 0x000fe200078e00ff */
[----:B------:R-:W4:Y:S01]  /*0080*/  LDCU.64 UR8, c[0x0][0x358] ;  /* 0x00006b00ff0877ac */ /* 0x000f220008000a00 */
[----:B------:R-:W-:Y:S01]  /*0090*/  BSSY.RECONVERGENT B0, `(.L_x_2146) ;  /* 0x000066f000007945 */ /* 0x000fe20003800200 */
[----:B------:R-:W0:Y:S01]  /*00a0*/  LDC R7, c[0x0][0x360] ;  /* 0x0000d800ff077b82 */ /* 0x000e220000000800 */
[----:B------:R-:W-:-:S07]  /*00b0*/  IMAD.MOV.U32 R5, RZ, RZ, RZ ;  /* 0x000000ffff057224 */ /* 0x000fce00078e00ff */
[----:B------:R-:W5:Y:S01]  /*00c0*/  LDC R12, c[0x0][0x3a8] ;  /* 0x0000ea00ff0c7b82 */ /* 0x000f620000000800 */
[----:B-1----:R-:W-:Y:S01]  /*00d0*/  ULEA UR4, UR5, UR4, 0x18 ;  /* 0x0000000405047291 */ /* 0x002fe2000f8ec0ff */
[----:B0-----:R-:W-:Y:S01]  /*00e0*/  IMAD R8, R7, R10, RZ ;  /* 0x0000000a07087224 */ /* 0x001fe200078e02ff */
[----:B------:R-:W-:-:S04]  /*00f0*/  MOV R4, R7 ;  /* 0x0000000700047202 */ /* 0x000fc80000000f00 */
[----:B------:R-:W-:-:S03]  /*0100*/  VIADD R6, R7, UR4 ;  /* 0x0000000407067c36 */ /* 0x000fc60008000000 */
[----:B---3--:R0:W-:Y:S01]  /*0110*/  STS.U8 [R9+UR4], R2 ;  /* 0x0000000209007988 */ /* 0x0081e20008000004 */
[C---:B------:R-:W-:Y:S02]  /*0120*/  IADD3 R0, PT, PT, R9.reuse, UR4, RZ ;  /* 0x0000000409007c10 */ /* 0x040fe4000fffe0ff */
[----:B------:R-:W-:Y:S01]  /*0130*/  LEA R8, R8, R9, 0x1 ;  /* 0x0000000908087211 */ /* 0x000fe200078e08ff */
[----:B------:R-:W-:Y:S02]  /*0140*/  IMAD R6, R9, 0x8, R6 ;  /* 0x0000000809067824 */ /* 0x000fe400078e0206 */
[----:B-----5:R-:W-:Y:S01]  /*0150*/  VIADD R13, R12, 0xffffffff ;  /* 0xffffffff0c0d7836 */ /* 0x020fe20000000000 */
[----:B------:R-:W-:Y:S02]  /*0160*/  IADD3 R16, PT, PT, R8, R7, RZ ;  /* 0x0000000708107210 */ /* 0x000fe40007ffe0ff */
[----:B0-----:R-:W-:Y:S02]  /*0170*/  MOV R2, R8 ;  /* 0x0000000800027202 */ /* 0x001fe40000000f00 */
[----:B--2---:R-:W-:-:S03]  /*0180*/  ISETP.GE.U32.AND P0, PT, R16, UR6, PT ;  /* 0x0000000610007c0c */ /* 0x004fc6000bf06070 */
[----:B------:R0:W-:Y:S01]  /*0190*/  STS.64 [R6], R2 ;  /* 0x0000000206007388 */ /* 0x0001e20000000a00 */
[----:B------:R-:W-:-:S13]  /*01a0*/  ISETP.GE.U32.AND.EX P0, PT, RZ, UR7, PT, P0 ;  /* 0x00000007ff007c0c */ /* 0x000fda000bf06100 */
[----:B0---4-:R-:W-:Y:S05]  /*01b0*/  @P0 BRA `(.L_x_2147) ;  /* 0x0000002c00c40947 */ /* 0x011fea0003800000 */
[----:B------:R-:W-:Y:S02]  /*01c0*/  ISETP.GE.AND P0, PT, R13, RZ, PT ;  /* 0x000000ff0d00720c */ /* 0x000fe40003f06270 */
[----:B------:R-:W-:Y:S02]  /*01d0*/  CS2R R2, SRZ ;  /* 0x0000000000027805 */ /* 0x000fe4000001ff00 */
[----:B------:R-:W-:Y:S01]  /*01e0*/  CS2R R20, SRZ ;  /* 0x0000000000147805 */ /* 0x000fe2000001ff00 */
[----:B------:R-:W-:-:S08]  /*01f0*/  IMAD.MOV.U32 R17, RZ, RZ, RZ ;  /* 0x000000ffff117224 */ /* 0x000fd000078e00ff */
[----:B------:R-:W-:Y:S05]  /*0200*/  @!P0 BRA `(.L_x_2148) ;  /* 0x0000002c00808947 */ /* 0x000fea0003800000 */
[----:B------:R-:W-:Y:S02]  /*0210*/  ISETP.GE.U32.AND P0, PT, R13, 0x3, PT ;  /* 0x000000030d00780c */ /* 0x000fe40003f06070 */
[----:B------:R-:W-:Y:S02]  /*0220*/  CS2R R20, SRZ ;  /* 0x0000000000147805 */ /* 0x000fe4000001ff00 */
        /* <DEDUP_REMOVED lines=8> */
[----:B------:R-:W-:Y:S01]  /*02b0*/  CS2R R20, SRZ ;  /* 0x0000000000147805 */ /* 0x000fe2000001ff00 */
[----:B------:R-:W-:-:S07]  /*02c0*/  IMAD.MOV R14, RZ, RZ, -R14 ;  /* 0x000000ffff0e7224 */ /* 0x000fce00078e0a0e */
.L_x_2174:
[----:B------:R-:W0:Y:S01]  /*02d0*/  LDC.64 R22, c[0x0][0x398] ;  /* 0x0000e600ff167b82 */ /* 0x000e220000000a00 */
[----:B------:R-:W-:-:S05]  /*02e0*/  IADD3 R19, PT, PT, R13, 0x1, RZ ;  /* 0x000000010d137810 */ /* 0x000fca0007ffe0ff */
[----:B0-----:R-:W-:-:S05]  /*02f0*/  IMAD.WIDE.U32 R22, R19, 0x8, R22 ;  /* 0x0000000813167825 */ /* 0x001fca00078e0016 */
        /* <DEDUP_REMOVED lines=12> */
[----:B0-----:R-:W-:Y:S01]  /*03c0*/  IADD3 R22, PT, PT, R5, 0xffffffe, RZ ;  /* 0x0ffffffe05167810 */ /* 0x001fe20007ffe0ff */
[----:B------:R-:W-:-:S05]  /*03d0*/  HFMA2 R5, -RZ, RZ, 0, 0 ;  /* 0x00000000ff057431 */ /* 0x000fca00000001ff */
        /* <DEDUP_REMOVED lines=16> */
.L_x_2151:
[----:B------:R-:W-:Y:S01]  /*04e0*/  MOV R26, R8 ;  /* 0x00000008001a7202 */ /* 0x000fe20000000f00 */
[----:B------:R-:W-:Y:S01]  /*04f0*/  IMAD.MOV.U32 R15, RZ, RZ, R5 ;  /* 0x000000ffff0f7224 */ /* 0x000fe200078e0005 */
[----:B------:R-:W-:Y:S01]  /*0500*/  MOV R24, R36 ;  /* 0x0000002400187202 */ /* 0x000fe20000000f00 */
[----:B------:R-:W-:Y:S01]  /*0510*/  IMAD.MOV.U32 R25, RZ, RZ, R37 ;  /* 0x000000ffff197224 */ /* 0x000fe200078e0025 */
[----:B------:R-:W-:-:S07]  /*0520*/  MOV R12, 0x540 ;  /* 0x00000540000c7802 */ /* 0x000fce0000000f00 */
[----:B------:R-:W-:Y:S05]  /*0530*/  CALL.REL.NOINC `($__internal_46_$__cuda_sm20_div_s64) ;  /* 0x0000006800087944 */ /* 0x000fea0003c00000 */
        /* <DEDUP_REMOVED lines=10> */
.L_x_2152:
[----:B------:R-:W-:Y:S05]  /*05e0*/  BSYNC.RECONVERGENT B1 ;  /* 0x0000000000017941 */ /* 0x000fea0003800200 */
.L_x_2150:
        /* <DEDUP_REMOVED lines=35> */
.L_x_2154:
[----:B------:R-:W-:Y:S01]  /*0820*/  MOV R26, R18 ;  /* 0x00000012001a7202 */ /* 0x000fe20000000f00 */
[----:B------:R-:W-:Y:S01]  /*0830*/  IMAD.MOV.U32 R15, RZ, RZ, R11 ;  /* 0x000000ffff0f7224 */ /* 0x000fe200078e000b */
[----:B------:R-:W-:Y:S01]  /*0840*/  MOV R24, R36 ;  /* 0x0000002400187202 */ /* 0x000fe20000000f00 */
[----:B------:R-:W-:Y:S01]  /*0850*/  IMAD.MOV.U32 R25, RZ, RZ, R37 ;  /* 0x000000ffff197224 */ /* 0x000fe200078e0025 */
[----:B------:R-:W-:-:S07]  /*0860*/  MOV R12, 0x880 ;  /* 0x00000880000c7802 */ /* 0x000fce0000000f00 */
[----:B------:R-:W-:Y:S05]  /*0870*/  CALL.REL.NOINC `($__internal_46_$__cuda_sm20_div_s64) ;  /* 0x0000006400387944 */ /* 0x000fea0003c00000 */
[----:B------:R-:W-:Y:S01]  /*0880*/  IADD3 R5, P0, PT, RZ, -R22, RZ ;  /* 0x80000016ff057210 */ /* 0x000fe20007f1e0ff */
[----:B------:R-:W-:-:S03]  /*0890*/  IMAD.MOV.U32 R19, RZ, RZ, R11 ;  /* 0x000000ffff137224 */ /* 0x000fc600078e000b */
[----:B------:R-:W-:Y:S01]  /*08a0*/  IADD3.X R15, PT, PT, RZ, ~R23, RZ, P0, !PT ;  /* 0x80000017ff0f7210 */ /* 0x000fe200007fe4ff */
[----:B------:R-:W-:-:S04]  /*08b0*/  IMAD.WIDE.U32 R18, R36, R5, R18 ;  /* 0x0000000524127225 */ /* 0x000fc800078e0012 */
[----:B------:R-:W-:Y:S01]  /*08c0*/  IMAD R15, R15, R36, RZ ;  /* 0x000000240f0f7224 */ /* 0x000fe200078e02ff */
[----:B------:R-:W-:-:S03]  /*08d0*/  MOV R36, R22 ;  /* 0x0000001600247202 */ /* 0x000fc60000000f00 */
[----:B------:R-:W-:Y:S01]  /*08e0*/  IMAD R15, R37, R5, R15 ;  /* 0x00000005250f7224 */ /* 0x000fe200078e020f */
[----:B------:R-:W-:Y:S01]  /*08f0*/  MOV R5, R18 ;  /* 0x0000001200057202 */ /* 0x000fe20000000f00 */
[----:B------:R-:W-:Y:S02]  /*0900*/  IMAD.MOV.U32 R37, RZ, RZ, R23 ;  /* 0x000000ffff257224 */ /* 0x000fe400078e0017 */
[----:B------:R-:W-:-:S07]  /*0910*/  IMAD.IADD R11, R15, 0x1, R19 ;  /* 0x000000010f0b7824 */ /* 0x000fce00078e0213 */
.L_x_2155:
[----:B------:R-:W-:Y:S05]  /*0920*/  BSYNC.RECONVERGENT B1 ;  /* 0x0000000000017941 */ /* 0x000fea0003800200 */
.L_x_2153:
[----:B------:R-:W0:Y:S02]  /*0930*/  LDC.64 R18, c[0x0][0x398] ;  /* 0x0000e600ff127b82 */ /* 0x000e240000000a00 */
        /* <DEDUP_REMOVED lines=33> */
.L_x_2157:
[----:B------:R-:W-:Y:S01]  /*0b50*/  IMAD.MOV.U32 R26, RZ, RZ, R38 ;  /* 0x000000ffff1a7224 */ /* 0x000fe200078e0026 */
[----:B------:R-:W-:Y:S01]  /*0b60*/  MOV R15, R39 ;  /* 0x00000027000f7202 */ /* 0x000fe20000000f00 */
[----:B------:R-:W-:Y:S01]  /*0b70*/  IMAD.MOV.U32 R24, RZ, RZ, R18 ;  /* 0x000000ffff187224 */ /* 0x000fe200078e0012 */
[----:B------:R-:W-:Y:S02]  /*0b80*/  MOV R25, R19 ;  /* 0x0000001300197202 */ /* 0x000fe40000000f00 */
[----:B------:R-:W-:-:S07]  /*0b90*/  MOV R12, 0xbb0 ;  /* 0x00000bb0000c7802 */ /* 0x000fce0000000f00 */
[----:B------:R-:W-:Y:S05]  /*0ba0*/  CALL.REL.NOINC `($__internal_46_$__cuda_sm20_div_s64) ;  /* 0x00000060006c7944 */ /* 0x000fea0003c00000 */
        /* <DEDUP_REMOVED lines=10> */
.L_x_2158:
[----:B------:R-:W-:Y:S05]  /*0c50*/  BSYNC.RECONVERGENT B1 ;  /* 0x0000000000017941 */ /* 0x000fea0003800200 */
.L_x_2156:
        /* <DEDUP_REMOVED lines=36> */
.L_x_2160:
        /* <DEDUP_REMOVED lines=16> */
.L_x_2161:
[----:B------:R-:W-:Y:S05]  /*0fa0*/  BSYNC.RECONVERGENT B1 ;  /* 0x0000000000017941 */ /* 0x000fea0003800200 */
.L_x_2159:
        /* <DEDUP_REMOVED lines=37> */
.L_x_2163:
        /* <DEDUP_REMOVED lines=16> */
.L_x_2164:
[----:B------:R-:W-:Y:S05]  /*1300*/  BSYNC.RECONVERGENT B1 ;  /* 0x0000000000017941 */ /* 0x000fea0003800200 */
.L_x_2162:
        /* <DEDUP_REMOVED lines=36> */
.L_x_2166:
        /* <DEDUP_REMOVED lines=16> */
.L_x_2167:
[----:B------:R-:W-:Y:S05]  /*1650*/  BSYNC.RECONVERGENT B1 ;  /* 0x0000000000017941 */ /* 0x000fea0003800200 */
.L_x_2165:
        /* <DEDUP_REMOVED lines=36> */
.L_x_2169:
[----:B------:R-:W-:Y:S01]  /*18a0*/  MOV R26, R40 ;  /* 0x00000028001a7202 */ /* 0x000fe20000000f00 */
[----:B------:R-:W-:Y:S01]  /*18b0*/  IMAD.MOV.U32 R15, RZ, RZ, R41 ;  /* 0x000000ffff0f7224 */ /* 0x000fe200078e0029 */
[----:B------:R-:W-:Y:S01]  /*18c0*/  MOV R24, R18 ;  /* 0x0000001200187202 */ /* 0x000fe20000000f00 */
[----:B------:R-:W-:Y:S01]  /*18d0*/  IMAD.MOV.U32 R25, RZ, RZ, R19 ;  /* 0x000000ffff197224 */ /* 0x000fe200078e0013 */
[----:B------:R-:W-:-:S07]  /*18e0*/  MOV R12, 0x1900 ;  /* 0x00001900000c7802 */ /* 0x000fce0000000f00 */
[----:B------:R-:W-:Y:S05]  /*18f0*/  CALL.REL.NOINC `($__internal_46_$__cuda_sm20_div_s64) ;  /* 0x0000005400187944 */ /* 0x000fea0003c00000 */
[----:B------:R-:W-:Y:S01]  /*1900*/  IADD3 R11, P0, PT, RZ, -R22, RZ ;  /* 0x80000016ff0b7210 */ /* 0x000fe20007f1e0ff */
[----:B------:R-:W-:Y:S01]  /*1910*/  IMAD.MOV.U32 R24, RZ, RZ, R40 ;  /* 0x000000ffff187224 */ /* 0x000fe200078e0028 */
[----:B------:R-:W-:Y:S01]  /*1920*/  MOV R25, R41 ;  /* 0x0000002900197202 */ /* 0x000fe20000000f00 */
[----:B------:R-:W-:Y:S01]  /*1930*/  IMAD.MOV.U32 R8, RZ, RZ, R22 ;  /* 0x000000ffff087224 */ /* 0x000fe200078e0016 */
[----:B------:R-:W-:Y:S01]  /*1940*/  IADD3.X R5, PT, PT, RZ, ~R23, RZ, P0, !PT ;  /* 0x80000017ff057210 */ /* 0x000fe200007fe4ff */
[----:B------:R-:W-:-:S04]  /*1950*/  IMAD.WIDE.U32 R24, R18, R11, R24 ;  /* 0x0000000b12187225 */ /* 0x000fc800078e0018 */
[----:B------:R-:W-:-:S04]  /*1960*/  IMAD R5, R5, R18, RZ ;  /* 0x0000001205057224 */ /* 0x000fc800078e02ff */
[----:B------:R-:W-:-:S05]  /*1970*/  IMAD R5, R19, R11, R5 ;  /* 0x0000000b13057224 */ /* 0x000fca00078e0205 */
[----:B------:R-:W-:Y:S01]  /*1980*/  IADD3 R11, PT, PT, R25, R5, RZ ;  /* 0x00000005190b7210 */ /* 0x000fe20007ffe0ff */
[----:B------:R-:W-:-:S07]  /*1990*/  IMAD.MOV.U32 R5, RZ, RZ, R23 ;  /* 0x000000ffff057224 */ /* 0x000fce00078e0017 */
.L_x_2170:
[----:B------:R-:W-:Y:S05]  /*19a0*/  BSYNC.RECONVERGENT B1 ;  /* 0x0000000000017941 */ /* 0x000fea0003800200 */
.L_x_2168:
        /* <DEDUP_REMOVED lines=34> */
[----:B------:R-:W-:Y:S01]  /*1bd0*/  MOV R18, R12 ;  /* 0x0000000c00127202 */ /* 0x000fe20000000f00 */
[----:B------:R-:W-:Y:S06]  /*1be0*/  BRA `(.L_x_2173) ;  /* 0x0000000000407947 */ /* 0x000fec0003800000 */
.L_x_2172:
        /* <DEDUP_REMOVED lines=16> */
.L_x_2173:
[----:B------:R-:W-:Y:S05]  /*1cf0*/  BSYNC.RECONVERGENT B1 ;  /* 0x0000000000017941 */ /* 0x000fea0003800200 */
.L_x_2171:
        /* <DEDUP_REMOVED lines=8> */
.L_x_2149:
        /* <DEDUP_REMOVED lines=35> */
.L_x_2177:
        /* <DEDUP_REMOVED lines=17> */
.L_x_2178:
[----:B------:R-:W-:Y:S05]  /*20c0*/  BSYNC.RECONVERGENT B1 ;  /* 0x0000000000017941 */ /* 0x000fea0003800200 */
.L_x_2176:
        /* <DEDUP_REMOVED lines=35> */
.L_x_2180:
        /* <DEDUP_REMOVED lines=8> */
[----:B------:R-:W-:-:S05]  /*2380*/  IADD3.X R3, PT, PT, RZ, ~R23, RZ, P0, !PT ;  /* 0x80000017ff037210 */ /* 0x000fca00007fe4ff */
[----:B------:R-:W-:Y:S02]  /*2390*/  IMAD R8, R3, R36, RZ ;  /* 0x0000002403087224 */ /* 0x000fe400078e02ff */
[----:B------:R-:W-:Y:S01]  /*23a0*/  IMAD.WIDE.U32 R2, R36, R5, R18 ;  /* 0x0000000524027225 */ /* 0x000fe200078e0012 */
[----:B------:R-:W-:-:S03]  /*23b0*/  MOV R36, R22 ;  /* 0x0000001600247202 */ /* 0x000fc60000000f00 */
[----:B------:R-:W-:Y:S01]  /*23c0*/  IMAD R37, R37, R5, R8 ;  /* 0x0000000525257224 */ /* 0x000fe200078e0208 */
[----:B------:R-:W-:-:S03]  /*23d0*/  MOV R5, R2 ;  /* 0x0000000200057202 */ /* 0x000fc60000000f00 */
[----:B------:R-:W-:Y:S02]  /*23e0*/  IMAD.IADD R3, R37, 0x1, R3 ;  /* 0x0000000125037824 */ /* 0x000fe400078e0203 */
[----:B------:R-:W-:-:S07]  /*23f0*/  IMAD.MOV.U32 R37, RZ, RZ, R23 ;  /* 0x000000ffff257224 */ /* 0x000fce00078e0017 */
.L_x_2181:
[----:B------:R-:W-:Y:S05]  /*2400*/  BSYNC.RECONVERGENT B1 ;  /* 0x0000000000017941 */ /* 0x000fea0003800200 */
.L_x_2179:
[----:B------:R-:W0:Y:S01]  /*2410*/  LDC.64 R14, c[0x0][0x398] ;  /* 0x0000e600ff0e7b82 */ /* 0x000e220000000a00 */
[----:B------:R-:W-:-:S05]  /*2420*/  IADD3 R2, PT, PT, R13, -0x1, RZ ;  /* 0xffffffff0d027810 */ /* 0x000fca0007ffe0ff */
[----:B0-----:R-:W-:-:S05]  /*2430*/  IMAD.WIDE.U32 R14, R2, 0x8, R14 ;  /* 0x00000008020e7825 */ /* 0x001fca00078e000e */
        /* <DEDUP_REMOVED lines=32> */
.L_x_2183:
        /* <DEDUP_REMOVED lines=14> */
[----:B------:R-:W-:Y:S01]  /*2720*/  IMAD R3, R19, R5, R3 ;  /* 0x0000000513037224 */ /* 0x000fe200078e0203 */
[----:B------:R-:W-:-:S03]  /*2730*/  MOV R5, R23 ;  /* 0x0000001700057202 */ /* 0x000fc60000000f00 */
[----:B------:R-:W-:-:S07]  /*2740*/  IMAD.IADD R3, R15, 0x1, R3 ;  /* 0x000000010f037824 */ /* 0x000fce00078e0203 */
.L_x_2184:
[----:B------:R-:W-:Y:S05]  /*2750*/  BSYNC.RECONVERGENT B1 ;  /* 0x0000000000017941 */ /* 0x000fea0003800200 */
.L_x_2182:
        /* <DEDUP_REMOVED lines=37> */
.L_x_2186:
[----:B------:R-:W-:Y:S01]  /*29b0*/  IMAD.MOV.U32 R26, RZ, RZ, R36 ;  /* 0x000000ffff1a7224 */ /* 0x000fe200078e0024 */
[----:B------:R-:W-:Y:S01]  /*29c0*/  MOV R15, R37 ;  /* 0x00000025000f7202 */ /* 0x000fe20000000f00 */
[----:B------:R-:W-:Y:S01]  /*29d0*/  IMAD.MOV.U32 R24, RZ, RZ, R18 ;  /* 0x000000ffff187224 */ /* 0x000fe200078e0012 */
[----:B------:R-:W-:Y:S02]  /*29e0*/  MOV R25, R19 ;  /* 0x0000001300197202 */ /* 0x000fe40000000f00 */
[----:B------:R-:W-:-:S07]  /*29f0*/  MOV R12, 0x2a10 ;  /* 0x00002a10000c7802 */ /* 0x000fce0000000f00 */
[----:B------:R-:W-:Y:S05]  /*2a00*/  CALL.REL.NOINC `($__internal_46_$__cuda_sm20_div_s64) ;  /* 0x0000004000d47944 */ /* 0x000fea0003c00000 */
[----:B------:R-:W-:Y:S02]  /*2a10*/  IADD3 R11, P0, PT, RZ, -R22, RZ ;  /* 0x80000016ff0b7210 */ /* 0x000fe40007f1e0ff */
[----:B------:R-:W-:-:S03]  /*2a20*/  MOV R14, R36 ;  /* 0x00000024000e7202 */ /* 0x000fc60000000f00 */
[----:B------:R-:W-:-:S04]  /*2a30*/  IMAD.X R15, RZ, RZ, ~R23, P0 ;  /* 0x000000ffff0f7224 */ /* 0x000fc800000e0e17 */
[----:B------:R-:W-:Y:S02]  /*2a40*/  IMAD R12, R15, R18, RZ ;  /* 0x000000120f0c7224 */ /* 0x000fe400078e02ff */
[----:B------:R-:W-:Y:S02]  /*2a50*/  IMAD.MOV.U32 R15, RZ, RZ, R37 ;  /* 0x000000ffff0f7224 */ /* 0x000fe400078e0025 */
[----:B------:R-:W-:Y:S01]  /*2a60*/  IMAD.WIDE.U32 R14, R18, R11, R14 ;  /* 0x0000000b120e7225 */ /* 0x000fe200078e000e */
[----:B------:R-:W-:-:S03]  /*2a70*/  MOV R18, R22 ;  /* 0x0000001600127202 */ /* 0x000fc60000000f00 */
[----:B------:R-:W-:-:S04]  /*2a80*/  IMAD R11, R19, R11, R12 ;  /* 0x0000000b130b7224 */ /* 0x000fc800078e020c */
[----:B------:R-:W-:Y:S01]  /*2a90*/  IMAD.IADD R15, R11, 0x1, R15 ;  /* 0x000000010b0f7824 */ /* 0x000fe200078e020f */
[----:B------:R-:W-:-:S07]  /*2aa0*/  MOV R11, R23 ;  /* 0x00000017000b7202 */ /* 0x000fce0000000f00 */
.L_x_2187:
[----:B------:R-:W-:Y:S05]  /*2ab0*/  BSYNC.RECONVERGENT B1 ;  /* 0x0000000000017941 */ /* 0x000fea0003800200 */
.L_x_2185:
[----:B------:R-:W-:Y:S01]  /*2ac0*/  IMAD R15, R15, R38, RZ ;  /* 0x000000260f0f7224 */ /* 0x000fe200078e02ff */
[----:B------:R-:W-:Y:S01]  /*2ad0*/  IADD3 R13, PT, PT, R13, -0x2, RZ ;  /* 0xfffffffe0d0d7810 */ /* 0x000fe20007ffe0ff */
[----:B------:R-:W-:Y:S02]  /*2ae0*/  IMAD.MOV.U32 R42, RZ, RZ, R20 ;  /* 0x000000ffff2a7224 */ /* 0x000fe400078e0014 */
[-C--:B------:R-:W-:Y:S02]  /*2af0*/  IMAD R15, R39, R14.reuse, R15 ;  /* 0x0000000e270f7224 */ /* 0x080fe400078e020f */
[----:B------:R-:W-:-:S04]  /*2b00*/  IMAD.WIDE.U32 R20, R38, R14, R42 ;  /* 0x0000000e26147225 */ /* 0x000fc800078e002a */
[----:B------:R-:W-:-:S07]  /*2b10*/  IMAD.IADD R21, R21, 0x1, R15 ;  /* 0x0000000115157824 */ /* 0x000fce00078e020f */
.L_x_2175:
        /* <DEDUP_REMOVED lines=31> */
.L_x_2189:
[----:B------:R-:W-:Y:S01]  /*2d10*/  MOV R12, R14 ;  /* 0x0000000e000c7202 */ /* 0x000fe20000000f00 */
[----:B------:R-:W-:Y:S01]  /*2d20*/  IMAD.MOV.U32 R19, RZ, RZ, R15 ;  /* 0x000000ffff137224 */ /* 0x000fe200078e000f */
[----:B------:R-:W-:-:S07]  /*2d30*/  MOV R28, 0x2d50 ;  /* 0x00002d50001c7802 */ /* 0x000fce0000000f00 */
[----:B------:R-:W-:Y:S05]  /*2d40*/  CALL.REL.NOINC `($__internal_47_$__cuda_sm20_rem_s64) ;  /* 0x0000004400547944 */ /* 0x000fea0003c00000 */
[----:B------:R-:W-:-:S07]  /*2d50*/  MOV R22, R12 ;  /* 0x0000000c00167202 */ /* 0x000fce0000000f00 */
.L_x_2190:
[----:B------:R-:W-:Y:S05]  /*2d60*/  BSYNC.RECONVERGENT B1 ;  /* 0x0000000000017941 */ /* 0x000fea0003800200 */
.L_x_2188:
        /* <DEDUP_REMOVED lines=30> */
.L_x_2192:
[----:B------:R-:W-:Y:S01]  /*2f50*/  IMAD.MOV.U32 R12, RZ, RZ, R14 ;  /* 0x000000ffff0c7224 */ /* 0x000fe200078e000e */
[----:B------:R-:W-:Y:S01]  /*2f60*/  MOV R19, R15 ;  /* 0x0000000f00137202 */ /* 0x000fe20000000f00 */
[----:B------:R-:W-:Y:S01]  /*2f70*/  IMAD.MOV.U32 R8, RZ, RZ, R18 ;  /* 0x000000ffff087224 */ /* 0x000fe200078e0012 */
[----:B------:R-:W-:Y:S02]  /*2f80*/  MOV R5, R11 ;  /* 0x0000000b00057202 */ /* 0x000fe40000000f00 */
[----:B------:R-:W-:-:S07]  /*2f90*/  MOV R28, 0x2fb0 ;  /* 0x00002fb0001c7802 */ /* 0x000fce0000000f00 */
[----:B------:R-:W-:Y:S05]  /*2fa0*/  CALL.REL.NOINC `($__internal_47_$__cuda_sm20_rem_s64) ;  /* 0x0000004000bc7944 */ /* 0x000fea0003c00000 */
[----:B------:R-:W-:-:S07]  /*2fb0*/  IMAD.MOV.U32 R13, RZ, RZ, R23 ;  /* 0x000000ffff0d7224 */ /* 0x000fce00078e0017 */
.L_x_2193:
[----:B------:R-:W-:Y:S05]  /*2fc0*/  BSYNC.RECONVERGENT B1 ;  /* 0x0000000000017941 */ /* 0x000fea0003800200 */
.L_x_2191:
[----:B------:R-:W-:Y:S02]  /*2fd0*/  IMAD R5, R13, R30, RZ ;  /* 0x0000001e0d057224 */ /* 0x000fe400078e02ff */
[----:B------:R-:W-:-:S04]  /*2fe0*/  IMAD.WIDE.U32 R20, R30, R12, R20 ;  /* 0x0000000c1e147225 */ /* 0x000fc800078e0014 */
[----:B------:R-:W-:-:S05]  /*2ff0*/  IMAD R5, R31, R12, R5 ;  /* 0x0000000c1f057224 */ /* 0x000fca00078e0205 */
[----:B------:R-:W-:-:S07]  /*3000*/  IADD3 R21, PT, PT, R21, R5, RZ ;  /* 0x0000000515157210 */ /* 0x000fce0007ffe0ff */
.L_x_2148:
        /* <DEDUP_REMOVED lines=8> */
[----:B------:R1:W-:Y:S04]  /*3090*/  @!P0 STS.U8 [R9+UR4], R20 ;  /* 0x0000001409008988 */ /* 0x0003e80008000004 */
[----:B------:R1:W-:Y:S04]  /*30a0*/  @!P0 STS.64 [R6], R16 ;  /* 0x0000001006008388 */ /* 0x0003e80000000a00 */
[----:B------:R1:W-:Y:S01]  /*30b0*/  @P0 STS.U8 [R9+UR4], R2 ;  /* 0x0000000209000988 */ /* 0x0003e20008000004 */
[----:B------:R-:W-:Y:S05]  /*30c0*/  BRA `(.L_x_2194) ;  /* 0x0000003400ac7947 */ /* 0x000fea0003800000 */
.L_x_2147:
[----:B------:R-:W-:-:S04]  /*30d0*/  ISETP.GE.U32.AND P0, PT, R8, UR6, PT ;  /* 0x0000000608007c0c */ /* 0x000fc8000bf06070 */
[----:B------:R-:W-:-:S13]  /*30e0*/  ISETP.GE.U32.AND.EX P0, PT, R5, UR7, PT, P0 ;  /* 0x0000000705007c0c */ /* 0x000fda000bf06100 */
[----:B------:R-:W-:Y:S05]  /*30f0*/  @P0 BRA `(.L_x_2194) ;  /* 0x0000003400a00947 */ /* 0x000fea0003800000 */
[----:B------:R-:W-:Y:S01]  /*3100*/  ISETP.GE.AND P0, PT, R13, RZ, PT ;  /* 0x000000ff0d00720c */ /* 0x000fe20003f06270 */
[----:B------:R-:W-:Y:S02]  /*3110*/  HFMA2 R3, -RZ, RZ, 0, 0 ;  /* 0x00000000ff037431 */ /* 0x000fe400000001ff */
[----:B------:R-:W-:-:S10]  /*3120*/  IMAD.MOV.U32 R14, RZ, RZ, RZ ;  /* 0x000000ffff0e7224 */ /* 0x000fd400078e00ff */
[----:B------:R-:W-:Y:S05]  /*3130*/  @!P0 BRA `(.L_x_2195) ;  /* 0x00000034007c8947 */ /* 0x000fea0003800000 */
[----:B------:R-:W-:Y:S01]  /*3140*/  ISETP.GE.U32.AND P0, PT, R13, 0x7, PT ;  /* 0x000000070d00780c */ /* 0x000fe20003f06070 */
[----:B------:R-:W-:Y:S01]  /*3150*/  IMAD.MOV.U32 R14, RZ, RZ, RZ ;  /* 0x000000ffff0e7224 */ /* 0x000fe200078e00ff */
[----:B------:R-:W-:Y:S02]  /*3160*/  LOP3.LUT R16, R12, 0x7, RZ, 0xc0, !PT ;  /* 0x000000070c107812 */ /* 0x000fe400078ec0ff */
[----:B------:R-:W-:-:S09]  /*3170*/  MOV R3, RZ ;  /* 0x000000ff00037202 */ /* 0x000fd20000000f00 */
        /* <DEDUP_REMOVED lines=8> */
.L_x_2221:
        /* <DEDUP_REMOVED lines=33> */
.L_x_2198:
[----:B------:R-:W-:Y:S01]  /*3410*/  MOV R26, R8 ;  /* 0x00000008001a7202 */ /* 0x000fe20000000f00 */
[----:B------:R-:W-:Y:S01]  /*3420*/  IMAD.MOV.U32 R15, RZ, RZ, R5 ;  /* 0x000000ffff0f7224 */ /* 0x000fe200078e0005 */
[----:B------:R-:W-:Y:S01]  /*3430*/  MOV R24, R36 ;  /* 0x0000002400187202 */ /* 0x000fe20000000f00 */
[----:B------:R-:W-:Y:S01]  /*3440*/  IMAD.MOV.U32 R25, RZ, RZ, R37 ;  /* 0x000000ffff197224 */ /* 0x000fe200078e0025 */
[----:B------:R-:W-:-:S07]  /*3450*/  MOV R12, 0x3470 ;  /* 0x00003470000c7802 */ /* 0x000fce0000000f00 */
[----:B-1----:R-:W-:Y:S05]  /*3460*/  CALL.REL.NOINC `($__internal_46_$__cuda_sm20_div_s64) ;  /* 0x00000038003c7944 */ /* 0x002fea0003c00000 */
        /* <DEDUP_REMOVED lines=10> */
.L_x_2199:
[----:B------:R-:W-:Y:S05]  /*3510*/  BSYNC.RECONVERGENT B1 ;  /* 0x0000000000017941 */ /* 0x000fea0003800200 */
.L_x_2197:
        /* <DEDUP_REMOVED lines=38> */
.L_x_2201:
        /* <DEDUP_REMOVED lines=17> */
.L_x_2202:
[----:B------:R-:W-:Y:S05]  /*3890*/  BSYNC.RECONVERGENT B1 ;  /* 0x0000000000017941 */ /* 0x000fea0003800200 */
.L_x_2200:
        /* <DEDUP_REMOVED lines=39> */
.L_x_2204:
        /* <DEDUP_REMOVED lines=17> */
.L_x_2205:
[----:B------:R-:W-:Y:S05]  /*3c20*/  BSYNC.RECONVERGENT B1 ;  /* 0x0000000000017941 */ /* 0x000fea0003800200 */
.L_x_2203:
        /* <DEDUP_REMOVED lines=39> */
.L_x_2207:
        /* <DEDUP_REMOVED lines=17> */
.L_x_2208:
[----:B------:R-:W-:Y:S05]  /*3fb0*/  BSYNC.RECONVERGENT B1 ;  /* 0x0000000000017941 */ /* 0x000fea0003800200 */
.L_x_2206:
[C---:B------:R-:W-:Y:S02]  /*3fc0*/  VIADD R3, R13.reuse, 0xffffffff ;  /* 0xffffffff0d037836 */ /* 0x040fe40000000000 */
        /* <DEDUP_REMOVED lines=38> */
.L_x_2210:
        /* <DEDUP_REMOVED lines=17> */
.L_x_2211:
[----:B------:R-:W-:Y:S05]  /*4340*/  BSYNC.RECONVERGENT B1 ;  /* 0x0000000000017941 */ /* 0x000fea0003800200 */
.L_x_2209:
        /* <DEDUP_REMOVED lines=38> */
.L_x_2213:
        /* <DEDUP_REMOVED lines=17> */
.L_x_2214:
[----:B------:R-:W-:Y:S05]  /*46c0*/  BSYNC.RECONVERGENT B1 ;  /* 0x0000000000017941 */ /* 0x000fea0003800200 */
.L_x_2212:
        /* <DEDUP_REMOVED lines=38> */
.L_x_2216:
        /* <DEDUP_REMOVED lines=17> */
.L_x_2217:
[----:B------:R-:W-:Y:S05]  /*4a40*/  BSYNC.RECONVERGENT B1 ;  /* 0x0000000000017941 */ /* 0x000fea0003800200 */
.L_x_2215:
        /* <DEDUP_REMOVED lines=36> */
.L_x_2219:
        /* <DEDUP_REMOVED lines=17> */
.L_x_2220:
[----:B------:R-:W-:Y:S05]  /*4da0*/  BSYNC.RECONVERGENT B1 ;  /* 0x0000000000017941 */ /* 0x000fea0003800200 */
.L_x_2218:
[----:B------:R-:W-:-:S05]  /*4db0*/  IMAD.WIDE.U32 R22, R17, 0x8, R18 ;  /* 0x0000000811167825 */ /* 0x000fca00078e0012 */
[----:B------:R-:W2:Y:S01]  /*4dc0*/  LDG.E.64 R14, desc[UR8][R22.64] ;  /* 0x00000008160e7981 */ /* 0x000ea2000c1e1b00 */
        /* <DEDUP_REMOVED lines=9> */
.L_x_2196:
        /* <DEDUP_REMOVED lines=36> */
.L_x_2224:
        /* <DEDUP_REMOVED lines=17> */
.L_x_2225:
[----:B------:R-:W-:Y:S05]  /*51b0*/  BSYNC.RECONVERGENT B1 ;  /* 0x0000000000017941 */ /* 0x000fea0003800200 */
.L_x_2223:
[----:B------:R-:W0:Y:S01]  /*51c0*/  LDC.64 R20, c[0x0][0x398] ;  /* 0x0000e600ff147b82 */ /* 0x000e220000000a00 */
[----:B------:R-:W-:-:S07]  /*51d0*/  IADD3 R5, PT, PT, R13, -0x1, RZ ;  /* 0xffffffff0d057810 */ /* 0x000fce0007ffe0ff */
[----:B------:R-:W1:Y:S01]  /*51e0*/  LDC.64 R22, c[0x0][0x3a0] ;  /* 0x0000e800ff167b82 */ /* 0x000e620000000a00 */
[----:B0-----:R-:W-:-:S06]  /*51f0*/  IMAD.WIDE.U32 R20, R5, 0x8, R20 ;  /* 0x0000000805147825 */ /* 0x001fcc00078e0014 */
[----:B------:R-:W2:Y:S01]  /*5200*/  LDG.E.64 R20, desc[UR8][R20.64] ;  /* 0x0000000814147981 */ /* 0x000ea2000c1e1b00 */
[----:B-1----:R-:W-:-:S05]  /*5210*/  IMAD.WIDE.U32 R22, R13, 0x8, R22 ;  /* 0x000000080d167825 */ /* 0x002fca00078e0016 */
        /* <DEDUP_REMOVED lines=34> */
.L_x_2227:
        /* <DEDUP_REMOVED lines=17> */
.L_x_2228:
[----:B------:R-:W-:Y:S05]  /*5550*/  BSYNC.RECONVERGENT B1 ;  /* 0x0000000000017941 */ /* 0x000fea0003800200 */
.L_x_2226:
        /* <DEDUP_REMOVED lines=40> */
.L_x_2230:
        /* <DEDUP_REMOVED lines=15> */
[----:B------:R-:W-:-:S05]  /*58d0*/  IMAD R3, R37, R5, R3 ;  /* 0x0000000525037224 */ /* 0x000fca00078e0203 */
[----:B------:R-:W-:-:S07]  /*58e0*/  IADD3 R5, PT, PT, R15, R3, RZ ;  /* 0x000000030f057210 */ /* 0x000fce0007ffe0ff */
.L_x_2231:
[----:B------:R-:W-:Y:S05]  /*58f0*/  BSYNC.RECONVERGENT B1 ;  /* 0x0000000000017941 */ /* 0x000fea0003800200 */
.L_x_2229:
        /* <DEDUP_REMOVED lines=39> */
.L_x_2233:
        /* <DEDUP_REMOVED lines=16> */
.L_x_2234:
[----:B------:R-:W-:Y:S05]  /*5c70*/  BSYNC.RECONVERGENT B1 ;  /* 0x0000000000017941 */ /* 0x000fea0003800200 */
.L_x_2232:
        /* <DEDUP_REMOVED lines=9> */
.L_x_2222:
        /* <DEDUP_REMOVED lines=34> */
.L_x_2237:
[----:B------:R-:W-:Y:S01]  /*5f30*/  MOV R26, R8 ;  /* 0x00000008001a7202 */ /* 0x000fe20000000f00 */
[----:B------:R-:W-:Y:S01]  /*5f40*/  IMAD.MOV.U32 R15, RZ, RZ, R5 ;  /* 0x000000ffff0f7224 */ /* 0x000fe200078e0005 */
[----:B------:R-:W-:Y:S02]  /*5f50*/  MOV R24, R16 ;  /* 0x0000001000187202 */ /* 0x000fe40000000f00 */
[----:B------:R-:W-:Y:S02]  /*5f60*/  MOV R25, R17 ;  /* 0x0000001100197202 */ /* 0x000fe40000000f00 */
[----:B------:R-:W-:-:S07]  /*5f70*/  MOV R12, 0x5f90 ;  /* 0x00005f90000c7802 */ /* 0x000fce0000000f00 */
[----:B------:R-:W-:Y:S05]  /*5f80*/  CALL.REL.NOINC `($__internal_46_$__cuda_sm20_div_s64) ;  /* 0x0000000c00747944 */ /* 0x000fea0003c00000 */
[----:B------:R-:W-:Y:S02]  /*5f90*/  IADD3 R15, P0, PT, RZ, -R22, RZ ;  /* 0x80000016ff0f7210 */ /* 0x000fe40007f1e0ff */
[----:B------:R-:W-:Y:S02]  /*5fa0*/  MOV R18, R8 ;  /* 0x0000000800127202 */ /* 0x000fe40000000f00 */
[----:B------:R-:W-:Y:S01]  /*5fb0*/  MOV R19, R5 ;  /* 0x0000000500137202 */ /* 0x000fe20000000f00 */
[----:B------:R-:W-:-:S04]  /*5fc0*/  IMAD.X R11, RZ, RZ, ~R23, P0 ;  /* 0x000000ffff0b7224 */ /* 0x000fc800000e0e17 */
[----:B------:R-:W-:Y:S02]  /*5fd0*/  IMAD R11, R11, R16, RZ ;  /* 0x000000100b0b7224 */ /* 0x000fe400078e02ff */
[----:B------:R-:W-:-:S04]  /*5fe0*/  IMAD.WIDE.U32 R18, R16, R15, R18 ;  /* 0x0000000f10127225 */ /* 0x000fc800078e0012 */
[----:B------:R-:W-:Y:S02]  /*5ff0*/  IMAD R11, R17, R15, R11 ;  /* 0x0000000f110b7224 */ /* 0x000fe400078e020b */
[----:B------:R-:W-:Y:S01]  /*6000*/  IMAD.MOV.U32 R21, RZ, RZ, R18 ;  /* 0x000000ffff157224 */ /* 0x000fe200078e0012 */
[----:B------:R-:W-:Y:S02]  /*6010*/  MOV R18, R22 ;  /* 0x0000001600127202 */ /* 0x000fe40000000f00 */
[----:B------:R-:W-:Y:S01]  /*6020*/  IADD3 R5, PT, PT, R19, R11, RZ ;  /* 0x0000000b13057210 */ /* 0x000fe20007ffe0ff */
[----:B------:R-:W-:-:S07]  /*6030*/  IMAD.MOV.U32 R19, RZ, RZ, R23 ;  /* 0x000000ffff137224 */ /* 0x000fce00078e0017 */
.L_x_2238:
[----:B------:R-:W-:Y:S05]  /*6040*/  BSYNC.RECONVERGENT B1 ;  /* 0x0000000000017941 */ /* 0x000fea0003800200 */
.L_x_2236:
        /* <DEDUP_REMOVED lines=39> */
.L_x_2240:
[----:B------:R-:W-:Y:S01]  /*62c0*/  MOV R26, R18 ;  /* 0x00000012001a7202 */ /* 0x000fe20000000f00 */
[----:B------:R-:W-:Y:S01]  /*62d0*/  IMAD.MOV.U32 R15, RZ, RZ, R19 ;  /* 0x000000ffff0f7224 */ /* 0x000fe200078e0013 */
[----:B------:R-:W-:Y:S02]  /*62e0*/  MOV R24, R16 ;  /* 0x0000001000187202 */ /* 0x000fe40000000f00 */
[----:B------:R-:W-:Y:S02]  /*62f0*/  MOV R25, R17 ;  /* 0x0000001100197202 */ /* 0x000fe40000000f00 */
[----:B------:R-:W-:-:S07]  /*6300*/  MOV R12, 0x6320 ;  /* 0x00006320000c7802 */ /* 0x000fce0000000f00 */
[----:B------:R-:W-:Y:S05]  /*6310*/  CALL.REL.NOINC `($__internal_46_$__cuda_sm20_div_s64) ;  /* 0x0000000800907944 */ /* 0x000fea0003c00000 */
[----:B------:R-:W-:Y:S01]  /*6320*/  IADD3 R11, P0, PT, RZ, -R22, RZ ;  /* 0x80000016ff0b7210 */ /* 0x000fe20007f1e0ff */
[----:B------:R-:W-:Y:S01]  /*6330*/  IMAD.MOV.U32 R8, RZ, RZ, R22 ;  /* 0x000000ffff087224 */ /* 0x000fe200078e0016 */
[----:B------:R-:W-:Y:S02]  /*6340*/  MOV R14, R18 ;  /* 0x00000012000e7202 */ /* 0x000fe40000000f00 */
[----:B------:R-:W-:Y:S01]  /*6350*/  MOV R15, R19 ;  /* 0x00000013000f7202 */ /* 0x000fe20000000f00 */
[----:B------:R-:W-:-:S04]  /*6360*/  IMAD.X R5, RZ, RZ, ~R23, P0 ;  /* 0x000000ffff057224 */ /* 0x000fc800000e0e17 */
[----:B------:R-:W-:Y:S02]  /*6370*/  IMAD R5, R5, R16, RZ ;  /* 0x0000001005057224 */ /* 0x000fe400078e02ff */
[----:B------:R-:W-:-:S04]  /*6380*/  IMAD.WIDE.U32 R14, R16, R11, R14 ;  /* 0x0000000b100e7225 */ /* 0x000fc800078e000e */
[----:B------:R-:W-:-:S05]  /*6390*/  IMAD R5, R17, R11, R5 ;  /* 0x0000000b11057224 */ /* 0x000fca00078e0205 */
[----:B------:R-:W-:Y:S02]  /*63a0*/  IADD3 R11, PT, PT, R15, R5, RZ ;  /* 0x000000050f0b7210 */ /* 0x000fe40007ffe0ff */
[----:B------:R-:W-:-:S07]  /*63b0*/  MOV R5, R23 ;  /* 0x0000001700057202 */ /* 0x000fce0000000f00 */
.L_x_2241:
[----:B------:R-:W-:Y:S05]  /*63c0*/  BSYNC.RECONVERGENT B1 ;  /* 0x0000000000017941 */ /* 0x000fea0003800200 */
.L_x_2239:
[----:B------:R-:W0:Y:S02]  /*63d0*/  LDC.64 R16, c[0x0][0x3a0] ;  /* 0x0000e800ff107b82 */ /* 0x000e240000000a00 */
[----:B0-----:R-:W-:-:S06]  /*63e0*/  IMAD.WIDE.U32 R16, R2, 0x8, R16 ;  /* 0x0000000802107825 */ /* 0x001fcc00078e0010 */
[----:B------:R-:W2:Y:S01]  /*63f0*/  LDG.E.64 R16, desc[UR8][R16.64] ;  /* 0x0000000810107981 */ /* 0x000ea2000c1e1b00 */
[----:B------:R-:W-:Y:S01]  /*6400*/  IMAD.MOV.U32 R2, RZ, RZ, R20 ;  /* 0x000000ffff027224 */ /* 0x000fe200078e0014 */
[----:B------:R-:W-:Y:S01]  /*6410*/  IADD3 R13, PT, PT, R13, -0x2, RZ ;  /* 0xfffffffe0d0d7810 */ /* 0x000fe20007ffe0ff */
[-C--:B--2---:R-:W-:Y:S02]  /*6420*/  IMAD R12, R17, R14.reuse, RZ ;  /* 0x0000000e110c7224 */ /* 0x084fe400078e02ff */
[----:B------:R-:W-:-:S04]  /*6430*/  IMAD.WIDE.U32 R14, R16, R14, R2 ;  /* 0x0000000e100e7225 */ /* 0x000fc800078e0002 */
[----:B------:R-:W-:-:S05]  /*6440*/  IMAD R11, R16, R11, R12 ;  /* 0x0000000b100b7224 */ /* 0x000fca00078e020c */
[----:B------:R-:W-:-:S07]  /*6450*/  IADD3 R3, PT, PT, R15, R11, RZ ;  /* 0x0000000b0f037210 */ /* 0x000fce0007ffe0ff */
.L_x_2235:
        /* <DEDUP_REMOVED lines=27> */
[----:B------:R-:W-:Y:S02]  /*6610*/  @P0 IADD3 R5, PT, PT, -R18, R5, RZ ;  /* 0x0000000512050210 */ /* 0x000fe40007ffe1ff */
[----:B------:R-:W-:-:S05]  /*6620*/  @!P1 LOP3.LUT R5, RZ, R18, RZ, 0x33, !PT ;  /* 0x00000012ff059212 */ /* 0x000fca00078e33ff */
[----:B------:R-:W-:Y:S01]  /*6630*/  IMAD.MOV.U32 R16, RZ, RZ, R5 ;  /* 0x000000ffff107224 */ /* 0x000fe200078e0005 */
[----:B------:R-:W-:Y:S06]  /*6640*/  BRA `(.L_x_2244) ;  /* 0x0000000000147947 */ /* 0x000fec0003800000 */
.L_x_2243:
[----:B------:R-:W-:Y:S02]  /*6650*/  MOV R12, R18 ;  /* 0x00000012000c7202 */ /* 0x000fe40000000f00 */
[----:B------:R-:W-:-:S07]  /*6660*/  MOV R28, 0x6680 ;  /* 0x00006680001c7802 */ /* 0x000fce0000000f00 */
[----:B------:R-:W-:Y:S05]  /*6670*/  CALL.REL.NOINC `($__internal_47_$__cuda_sm20_rem_s64) ;  /* 0x0000000c00087944 */ /* 0x000fea0003c00000 */
[----:B------:R-:W-:Y:S01]  /*6680*/  IMAD.MOV.U32 R16, RZ, RZ, R12 ;  /* 0x000000ffff107224 */ /* 0x000fe200078e000c */
[----:B------:R-:W-:-:S07]  /*6690*/  MOV R17, R23 ;  /* 0x0000001700117202 */ /* 0x000fce0000000f00 */
.L_x_2244:
[----:B------:R-:W-:Y:S05]  /*66a0*/  BSYNC.RECONVERGENT B1 ;  /* 0x0000000000017941 */ /* 0x000fea0003800200 */
.L_x_2242:
        /* <DEDUP_REMOVED lines=8> */
.L_x_2195:
[----:B------:R-:W0:Y:S02]  /*6730*/  LDCU.64 UR10, c[0x0][0x390] ;  /* 0x00007200ff0a77ac */ /* 0x000e240008000a00 */
[----:B0-----:R-:W-:-:S04]  /*6740*/  IADD3 R14, P0, PT, R14, UR10, RZ ;  /* 0x0000000a0e0e7c10 */ /* 0x001fc8000ff1e0ff */
[----:B------:R-:W-:-:S05]  /*6750*/  IADD3.X R15, PT, PT, R3, UR11, RZ, P0, !PT ;  /* 0x0000000b030f7c10 */ /* 0x000fca00087fe4ff */
[----:B------:R-:W2:Y:S04]  /*6760*/  LDG.E.U8 R14, desc[UR8][R14.64] ;  /* 0x000000080e0e7981 */ /* 0x000ea8000c1e1100 */
[----:B--2---:R0:W-:Y:S02]  /*6770*/  STS.U8 [R9+UR4], R14 ;  /* 0x0000000e09007988 */ /* 0x0041e40008000004 */
.L_x_2194:
[----:B------:R-:W-:Y:S05]  /*6780*/  BSYNC.RECONVERGENT B0 ;  /* 0x0000000000007941 */ /* 0x000fea0003800200 */
.L_x_2146:
[----:B------:R-:W-:Y:S01]  /*6790*/  BAR.SYNC.DEFER_BLOCKING 0x0 ;  /* 0x0000000000007b1d */ /* 0x000fe20000010000 */
[----:B------:R-:W-:Y:S02]  /*67a0*/  ISETP.GE.U32.AND P0, PT, R4, 0x42, PT ;  /* 0x000000420400780c */ /* 0x000fe40003f06070 */
[----:B------:R-:W-:-:S11]  /*67b0*/  ISETP.GT.U32.AND P1, PT, R9, 0x1f, PT ;  /* 0x0000001f0900780c */ /* 0x000fd60003f24070 */
[----:B------:R-:W-:Y:S05]  /*67c0*/  @!P0 BRA `(.L_x_2245) ;  /* 0x0000000000348947 */ /* 0x000fea0003800000 */
.L_x_2246:
[----:B------:R-:W-:Y:S01]  /*67d0*/  SHF.R.U32.HI R11, RZ, 0x1, R4 ;  /* 0x00000001ff0b7819 */ /* 0x000fe20000011604 */
[----:B-1----:R-:W-:Y:S03]  /*67e0*/  LDS.U8 R2, [R9+UR4] ;  /* 0x0000000409027984 */ /* 0x002fe60008000000 */
[----:B------:R-:W-:-:S06]  /*67f0*/  IADD3 R5, PT, PT, R0, R11, RZ ;  /* 0x0000000b00057210 */ /* 0x000fcc0007ffe0ff */
[----:B------:R-:W1:Y:S02]  /*6800*/  LDS.U8 R5, [R5] ;  /* 0x0000000005057984 */ /* 0x000e640000000000 */
[----:B-1----:R-:W-:-:S13]  /*6810*/  ISETP.GT.U32.AND P0, PT, R5, R2, PT ;  /* 0x000000020500720c */ /* 0x002fda0003f04070 */
[----:B------:R-:W-:Y:S01]  /*6820*/  @!P0 LEA R2, R11, R6, 0x3 ;  /* 0x000000060b028211 */ /* 0x000fe200078e18ff */
[----:B------:R-:W-:Y:S05]  /*6830*/  @!P0 STS.U8 [R9+UR4], R5 ;  /* 0x0000000509008988 */ /* 0x000fea0008000004 */
[----:B------:R-:W1:Y:S04]  /*6840*/  @!P0 LDS.64 R2, [R2] ;  /* 0x0000000002028984 */ /* 0x000e680000000a00 */
[----:B-1----:R2:W-:Y:S01]  /*6850*/  @!P0 STS.64 [R6], R2 ;  /* 0x0000000206008388 */ /* 0x0025e20000000a00 */
[----:B------:R-:W-:Y:S01]  /*6860*/  BAR.SYNC.DEFER_BLOCKING 0x0 ;  /* 0x0000000000007b1d */ /* 0x000fe20000010000 */
[----:B------:R-:W-:Y:S01]  /*6870*/  ISETP.GT.U32.AND P0, PT, R4, 0x83, PT ;  /* 0x000000830400780c */ /* 0x000fe20003f04070 */
[----:B------:R-:W-:-:S12]  /*6880*/  IMAD.MOV.U32 R4, RZ, RZ, R11 ;  /* 0x000000ffff047224 */ /* 0x000fd800078e000b */
[----:B--2---:R-:W-:Y:S05]  /*6890*/  @P0 BRA `(.L_x_2246) ;  /* 0xfffffffc00cc0947 */ /* 0x004fea000383ffff */
.L_x_2245:
[----:B------:R-:W-:Y:S05]  /*68a0*/  @P1 EXIT ;  /* 0x000000000000194d */ /* 0x000fea0003800000 */
[----:B------:R-:W-:Y:S01]  /*68b0*/  LDS.U8 R0, [R9+UR4] ;  /* 0x0000000409007984 */ /* 0x000fe20008000000 */
[----:B------:R-:W-:-:S03]  /*68c0*/  ISETP.NE.AND P1, PT, R9, RZ, PT ;  /* 0x000000ff0900720c */ /* 0x000fc60003f25270 */
[----:B-1----:R-:W1:Y:S04]  /*68d0*/  LDS.U8 R2, [R9+UR4+0x20] ;  /* 0x0000200409027984 */ /* 0x002e680008000000 */
[----:B------:R-:W2:Y:S01]  /*68e0*/  LDS.U8 R3, [R9+UR4+0x20] ;  /* 0x0000200409037984 */ /* 0x000ea20008000000 */
[----:B-1----:R-:W-:-:S04]  /*68f0*/  VIMNMX.U16x2 R0, PT, PT, R0, R2, PT ;  /* 0x0000000200007248 */ /* 0x002fc80003fe0200 */
[----:B------:R-:W-:-:S04]  /*6900*/  PRMT R0, R0, 0x9910, RZ ;  /* 0x0000991000007816 */ /* 0x000fc800000000ff */
[----:B--2---:R-:W-:-:S13]  /*6910*/  ISETP.NE.AND P0, PT, R0, R3, PT ;  /* 0x000000030000720c */ /* 0x004fda0003f05270 */
[----:B------:R-:W1:Y:S04]  /*6920*/  @!P0 LDS.64 R2, [R6+0x100] ;  /* 0x0001000006028984 */ /* 0x000e680000000a00 */
[----:B-1----:R-:W-:Y:S04]  /*6930*/  @!P0 STS.64 [R6], R2 ;  /* 0x0000000206008388 */ /* 0x002fe80000000a00 */
[----:B------:R-:W1:Y:S04]  /*6940*/  @!P0 LDS.U8 R0, [R9+UR4+0x20] ;  /* 0x0000200409008984 */ /* 0x000e680008000000 */
[----:B-1----:R-:W-:Y:S04]  /*6950*/  @!P0 STS.U8 [R9+UR4], R0 ;  /* 0x0000000009008988 */ /* 0x002fe80008000004 */
[----:B------:R-:W-:Y:S04]  /*6960*/  LDS.U8 R4, [R9+UR4] ;  /* 0x0000000409047984 */ /* 0x000fe80008000000 */
[----:B------:R-:W1:Y:S04]  /*6970*/  LDS.U8 R8, [R9+UR4+0x10] ;  /* 0x0000100409087984 */ /* 0x000e680008000000 */
        /* <DEDUP_REMOVED lines=47> */
[----:B-1----:R1:W-:Y:S01]  /*6c70*/  @!P0 STS.U8 [R9+UR4], R0 ;  /* 0x0000000009008988 */ /* 0x0023e20008000004 */
[----:B------:R-:W-:Y:S05]  /*6c80*/  @P1 EXIT ;  /* 0x000000000000194d */ /* 0x000fea0003800000 */
[----:B------:R-:W2:Y:S01]  /*6c90*/  S2UR UR6, SR_CgaCtaId ;  /* 0x00000000000679c3 */ /* 0x000ea20000008800 */
[----:B------:R-:W-:Y:S01]  /*6ca0*/  UMOV UR5, 0x400 ;  /* 0x0000040000057882 */ /* 0x000fe20000000000 */
[----:B------:R-:W-:Y:S06]  /*6cb0*/  LDS.64 R2, [R7+UR4] ;  /* 0x0000000407027984 */ /* 0x000fec0008000a00 */
[----:B01----:R-:W0:Y:S01]  /*6cc0*/  LDC.64 R8, c[0x0][0x388] ;  /* 0x0000e200ff087b82 */ /* 0x003e220000000a00 */
[----:B--2---:R-:W-:Y:S01]  /*6cd0*/  ULEA UR5, UR6, UR5, 0x18 ;  /* 0x0000000506057291 */ /* 0x004fe2000f8ec0ff */
[----:B------:R-:W1:Y:S08]  /*6ce0*/  LDCU.64 UR6, c[0x0][0x380] ;  /* 0x00007000ff0677ac */ /* 0x000e700008000a00 */
[----:B------:R-:W2:Y:S01]  /*6cf0*/  LDS.U8 R13, [UR5] ;  /* 0x00000005ff0d7984 */ /* 0x000ea20008000000 */
[C---:B-1----:R-:W-:Y:S01]  /*6d00*/  IADD3 R4, P0, PT, R10.reuse, UR6, RZ ;  /* 0x000000060a047c10 */ /* 0x042fe2000ff1e0ff */
[----:B0-----:R-:W-:-:S03]  /*6d10*/  IMAD.WIDE.U32 R10, R10, 0x8, R8 ;  /* 0x000000080a0a7825 */ /* 0x001fc600078e0008 */
[----:B------:R-:W-:-:S05]  /*6d20*/  IADD3.X R5, PT, PT, RZ, UR7, RZ, P0, !PT ;  /* 0x00000007ff057c10 */ /* 0x000fca00087fe4ff */
[----:B--2---:R-:W-:Y:S04]  /*6d30*/  STG.E.U8 desc[UR8][R4.64], R13 ;  /* 0x0000000d04007986 */ /* 0x004fe8000c101108 */
[----:B------:R-:W-:Y:S01]  /*6d40*/  STG.E.64 desc[UR8][R10.64], R2 ;  /* 0x000000020a007986 */ /* 0x000fe2000c101b08 */
[----:B------:R-:W-:Y:S05]  /*6d50*/  EXIT ;  /* 0x000000000000794d */ /* 0x000fea0003800000 */
        .weak           $__internal_46_$__cuda_sm20_div_s64
        .type           $__internal_46_$__cuda_sm20_div_s64,@function
        .size           $__internal_46_$__cuda_sm20_div_s64,($__internal_47_$__cuda_sm20_rem_s64 - $__internal_46_$__cuda_sm20_div_s64)
$__internal_46_$__cuda_sm20_div_s64:
        /* <DEDUP_REMOVED lines=10> */
[----:B0-----:R-:W-:-:S04]  /*6e00*/  IMAD.WIDE.U32 R28, R34, R22, RZ ;  /* 0x00000016221c7225 */ /* 0x001fc800078e00ff */
[----:B------:R-:W-:Y:S01]  /*6e10*/  IMAD R31, R34, R23, R29 ;  /* 0x00000017221f7224 */ /* 0x000fe200078e021d */
[----:B------:R-:W-:-:S03]  /*6e20*/  IADD3 R29, P0, PT, RZ, -R28, RZ ;  /* 0x8000001cff1d7210 */ /* 0x000fc60007f1e0ff */
[----:B------:R-:W-:Y:S01]  /*6e30*/  IMAD R28, R35, R22, R31 ;  /* 0x00000016231c7224 */ /* 0x000fe200078e021f */
[----:B------:R-:W-:Y:S01]  /*6e40*/  MOV R31, R34 ;  /* 0x00000022001f7202 */ /* 0x000fe20000000f00 */
[----:B------:R-:W-:-:S03]  /*6e50*/  IMAD.HI.U32 R30, R34, R29, RZ ;  /* 0x0000001d221e7227 */ /* 0x000fc600078e00ff */
[----:B------:R-:W-:-:S05]  /*6e60*/  IADD3.X R28, PT, PT, RZ, ~R28, RZ, P0, !PT ;  /* 0x8000001cff1c7210 */ /* 0x000fca00007fe4ff */
[----:B------:R-:W-:-:S04]  /*6e70*/  IMAD.WIDE.U32 R30, P0, R34, R28, R30 ;  /* 0x0000001c221e7225 */ /* 0x000fc8000780001e */
[----:B------:R-:W-:-:S04]  /*6e80*/  IMAD.HI.U32 R33, R35, R28, RZ ;  /* 0x0000001c23217227 */ /* 0x000fc800078e00ff */
[----:B------:R-:W-:-:S04]  /*6e90*/  IMAD.HI.U32 R29, P1, R35, R29, R30 ;  /* 0x0000001d231d7227 */ /* 0x000fc8000782001e */
[----:B------:R-:W-:Y:S02]  /*6ea0*/  IMAD R28, R35, R28, RZ ;  /* 0x0000001c231c7224 */ /* 0x000fe400078e02ff */
[----:B------:R-:W-:-:S03]  /*6eb0*/  IMAD.X R33, R33, 0x1, R35, P0 ;  /* 0x0000000121217824 */ /* 0x000fc600000e0623 */
        /* <DEDUP_REMOVED lines=9> */
[C---:B------:R-:W-:Y:S02]  /*6f50*/  IMAD R29, R33.reuse, R32, RZ ;  /* 0x00000020211d7224 */ /* 0x040fe400078e02ff */
[----:B------:R-:W-:Y:S01]  /*6f60*/  IMAD.HI.U32 R28, P0, R33, R28, R30 ;  /* 0x0000001c211c7227 */ /* 0x000fe2000780001e */
[----:B------:R-:W-:-:S03]  /*6f70*/  IADD3 R31, P4, PT, RZ, -R26, RZ ;  /* 0x8000001aff1f7210 */ /* 0x000fc60007f9e0ff */
[----:B------:R-:W-:Y:S01]  /*6f80*/  IMAD.HI.U32 R30, R33, R32, RZ ;  /* 0x00000020211e7227 */ /* 0x000fe200078e00ff */
[----:B------:R-:W-:-:S03]  /*6f90*/  SEL R26, R31, R26, !P3 ;  /* 0x0000001a1f1a7207 */ /* 0x000fc60005800000 */
[----:B------:R-:W-:Y:S01]  /*6fa0*/  HFMA2 R31, -RZ, RZ, 0, 0 ;  /* 0x00000000ff1f7431 */ /* 0x000fe200000001ff */
[----:B------:R-:W-:Y:S02]  /*6fb0*/  IADD3.X R33, PT, PT, R30, R33, RZ, P1, !PT ;  /* 0x000000211e217210 */ /* 0x000fe40000ffe4ff */
[----:B------:R-:W-:Y:S01]  /*6fc0*/  IADD3 R29, P1, PT, R29, R28, RZ ;  /* 0x0000001c1d1d7210 */ /* 0x000fe20007f3e0ff */
[----:B------:R-:W-:-:S03]  /*6fd0*/  IMAD.X R28, RZ, RZ, ~R15, P4 ;  /* 0x000000ffff1c7224 */ /* 0x000fc600020e0e0f */
        /* <DEDUP_REMOVED lines=19> */
[----:B------:R-:W-:-:S04]  /*7110*/  SEL R35, R28, R35, P0 ;  /* 0x000000231c237207 */ /* 0x000fc80000000000 */
[----:B------:R-:W-:Y:S02]  /*7120*/  ISETP.GE.U32.AND P1, PT, R35, R22, PT ;  /* 0x000000162300720c */ /* 0x000fe40003f26070 */
[----:B------:R-:W-:Y:S02]  /*7130*/  IADD3.X R22, PT, PT, R29, ~R23, RZ, P3, !PT ;  /* 0x800000171d167210 */ /* 0x000fe40001ffe4ff */
        /* <DEDUP_REMOVED lines=16> */
[----:B------:R-:W-:Y:S02]  /*7240*/  SEL R22, R22, R23, !P1 ;  /* 0x0000001716167207 */ /* 0x000fe40004800000 */
[----:B------:R-:W-:Y:S01]  /*7250*/  SEL R23, R24, 0xffffffff, P0 ;  /* 0xffffffff18177807 */ /* 0x000fe20000000000 */
[----:B------:R-:W-:Y:S01]  /*7260*/  IMAD.MOV.U32 R24, RZ, RZ, R12 ;  /* 0x000000ffff187224 */ /* 0x000fe200078e000c */
[----:B------:R-:W-:-:S02]  /*7270*/  MOV R25, 0x0 ;  /* 0x0000000000197802 */ /* 0x000fc40000000f00 */
[----:B------:R-:W-:Y:S02]  /*7280*/  SEL R22, R22, 0xffffffff, P0 ;  /* 0xffffffff16167807 */ /* 0x000fe40000000000 */
[----:B------:R-:W-:Y:S05]  /*7290*/  RET.REL.NODEC R24 `(uncontiguous_reduce_u8) ;  /* 0xffffff8c18587950 */ /* 0x000fea0003c3ffff */
        .weak           $__internal_47_$__cuda_sm20_rem_s64
        .type           $__internal_47_$__cuda_sm20_rem_s64,@function
        .size           $__internal_47_$__cuda_sm20_rem_s64,(.L_x_3726 - $__internal_47_$__cuda_sm20_rem_s64)
$__internal_47_$__cuda_sm20_rem_s64:
        /* <DEDUP_REMOVED lines=16> */
[----:B------:R-:W-:-:S04]  /*73a0*/  IMAD.WIDE.U32 R24, P0, R26, R29, R24 ;  /* 0x0000001d1a187225 */ /* 0x000fc80007800018 */
[C---:B------:R-:W-:Y:S02]  /*73b0*/  IMAD R26, R27.reuse, R29, RZ ;  /* 0x0000001d1b1a7224 */ /* 0x040fe400078e02ff */
[----:B------:R-:W-:Y:S01]  /*73c0*/  IMAD.HI.U32 R25, P1, R27, R33, R24 ;  /* 0x000000211b197227 */ /* 0x000fe20007820018 */
[----:B------:R-:W-:-:S03]  /*73d0*/  IADD3 R33, P4, PT, RZ, -R8, RZ ;  /* 0x80000008ff217210 */ /* 0x000fc60007f9e0ff */
        /* <DEDUP_REMOVED lines=14> */
[----:B------:R-:W-:-:S03]  /*74c0*/  SEL R27, R33, R8, !P1 ;  /* 0x00000008211b7207 */ /* 0x000fc60004800000 */
        /* <DEDUP_REMOVED lines=33> */
[----:B------:R-:W-:Y:S02]  /*76e0*/  IADD3 R8, P2, PT, RZ, -R5, RZ ;  /* 0x80000005ff087210 */ /* 0x000fe40007f5e0ff */
[----:B------:R-:W-:Y:S02]  /*76f0*/  ISETP.NE.U32.AND P0, PT, R12, RZ, PT ;  /* 0x000000ff0c00720c */ /* 0x000fe40003f05070 */
[----:B------:R-:W-:Y:S02]  /*7700*/  IADD3.X R22, PT, PT, RZ, ~R23, RZ, P2, !PT ;  /* 0x80000017ff167210 */ /* 0x000fe400017fe4ff */
[----:B------:R-:W-:Y:S02]  /*7710*/  ISETP.NE.AND.EX P0, PT, R19, RZ, PT, P0 ;  /* 0x000000ff1300720c */ /* 0x000fe40003f05300 */
[----:B------:R-:W-:-:S02]  /*7720*/  SEL R12, R8, R5, !P1 ;  /* 0x00000005080c7207 */ /* 0x000fc40004800000 */
[----:B------:R-:W-:Y:S02]  /*7730*/  SEL R23, R22, R23, !P1 ;  /* 0x0000001716177207 */ /* 0x000fe40004800000 */
[----:B------:R-:W-:Y:S02]  /*7740*/  SEL R12, R12, 0xffffffff, P0 ;  /* 0xffffffff0c0c7807 */ /* 0x000fe40000000000 */
[----:B------:R-:W-:Y:S01]  /*7750*/  SEL R23, R23, 0xffffffff, P0 ;  /* 0xffffffff17177807 */ /* 0x000fe20000000000 */
[----:B------:R-:W-:Y:S06]  /*7760*/  RET.REL.NODEC R28 `(uncontiguous_reduce_u8) ;  /* 0xffffff881c247950 */ /* 0x000fec0003c3ffff */
.L_x_2247:
        /* <DEDUP_REMOVED lines=9> */
.L_x_3726:


//--------------------- .text.contiguous_reduce2_u8 --------------------------
	.section	.text.contiguous_reduce2_u8,"ax",@progbits
	.align	128
        .global         contiguous_reduce2_u8
        .type           contiguous_reduce2_u8,@function
        .size           contiguous_reduce2_u8,(.L_x_3811 - contiguous_reduce2_u8)
        .other          contiguous_reduce2_u8,@"STO_CUDA_ENTRY STV_DEFAULT"
contiguous_reduce2_u8:
.text.contiguous_reduce2_u8:
[----:B------:R-:W-:Y:S08]  /*0000*/  LDC R1, c[0x0][0x37c] ;  /* 0x0000df00ff017b82 */ /* 0x000ff00000000800 */
[----:B------:R-:W0:Y:S01]  /*0010*/  S2UR UR5, SR_CgaCtaId ;  /* 0x00000000000579c3 */ /* 0x000e220000008800 */
[----:B------:R-:W1:Y:S01]  /*0020*/  S2R R2, SR_TID.X ;  /* 0x0000000000027919 */ /* 0x000e620000002100 */
[----:B------:R-:W-:Y:S01]  /*0030*/  UMOV UR4, 0x400 ;  /* 0x0000040000047882 */ /* 0x000fe20000000000 */
[----:B------:R-:W2:Y:S01]  /*0040*/  LDCU.64 UR6, c[0x0][0x3a0] ;  /* 0x00007400ff0677ac */ /* 0x000ea20008000a00 */
[----:B------:R-:W-:Y:S01]  /*0050*/  IMAD.MOV.U32 R8, RZ, RZ, -0x1 ;  /* 0xffffffffff087424 */ /* 0x000fe200078e00ff */
[----:B------:R-:W3:Y:S01]  /*0060*/  S2R R0, SR_CTAID.X ;  /* 0x0000000000007919 */ /* 0x000ee20000002500 */
[----:B------:R-:W-:Y:S01]  /*0070*/  IMAD.MOV.U32 R9, RZ, RZ, 0x7fffffff ;  /* 0x7fffffffff097424 */ /* 0x000fe200078e00ff */
[----:B------:R-:W4:Y:S01]  /*0080*/  LDCU.64 UR8, c[0x0][0x358] ;  /* 0x00006b00ff0877ac */ /* 0x000f220008000a00 */
[----:B------:R-:W5:Y:S01]  /*0090*/  LDC R3, c[0x0][0x360] ;  /* 0x0000d800ff037b82 */ /* 0x000f620000000800 */
[----:B------:R-:W-:Y:S01]  /*00a0*/  IMAD.MOV.U32 R10, RZ, RZ, 0xff ;  /* 0x000000ffff0a7424 */ /* 0x000fe200078e00ff */
[----:B------:R-:W-:Y:S01]  /*00b0*/  BSSY.RECONVERGENT B0, `(.L_x_2248) ;  /* 0x000002e000007945 */ /* 0x000fe20003800200 */
[----:B0-----:R-:W-:-:S06]  /*00c0*/  ULEA UR4, UR5, UR4, 0x18 ;  /* 0x0000000405047291 */ /* 0x001fcc000f8ec0ff */
[C---:B-----5:R-:W-:Y:S02]  /*00d0*/  VIADD R5, R3.reuse, UR4 ;  /* 0x0000000403057c36 */ /* 0x060fe40008000000 */
[C---:B-1----:R-:W-:Y:S02]  /*00e0*/  VIADD R6, R2.reuse, UR4 ;  /* 0x0000000402067c36 */ /* 0x042fe40008000000 */
[----:B------:R-:W-:Y:S02]  /*00f0*/  IMAD R4, R2, 0x8, R5 ;  /* 0x0000000802047824 */ /* 0x000fe400078e0205 */
[----:B---3--:R-:W-:-:S03]  /*0100*/  IMAD R5, R3, R0, RZ ;  /* 0x0000000003057224 */ /* 0x008fc600078e02ff */
[----:B------:R0:W-:Y:S01]  /*0110*/  STS.64 [R4], R8 ;  /* 0x0000000804007388 */ /* 0x0001e20000000a00 */
[----:B------:R-:W-:Y:S02]  /*0120*/  IMAD R7, R5, 0x2, R2 ;  /* 0x0000000205077824 */ /* 0x000fe400078e0202 */
[--C-:B------:R-:W-:Y:S01]  /*0130*/  IMAD.MOV.U32 R5, RZ, RZ, R3.reuse ;  /* 0x000000ffff057224 */ /* 0x100fe200078e0003 */
[----:B------:R0:W-:Y:S01]  /*0140*/  STS.U8 [R2+UR4], R10 ;  /* 0x0000000a02007988 */ /* 0x0001e20008000004 */
[----:B------:R-:W-:-:S05]  /*0150*/  IMAD.IADD R16, R7, 0x1, R3 ;  /* 0x0000000107107824 */ /* 0x000fca00078e0203 */
[----:B--2---:R-:W-:-:S04]  /*0160*/  ISETP.GE.U32.AND P0, PT, R16, UR6, PT ;  /* 0x0000000610007c0c */ /* 0x004fc8000bf06070 */
[----:B------:R-:W-:-:S13]  /*0170*/  ISETP.GE.U32.AND.EX P0, PT, RZ, UR7, PT, P0 ;  /* 0x00000007ff007c0c */ /* 0x000fda000bf06100 */
[----:B0---4-:R-:W-:Y:S05]  /*0180*/  @P0 BRA `(.L_x_2249) ;  /* 0x0000000000500947 */ /* 0x011fea0003800000 */
[----:B------:R-:W0:Y:S02]  /*0190*/  LDCU.64 UR10, c[0x0][0x390] ;  /* 0x00007200ff0a77ac */ /* 0x000e240008000a00 */
[----:B0-----:R-:W-:Y:S02]  /*01a0*/  IADD3 R12, P0, PT, R7, UR10, RZ ;  /* 0x0000000a070c7c10 */ /* 0x001fe4000ff1e0ff */
[----:B------:R-:W-:-:S03]  /*01b0*/  IADD3 R14, P1, PT, R16, UR10, RZ ;  /* 0x0000000a100e7c10 */ /* 0x000fc6000ff3e0ff */
[----:B------:R-:W-:Y:S02]  /*01c0*/  IMAD.X R13, RZ, RZ, UR11, P0 ;  /* 0x0000000bff0d7e24 */ /* 0x000fe400080e06ff */
[----:B------:R-:W-:-:S04]  /*01d0*/  IMAD.X R15, RZ, RZ, UR11, P1 ;  /* 0x0000000bff0f7e24 */ /* 0x000fc800088e06ff */
[----:B------:R-:W2:Y:S04]  /*01e0*/  LDG.E.U8 R13, desc[UR8][R12.64] ;  /* 0x000000080c0d7981 */ /* 0x000ea8000c1e1100 */
[----:B------:R-:W2:Y:S02]  /*01f0*/  LDG.E.U8 R14, desc[UR8][R14.64] ;  /* 0x000000080e0e7981 */ /* 0x000ea4000c1e1100 */
        /* <DEDUP_REMOVED lines=8> */
[----:B------:R1:W-:Y:S04]  /*0280*/  @!P0 STS.U8 [R2+UR4], R14 ;  /* 0x0000000e02008988 */ /* 0x0003e80008000004 */
[----:B--2---:R1:W-:Y:S04]  /*0290*/  @!P0 STS.64 [R4], R8 ;  /* 0x0000000804008388 */ /* 0x0043e80000000a00 */
[----:B------:R1:W-:Y:S04]  /*02a0*/  @P0 STS.U8 [R2+UR4], R13 ;  /* 0x0000000d02000988 */ /* 0x0003e80008000004 */
[----:B---3--:R1:W-:Y:S01]  /*02b0*/  @P0 STS.64 [R4], R10 ;  /* 0x0000000a04000388 */ /* 0x0083e20000000a00 */
[----:B------:R-:W-:Y:S05]  /*02c0*/  BRA `(.L_x_2250) ;  /* 0x0000000000307947 */ /* 0x000fea0003800000 */
.L_x_2249:
[----:B------:R-:W-:-:S04]  /*02d0*/  ISETP.GE.U32.AND P0, PT, R7, UR6, PT ;  /* 0x0000000607007c0c */ /* 0x000fc8000bf06070 */
[----:B------:R-:W-:-:S13]  /*02e0*/  ISETP.GE.U32.AND.EX P0, PT, RZ, UR7, PT, P0 ;  /* 0x00000007ff007c0c */ /* 0x000fda000bf06100 */
[----:B------:R-:W-:Y:S05]  /*02f0*/  @P0 BRA `(.L_x_2250) ;  /* 0x0000000000240947 */ /* 0x000fea0003800000 */
[----:B------:R-:W0:Y:S02]  /*0300*/  LDCU.128 UR12, c[0x0][0x390] ;  /* 0x00007200ff0c77ac */ /* 0x000e240008000c00 */
[C---:B0-----:R-:W-:Y:S02]  /*0310*/  IADD3 R10, P1, PT, R7.reuse, UR12, RZ ;  /* 0x0000000c070a7c10 */ /* 0x041fe4000ff3e0ff */
[----:B------:R-:W-:-:S03]  /*0320*/  LEA R8, P0, R7, UR14, 0x3 ;  /* 0x0000000e07087c11 */ /* 0x000fc6000f8018ff */
[----:B------:R-:W-:Y:S01]  /*0330*/  IMAD.X R11, RZ, RZ, UR13, P1 ;  /* 0x0000000dff0b7e24 */ /* 0x000fe200088e06ff */
[----:B------:R-:W-:-:S05]  /*0340*/  LEA.HI.X R9, R7, UR15, RZ, 0x3, P0 ;  /* 0x0000000f07097c11 */ /* 0x000fca00080f1cff */
[----:B------:R-:W2:Y:S04]  /*0350*/  LDG.E.U8 R11, desc[UR8][R10.64] ;  /* 0x000000080a0b7981 */ /* 0x000ea8000c1e1100 */
[----:B------:R-:W3:Y:S04]  /*0360*/  LDG.E.64 R8, desc[UR8][R8.64] ;  /* 0x0000000808087981 */ /* 0x000ee8000c1e1b00 */
[----:B--2---:R0:W-:Y:S04]  /*0370*/  STS.U8 [R2+UR4], R11 ;  /* 0x0000000b02007988 */ /* 0x0041e80008000004 */
[----:B---3--:R0:W-:Y:S02]  /*0380*/  STS.64 [R4], R8 ;  /* 0x0000000804007388 */ /* 0x0081e40000000a00 */
.L_x_2250:
[----:B------:R-:W-:Y:S05]  /*0390*/  BSYNC.RECONVERGENT B0 ;  /* 0x0000000000007941 */ /* 0x000fea0003800200 */
.L_x_2248:
[----:B------:R-:W-:Y:S01]  /*03a0*/  BAR.SYNC.DEFER_BLOCKING 0x0 ;  /* 0x0000000000007b1d */ /* 0x000fe20000010000 */
[----:B------:R-:W-:-:S13]  /*03b0*/  ISETP.GE.U32.AND P0, PT, R5, 0x42, PT ;  /* 0x000000420500780c */ /* 0x000fda0003f06070 */
[----:B------:R-:W-:Y:S05]  /*03c0*/  @!P0 BRA `(.L_x_2251) ;  /* 0x0000000000448947 */ /* 0x000fea0003800000 */
.L_x_2254:
[--C-:B01----:R-:W-:Y:S01]  /*03d0*/  IMAD.MOV.U32 R11, RZ, RZ, R5.reuse ;  /* 0x000000ffff0b7224 */ /* 0x103fe200078e0005 */
[----:B------:R-:W-:Y:S01]  /*03e0*/  SHF.R.U32.HI R5, RZ, 0x1, R5 ;  /* 0x00000001ff057819 */ /* 0x000fe20000011605 */
[----:B------:R-:W-:Y:S03]  /*03f0*/  BSSY.RECONVERGENT B0, `(.L_x_2252) ;  /* 0x000000b000007945 */ /* 0x000fe60003800200 */
[----:B------:R-:W-:-:S13]  /*0400*/  ISETP.GE.U32.AND P0, PT, R2, R5, PT ;  /* 0x000000050200720c */ /* 0x000fda0003f06070 */
[----:B------:R-:W-:Y:S05]  /*0410*/  @P0 BRA `(.L_x_2253) ;  /* 0x0000000000200947 */ /* 0x000fea0003800000 */
[----:B------:R-:W-:Y:S01]  /*0420*/  IMAD.IADD R10, R6, 0x1, R5 ;  /* 0x00000001060a7824 */ /* 0x000fe200078e0205 */
[----:B------:R-:W-:Y:S05]  /*0430*/  LDS.U8 R7, [R2+UR4] ;  /* 0x0000000402077984 */ /* 0x000fea0008000000 */
[----:B------:R-:W0:Y:S02]  /*0440*/  LDS.U8 R10, [R10] ;  /* 0x000000000a0a7984 */ /* 0x000e240000000000 */
[----:B0-----:R-:W-:-:S13]  /*0450*/  ISETP.GT.U32.AND P0, PT, R10, R7, PT ;  /* 0x000000070a00720c */ /* 0x001fda0003f04070 */
[----:B------:R-:W-:Y:S01]  /*0460*/  @!P0 IMAD R8, R5, 0x8, R4 ;  /* 0x0000000805088824 */ /* 0x000fe200078e0204 */
[----:B------:R-:W-:Y:S05]  /*0470*/  @!P0 STS.U8 [R2+UR4], R10 ;  /* 0x0000000a02008988 */ /* 0x000fea0008000004 */
[----:B------:R-:W0:Y:S04]  /*0480*/  @!P0 LDS.64 R8, [R8] ;  /* 0x0000000008088984 */ /* 0x000e280000000a00 */
[----:B0-----:R0:W-:Y:S02]  /*0490*/  @!P0 STS.64 [R4], R8 ;  /* 0x0000000804008388 */ /* 0x0011e40000000a00 */
.L_x_2253:
[----:B------:R-:W-:Y:S05]  /*04a0*/  BSYNC.RECONVERGENT B0 ;  /* 0x0000000000007941 */ /* 0x000fea0003800200 */
.L_x_2252:
[----:B------:R-:W-:Y:S01]  /*04b0*/  BAR.SYNC.DEFER_BLOCKING 0x0 ;  /* 0x0000000000007b1d */ /* 0x000fe20000010000 */
[----:B------:R-:W-:-:S13]  /*04c0*/  ISETP.GT.U32.AND P0, PT, R11, 0x83, PT ;  /* 0x000000830b00780c */ /* 0x000fda0003f04070 */
[----:B------:R-:W-:Y:S05]  /*04d0*/  @P0 BRA `(.L_x_2254) ;  /* 0xfffffffc00bc0947 */ /* 0x000fea000383ffff */
.L_x_2251:
        /* <DEDUP_REMOVED lines=66> */
[----:B0-----:R-:W-:Y:S06]  /*0900*/  LDS.64 R2, [R3+UR4] ;  /* 0x0000000403027984 */ /* 0x001fec0008000a00 */
[----:B------:R-:W0:Y:S01]  /*0910*/  LDC.64 R4, c[0x0][0x388] ;  /* 0x0000e200ff047b82 */ /* 0x000e220000000a00 */
[----:B-1----:R-:W-:Y:S01]  /*0920*/  ULEA UR5, UR6, UR5, 0x18 ;  /* 0x0000000506057291 */ /* 0x002fe2000f8ec0ff */
[----:B------:R-:W1:Y:S01]  /*0930*/  LDCU.64 UR6, c[0x0][0x380] ;  /* 0x00007000ff0677ac */ /* 0x000e620008000a00 */
[----:B0-----:R-:W-:-:S07]  /*0940*/  IMAD.WIDE.U32 R4, R0, 0x8, R4 ;  /* 0x0000000800047825 */ /* 0x001fce00078e0004 */
[----:B------:R-:W0:Y:S01]  /*0950*/  LDS.U8 R9, [UR5] ;  /* 0x00000005ff097984 */ /* 0x000e220008000000 */
[----:B-1----:R-:W-:-:S05]  /*0960*/  IADD3 R6, P0, PT, R0, UR6, RZ ;  /* 0x0000000600067c10 */ /* 0x002fca000ff1e0ff */
[----:B------:R-:W-:-:S05]  /*0970*/  IMAD.X R7, RZ, RZ, UR7, P0 ;  /* 0x00000007ff077e24 */ /* 0x000fca00080e06ff */
[----:B0-----:R-:W-:Y:S04]  /*0980*/  STG.E.U8 desc[UR8][R6.64], R9 ;  /* 0x0000000906007986 */ /* 0x001fe8000c101108 */
[----:B------:R-:W-:Y:S01]  /*0990*/  STG.E.64 desc[UR8][R4.64], R2 ;  /* 0x0000000204007986 */ /* 0x000fe2000c101b08 */
[----:B------:R-:W-:Y:S05]  /*09a0*/  EXIT ;  /* 0x000000000000794d */ /* 0x000fea0003800000 */
.L_x_2255:
        /* <DEDUP_REMOVED lines=13> */
.L_x_3811:


//--------------------- .text.contiguous_reduce_u8 --------------------------
	.section	.text.contiguous_reduce_u8,"ax",@progbits
	.align	128
        .global         contiguous_reduce_u8
        .type           contiguous_reduce_u8,@function
        .size           contiguous_reduce_u8,(.L_x_3812 - contiguous_reduce_u8)
        .other          contiguous_reduce_u8,@"STO_CUDA_ENTRY STV_DEFAULT"
contiguous_reduce_u8:
.text.contiguous_reduce_u8:
[----:B------:R-:W-:Y:S01]  /*0000*/  LDC R1, c[0x0][0x37c] ;  /* 0x0000df00ff017b82 */ /* 0x000fe20000000800 */
[----:B------:R-:W0:Y:S07]  /*0010*/  S2R R0, SR_CTAID.X ;  /* 0x0000000000007919 */ /* 0x000e2e0000002500 */
[----:B------:R-:W1:Y:S01]  /*0020*/  S2UR UR5, SR_CgaCtaId ;  /* 0x00000000000579c3 */ /* 0x000e620000008800 */
[----:B------:R-:W-:Y:S01]  /*0030*/  UMOV UR4, 0x400 ;  /* 0x0000040000047882 */ /* 0x000fe20000000000 */
[----:B------:R-:W2:Y:S01]  /*0040*/  LDCU.64 UR6, c[0x0][0x398] ;  /* 0x00007300ff0677ac */ /* 0x000ea20008000a00 */
[----:B------:R-:W3:Y:S01]  /*0050*/  S2R R2, SR_TID.X ;  /* 0x0000000000027919 */ /* 0x000ee20000002100 */
[----:B------:R-:W-:Y:S01]  /*0060*/  IMAD.MOV.U32 R8, RZ, RZ, 0xff ;  /* 0x000000ffff087424 */ /* 0x000fe200078e00ff */
[----:B------:R-:W-:Y:S01]  /*0070*/  BSSY.RECONVERGENT B0, `(.L_x_2256) ;  /* 0x0000026000007945 */ /* 0x000fe20003800200 */
[----:B------:R-:W4:Y:S02]  /*0080*/  LDCU.64 UR8, c[0x0][0x358] ;  /* 0x00006b00ff0877ac */ /* 0x000f240008000a00 */
[----:B------:R-:W0:Y:S01]  /*0090*/  LDC R3, c[0x0][0x360] ;  /* 0x0000d800ff037b82 */ /* 0x000e220000000800 */
[----:B-1----:R-:W-:Y:S01]  /*00a0*/  ULEA UR4, UR5, UR4, 0x18 ;  /* 0x0000000405047291 */ /* 0x002fe2000f8ec0ff */
[----:B0-----:R-:W-:-:S05]  /*00b0*/  IMAD R7, R3, R0, RZ ;  /* 0x0000000003077224 */ /* 0x001fca00078e02ff */
[----:B------:R-:W-:Y:S02]  /*00c0*/  VIADD R5, R3, UR4 ;  /* 0x0000000403057c36 */ /* 0x000fe40008000000 */
[----:B---3--:R-:W-:Y:S02]  /*00d0*/  IMAD R6, R7, 0x2, R2 ;  /* 0x0000000207067824 */ /* 0x008fe400078e0202 */
[----:B------:R-:W-:Y:S02]  /*00e0*/  IMAD R4, R2, 0x8, R5 ;  /* 0x0000000802047824 */ /* 0x000fe400078e0205 */
[----:B------:R-:W-:Y:S02]  /*00f0*/  IMAD.MOV.U32 R7, RZ, RZ, RZ ;  /* 0x000000ffff077224 */ /* 0x000fe400078e00ff */
[--C-:B------:R-:W-:Y:S02]  /*0100*/  IMAD.IADD R10, R6, 0x1, R3.reuse ;  /* 0x00000001060a7824 */ /* 0x100fe400078e0203 */
[----:B------:R-:W-:Y:S01]  /*0110*/  IMAD.MOV.U32 R13, RZ, RZ, R3 ;  /* 0x000000ffff0d7224 */ /* 0x000fe200078e0003 */
[----:B------:R0:W-:Y:S01]  /*0120*/  STS.64 [R4], R6 ;  /* 0x0000000604007388 */ /* 0x0001e20000000a00 */
[----:B------:R-:W-:Y:S01]  /*0130*/  VIADD R5, R2, UR4 ;  /* 0x0000000402057c36 */ /* 0x000fe20008000000 */
[----:B--2---:R-:W-:-:S02]  /*0140*/  ISETP.GE.U32.AND P0, PT, R10, UR6, PT ;  /* 0x000000060a007c0c */ /* 0x004fc4000bf06070 */
[----:B------:R0:W-:Y:S02]  /*0150*/  STS.U8 [R2+UR4], R8 ;  /* 0x0000000802007988 */ /* 0x0001e40008000004 */
        /* <DEDUP_REMOVED lines=15> */
.L_x_2257:
[----:B------:R-:W-:-:S04]  /*0250*/  ISETP.GE.U32.AND P0, PT, R6, UR6, PT ;  /* 0x0000000606007c0c */ /* 0x000fc8000bf06070 */
[----:B------:R-:W-:-:S13]  /*0260*/  ISETP.GE.U32.AND.EX P0, PT, RZ, UR7, PT, P0 ;  /* 0x00000007ff007c0c */ /* 0x000fda000bf06100 */
[----:B------:R-:W-:Y:S05]  /*0270*/  @P0 BRA `(.L_x_2258) ;  /* 0x0000000000140947 */ /* 0x000fea0003800000 */
[----:B------:R-:W0:Y:S02]  /*0280*/  LDCU.64 UR10, c[0x0][0x390] ;  /* 0x00007200ff0a77ac */ /* 0x000e240008000a00 */
[----:B0-----:R-:W-:-:S05]  /*0290*/  IADD3 R6, P0, PT, R6, UR10, RZ ;  /* 0x0000000a06067c10 */ /* 0x001fca000ff1e0ff */
[----:B------:R-:W-:-:S06]  /*02a0*/  IMAD.X R7, RZ, RZ, UR11, P0 ;  /* 0x0000000bff077e24 */ /* 0x000fcc00080e06ff */
[----:B------:R-:W2:Y:S04]  /*02b0*/  LDG.E.U8 R7, desc[UR8][R6.64] ;  /* 0x0000000806077981 */ /* 0x000ea8000c1e1100 */
[----:B--2---:R0:W-:Y:S02]  /*02c0*/  STS.U8 [R2+UR4], R7 ;  /* 0x0000000702007988 */ /* 0x0041e40008000004 */
.L_x_2258:
[----:B------:R-:W-:Y:S05]  /*02d0*/  BSYNC.RECONVERGENT B0 ;  /* 0x0000000000007941 */ /* 0x000fea0003800200 */
.L_x_2256:
[----:B------:R-:W-:Y:S01]  /*02e0*/  BAR.SYNC.DEFER_BLOCKING 0x0 ;  /* 0x0000000000007b1d */ /* 0x000fe20000010000 */
[----:B------:R-:W-:-:S13]  /*02f0*/  ISETP.GE.U32.AND P0, PT, R13, 0x42, PT ;  /* 0x000000420d00780c */ /* 0x000fda0003f06070 */
[----:B------:R-:W-:Y:S05]  /*0300*/  @!P0 BRA `(.L_x_2259) ;  /* 0x0000000000448947 */ /* 0x000fea0003800000 */
.L_x_2262:
[--C-:B------:R-:W-:Y:S01]  /*0310*/  IMAD.MOV.U32 R9, RZ, RZ, R13.reuse ;  /* 0x000000ffff097224 */ /* 0x100fe200078e000d */
[----:B------:R-:W-:Y:S01]  /*0320*/  SHF.R.U32.HI R13, RZ, 0x1, R13 ;  /* 0x00000001ff0d7819 */ /* 0x000fe2000001160d */
[----:B------:R-:W-:Y:S03]  /*0330*/  BSSY.RECONVERGENT B0, `(.L_x_2260) ;  /* 0x000000b000007945 */ /* 0x000fe60003800200 */
[----:B------:R-:W-:-:S13]  /*0340*/  ISETP.GE.U32.AND P0, PT, R2, R13, PT ;  /* 0x0000000d0200720c */ /* 0x000fda0003f06070 */
[----:B--2---:R-:W-:Y:S05]  /*0350*/  @P0 BRA `(.L_x_2261) ;  /* 0x0000000000200947 */ /* 0x004fea0003800000 */
[----:B-1----:R-:W-:Y:S01]  /*0360*/  IMAD.IADD R8, R5, 0x1, R13 ;  /* 0x0000000105087824 */ /* 0x002fe200078e020d */
[----:B------:R-:W-:Y:S04]  /*0370*/  LDS.U8 R6, [R2+UR4] ;  /* 0x0000000402067984 */ /* 0x000fe80008000000 */
[----:B------:R-:W1:Y:S02]  /*0380*/  LDS.U8 R11, [R8] ;  /* 0x00000000080b7984 */ /* 0x000e640000000000 */
[----:B-1----:R-:W-:-:S13]  /*0390*/  ISETP.GT.U32.AND P0, PT, R11, R6, PT ;  /* 0x000000060b00720c */ /* 0x002fda0003f04070 */
[----:B------:R-:W-:Y:S01]  /*03a0*/  @!P0 IMAD R6, R13, 0x8, R4 ;  /* 0x000000080d068824 */ /* 0x000fe200078e0204 */
[----:B------:R-:W-:Y:S05]  /*03b0*/  @!P0 STS.U8 [R2+UR4], R11 ;  /* 0x0000000b02008988 */ /* 0x000fea0008000004 */
[----:B0-----:R-:W0:Y:S04]  /*03c0*/  @!P0 LDS.64 R6, [R6] ;  /* 0x0000000006068984 */ /* 0x001e280000000a00 */
[----:B0-----:R2:W-:Y:S02]  /*03d0*/  @!P0 STS.64 [R4], R6 ;  /* 0x0000000604008388 */ /* 0x0015e40000000a00 */
.L_x_2261:
[----:B------:R-:W-:Y:S05]  /*03e0*/  BSYNC.RECONVERGENT B0 ;  /* 0x0000000000007941 */ /* 0x000fea0003800200 */
.L_x_2260:
[----:B------:R-:W-:Y:S01]  /*03f0*/  BAR.SYNC.DEFER_BLOCKING 0x0 ;  /* 0x0000000000007b1d */ /* 0x000fe20000010000 */
[----:B------:R-:W-:-:S13]  /*0400*/  ISETP.GT.U32.AND P0, PT, R9, 0x83, PT ;  /* 0x000000830900780c */ /* 0x000fda0003f04070 */
[----:B------:R-:W-:Y:S05]  /*0410*/  @P0 BRA `(.L_x_2262) ;  /* 0xfffffffc00bc0947 */ /* 0x000fea000383ffff */
.L_x_2259:
[----:B------:R-:W-:-:S13]  /*0420*/  ISETP.GT.U32.AND P0, PT, R2, 0x1f, PT ;  /* 0x0000001f0200780c */ /* 0x000fda0003f04070 */
[----:B------:R-:W-:Y:S05]  /*0430*/  @P0 EXIT ;  /* 0x000000000000094d */ /* 0x000fea0003800000 */
[----:B--2---:R-:W-:Y:S01]  /*0440*/  LDS.U8 R6, [R2+UR4] ;  /* 0x0000000402067984 */ /* 0x004fe20008000000 */
[----:B------:R-:W-:-:S03]  /*0450*/  ISETP.NE.AND P1, PT, R2, RZ, PT ;  /* 0x000000ff0200720c */ /* 0x000fc60003f25270 */
[----:B-1----:R-:W1:Y:S04]  /*0460*/  LDS.U8 R8, [R2+UR4+0x20] ;  /* 0x0000200402087984 */ /* 0x002e680008000000 */
[----:B0-----:R-:W0:Y:S01]  /*0470*/  LDS.U8 R7, [R2+UR4+0x20] ;  /* 0x0000200402077984 */ /* 0x001e220008000000 */
[----:B-1----:R-:W-:-:S04]  /*0480*/  VIMNMX.U16x2 R5, PT, PT, R6, R8, PT ;  /* 0x0000000806057248 */ /* 0x002fc80003fe0200 */
[----:B------:R-:W-:-:S04]  /*0490*/  PRMT R6, R5, 0x9910, RZ ;  /* 0x0000991005067816 */ /* 0x000fc800000000ff */
[----:B0-----:R-:W-:-:S13]  /*04a0*/  ISETP.NE.AND P0, PT, R6, R7, PT ;  /* 0x000000070600720c */ /* 0x001fda0003f05270 */
        /* <DEDUP_REMOVED lines=68> */
.L_x_2263:
        /* <DEDUP_REMOVED lines=9> */
.L_x_3812:


//--------------------- .text.contiguous_reduce44_i64 --------------------------
	.section	.text.contiguous_reduce44_i64,"ax",@progbits
	.align	128
        .global         contiguous_reduce44_i64
        .type           contiguous_reduce44_i64,@function
        .size           contiguous_reduce44_i64,(.L_x_3813 - contiguous_reduce44_i64)
        .other          contiguous_reduce44_i64,@"STO_CUDA_ENTRY STV_DEFAULT"
contiguous_reduce44_i64:
.text.contiguous_reduce44_i64:
[----:B------:R-:W-:Y:S01]  /*0000*/  LDC R1, c[0x0][0x37c] ;  /* 0x0000df00ff017b82 */ /* 0x000fe20000000800 */
[----:B------:R-:W0:Y:S01]  /*0010*/  S2R R11, SR_TID.Y ;  /* 0x00000000000b7919 */ /* 0x000e220000002200 */
[----:B------:R-:W1:Y:S06]  /*0020*/  LDCU UR13, c[0x0][0x360] ;  /* 0x00006c00ff0d77ac */ /* 0x000e6c0008000800 */
[----:B------:R-:W2:Y:S01]  /*0030*/  S2UR UR5, SR_CgaCtaId ;  /* 0x00000000000579c3 */ /* 0x000ea20000008800 */
[----:B------:R-:W-:Y:S01]  /*0040*/  IMAD.MOV.U32 R2, RZ, RZ, -0x1 ;  /* 0xffffffffff027424 */ /* 0x000fe200078e00ff */
        /* <DEDUP_REMOVED lines=72> */
.L_x_2268:
[----:B------:R-:W2:Y:S01]  /*04d0*/  LDS.64 R18, [R4+UR5] ;  /* 0x0000000504127984 */ /* 0x000ea20008000a00 */
[----:B------:R-:W-:Y:S02]  /*04e0*/  UIADD3 UR8, UPT, UPT, UR8, 0x10, URZ ;  /* 0x0000001008087890 */ /* 0x000fe4000fffe0ff */
[----:B------:R-:W-:Y:S02]  /*04f0*/  UIADD3 UR4, UPT, UPT, UR4, 0x10, URZ ;  /* 0x0000001004047890 */ /* 0x000fe4000fffe0ff */
[----:B------:R-:W-:Y:S01]  /*0500*/  UISETP.GE.AND UP1, UPT, UR8, -0xc, UPT ;  /* 0xfffffff40800788c */ /* 0x000fe2000bf26270 */
[----:B--2---:R-:W-:-:S04]  /*0510*/  ISETP.GT.U32.AND P0, PT, R18, R12, PT ;  /* 0x0000000c1200720c */ /* 0x004fc80003f04070 */
[----:B------:R-:W-:-:S13]  /*0520*/  ISETP.GT.AND.EX P0, PT, R19, R13, PT, P0 ;  /* 0x0000000d1300720c */ /* 0x000fda0003f04300 */
[----:B------:R-:W-:Y:S01]  /*0530*/  @!P0 STS.64 [R3], R18 ;  /* 0x0000001203008388 */ /* 0x000fe20000000a00 */
[----:B------:R-:W-:Y:S01]  /*0540*/  @!P0 IMAD.MOV.U32 R12, RZ, RZ, R18 ;  /* 0x000000ffff0c8224 */ /* 0x000fe200078e0012 */
[----:B------:R-:W-:Y:S02]  /*0550*/  @!P0 MOV R13, R19 ;  /* 0x00000013000d8202 */ /* 0x000fe40000000f00 */
[----:B------:R-:W2:Y:S04]  /*0560*/  @!P0 LDS.64 R22, [R8+UR5] ;  /* 0x0000000508168984 */ /* 0x000ea80008000a00 */
[----:B--2---:R-:W-:Y:S04]  /*0570*/  @!P0 STS.64 [R2+UR9], R22 ;  /* 0x0000001602008988 */ /* 0x004fe80008000a09 */
[----:B---3--:R-:W2:Y:S02]  /*0580*/  LDS.64 R20, [R5+UR5] ;  /* 0x0000000505147984 */ /* 0x008ea40008000a00 */
[----:B--2---:R-:W-:-:S04]  /*0590*/  ISETP.GT.U32.AND P0, PT, R20, R12, PT ;  /* 0x0000000c1400720c */ /* 0x004fc80003f04070 */
[----:B------:R-:W-:-:S13]  /*05a0*/  ISETP.GT.AND.EX P0, PT, R21, R13, PT, P0 ;  /* 0x0000000d1500720c */ /* 0x000fda0003f04300 */
[----:B------:R-:W-:Y:S01]  /*05b0*/  @!P0 STS.64 [R3], R20 ;  /* 0x0000001403008388 */ /* 0x000fe20000000a00 */
[----:B------:R-:W-:Y:S02]  /*05c0*/  @!P0 IMAD.MOV.U32 R12, RZ, RZ, R20 ;  /* 0x000000ffff0c8224 */ /* 0x000fe400078e0014 */
[----:B------:R-:W-:Y:S01]  /*05d0*/  @!P0 IMAD.MOV.U32 R13, RZ, RZ, R21 ;  /* 0x000000ffff0d8224 */ /* 0x000fe200078e0015 */
[----:B------:R-:W2:Y:S04]  /*05e0*/  @!P0 LDS.64 R24, [R9+UR5] ;  /* 0x0000000509188984 */ /* 0x000ea80008000a00 */
[----:B--2---:R-:W-:Y:S04]  /*05f0*/  @!P0 STS.64 [R2+UR9], R24 ;  /* 0x0000001802008988 */ /* 0x004fe80008000a09 */
[----:B------:R-:W2:Y:S02]  /*0600*/  LDS.64 R16, [R6+UR5] ;  /* 0x0000000506107984 */ /* 0x000ea40008000a00 */
        /* <DEDUP_REMOVED lines=18> */
[----:B------:R-:W-:-:S13]  /*0730*/  ISETP.GT.AND.EX P0, PT, R17, R13, PT, P0 ;  /* 0x0000000d1100720c */ /* 0x000fda0003f04300 */
[----:B------:R-:W-:Y:S01]  /*0740*/  @!P0 STS.64 [R3], R16 ;  /* 0x0000001003008388 */ /* 0x000fe20000000a00 */
[----:B------:R-:W-:Y:S01]  /*0750*/  @!P0 IMAD.MOV.U32 R12, RZ, RZ, R16 ;  /* 0x000000ffff0c8224 */ /* 0x000fe200078e0010 */
[----:B------:R-:W-:Y:S02]  /*0760*/  @!P0 MOV R13, R17 ;  /* 0x00000011000d8202 */ /* 0x000fe40000000f00 */
        /* <DEDUP_REMOVED lines=92> */
[----:B--2---:R3:W-:Y:S01]  /*0d30*/  @!P0 STS.64 [R2+UR9], R20 ;  /* 0x0000001402008988 */ /* 0x0047e20008000a09 */
[----:B------:R-:W-:Y:S08]  /*0d40*/  BRA.U !UP1, `(.L_x_2268) ;  /* 0xfffffff509e07547 */ /* 0x000ff0000b83ffff */
.L_x_2267:
        /* <DEDUP_REMOVED lines=73> */
[----:B--2---:R4:W-:Y:S09]  /*11e0*/  @!P0 STS.64 [R2+UR9], R18 ;  /* 0x0000001202008988 */ /* 0x0049f20008000a09 */
.L_x_2269:
[----:B------:R-:W-:-:S09]  /*11f0*/  UISETP.NE.OR UP0, UPT, UR8, URZ, UP0 ;  /* 0x000000ff0800728c */ /* 0x000fd20008705670 */
[----:B------:R-:W-:Y:S05]  /*1200*/  BRA.U !UP0, `(.L_x_2270) ;  /* 0x0000000108947547 */ /* 0x000fea000b800000 */
.L_x_2266:
[----:B--23--:R-:W2:Y:S01]  /*1210*/  LDS.64 R20, [R4+UR5] ;  /* 0x0000000504147984 */ /* 0x00cea20008000a00 */
[----:B------:R-:W-:Y:S02]  /*1220*/  UIADD3 UR8, UPT, UPT, UR8, 0x4, URZ ;  /* 0x0000000408087890 */ /* 0x000fe4000fffe0ff */
[----:B------:R-:W-:Y:S02]  /*1230*/  UIADD3 UR4, UPT, UPT, UR4, 0x4, URZ ;  /* 0x0000000404047890 */ /* 0x000fe4000fffe0ff */
[----:B------:R-:W-:Y:S01]  /*1240*/  UISETP.NE.AND UP0, UPT, UR8, URZ, UPT ;  /* 0x000000ff0800728c */ /* 0x000fe2000bf05270 */
        /* <DEDUP_REMOVED lines=15> */
[----:B----4-:R-:W2:Y:S02]  /*1340*/  LDS.64 R18, [R6+UR5] ;  /* 0x0000000506127984 */ /* 0x010ea40008000a00 */
        /* <DEDUP_REMOVED lines=16> */
[----:B------:R-:W-:Y:S08]  /*1450*/  BRA.U UP0, `(.L_x_2266) ;  /* 0xfffffffd006c7547 */ /* 0x000ff0000b83ffff */
.L_x_2270:
[----:B------:R-:W-:-:S12]  /*1460*/  UIADD3 UR7, UPT, UPT, UR4, 0x1, URZ ;  /* 0x0000000104077890 */ /* 0x000fd8000fffe0ff */
.L_x_2265:
        /* <DEDUP_REMOVED lines=8> */
.L_x_2271:
[----:B--2---:R-:W-:Y:S01]  /*14f0*/  MOV R5, UR7 ;  /* 0x0000000700057c02 */ /* 0x004fe20008000f00 */
[----:B------:R-:W5:Y:S01]  /*1500*/  LDC R9, c[0x0][0x360] ;  /* 0x0000d800ff097b82 */ /* 0x000f620000000800 */
[----:B------:R-:W-:-:S03]  /*1510*/  UIADD3 UR6, UPT, UPT, UR6, 0x1, URZ ;  /* 0x0000000106067890 */ /* 0x000fc6000fffe0ff */
[----:B------:R-:W-:Y:S01]  /*1520*/  IMAD R6, R5, 0x8, R8 ;  /* 0x0000000805067824 */ /* 0x000fe200078e0208 */
[----:B------:R-:W-:-:S05]  /*1530*/  UISETP.NE.AND UP0, UPT, UR6, URZ, UPT ;  /* 0x000000ff0600728c */ /* 0x000fca000bf05270 */
[----:B------:R-:W2:Y:S02]  /*1540*/  LDS.64 R6, [R6] ;  /* 0x0000000006067984 */ /* 0x000ea40000000a00 */
[----:B--2---:R-:W-:-:S04]  /*1550*/  ISETP.GT.U32.AND P0, PT, R6, R12, PT ;  /* 0x0000000c0600720c */ /* 0x004fc80003f04070 */
[----:B------:R-:W-:-:S13]  /*1560*/  ISETP.GT.AND.EX P0, PT, R7, R13, PT, P0 ;  /* 0x0000000d0700720c */ /* 0x000fda0003f04300 */
[----:B------:R-:W-:Y:S01]  /*1570*/  @!P0 STS.64 [R3], R6 ;  /* 0x0000000603008388 */ /* 0x000fe20000000a00 */
[----:B------:R-:W-:Y:S02]  /*1580*/  @!P0 IMAD.MOV.U32 R12, RZ, RZ, R6 ;  /* 0x000000ffff0c8224 */ /* 0x000fe400078e0006 */
[----:B------:R-:W-:Y:S01]  /*1590*/  @!P0 IMAD.MOV.U32 R13, RZ, RZ, R7 ;  /* 0x000000ffff0d8224 */ /* 0x000fe200078e0007 */
[----:B------:R5:W2:Y:S02]  /*15a0*/  @!P0 LDS.64 R4, [R8+UR4] ;  /* 0x0000000408048984 */ /* 0x000aa40008000a00 */
[----:B-----5:R-:W-:Y:S02]  /*15b0*/  IMAD R8, R9, 0x8, R8 ;  /* 0x0000000809087824 */ /* 0x020fe400078e0208 */
[----:B--2---:R2:W-:Y:S01]  /*15c0*/  @!P0 STS.64 [R2+UR9], R4 ;  /* 0x0000000402008988 */ /* 0x0045e20008000a09 */
[----:B------:R-:W-:Y:S05]  /*15d0*/  BRA.U UP0, `(.L_x_2271) ;  /* 0xfffffffd00c47547 */ /* 0x000fea000b83ffff */
.L_x_2264:
        /* <DEDUP_REMOVED lines=15> */
.L_x_2272:
        /* <DEDUP_REMOVED lines=11> */
.L_x_3813:


//--------------------- .text.contiguous_reduce4_i64 --------------------------
	.section	.text.contiguous_reduce4_i64,"ax",@progbits
	.align	128
        .global         contiguous_reduce4_i64
        .type           contiguous_reduce4_i64,@function
        .size           contiguous_reduce4_i64,(.L_x_3728 - contiguous_reduce4_i64)
        .other          contiguous_reduce4_i64,@"STO_CUDA_ENTRY STV_DEFAULT"
contiguous_reduce4_i64:
.text.contiguous_reduce4_i64:
        /* <DEDUP_REMOVED lines=49> */
.L_x_2291:
        /* <DEDUP_REMOVED lines=27> */
.L_x_2275:
[----:B------:R-:W-:Y:S01]  /*04c0*/  IMAD.MOV.U32 R14, RZ, RZ, R30 ;  /* 0x000000ffff0e7224 */ /* 0x000fe200078e001e */
[----:B------:R-:W-:Y:S01]  /*04d0*/  MOV R0, R32 ;  /* 0x0000002000007202 */ /* 0x000fe20000000f00 */
[----:B------:R-:W-:Y:S01]  /*04e0*/  IMAD.MOV.U32 R3, RZ, RZ, R33 ;  /* 0x000000ffff037224 */ /* 0x000fe200078e0021 */
[----:B------:R-:W-:-:S07]  /*04f0*/  MOV R8, 0x510 ;  /* 0x0000051000087802 */ /* 0x000fce0000000f00 */
[----:B-1----:R-:W-:Y:S05]  /*0500*/  CALL.REL.NOINC `($__internal_48_$__cuda_sm20_div_s64) ;  /* 0x0000004000447944 */ /* 0x002fea0003c00000 */
        /* <DEDUP_REMOVED lines=9> */
.L_x_2276:
        /* <DEDUP_REMOVED lines=33> */
.L_x_2277:
[----:B------:R-:W-:Y:S01]  /*07b0*/  MOV R0, R30 ;  /* 0x0000001e00007202 */ /* 0x000fe20000000f00 */
[----:B------:R-:W-:Y:S01]  /*07c0*/  IMAD.MOV.U32 R3, RZ, RZ, R31 ;  /* 0x000000ffff037224 */ /* 0x000fe200078e001f */
[----:B------:R-:W-:-:S07]  /*07d0*/  MOV R8, 0x7f0 ;  /* 0x000007f000087802 */ /* 0x000fce0000000f00 */
[----:B------:R-:W-:Y:S05]  /*07e0*/  CALL.REL.NOINC `($__internal_48_$__cuda_sm20_div_s64) ;  /* 0x0000003c008c7944 */ /* 0x000fea0003c00000 */
        /* <DEDUP_REMOVED lines=10> */
.L_x_2278:
        /* <DEDUP_REMOVED lines=34> */
.L_x_2279:
[----:B------:R-:W-:Y:S01]  /*0ab0*/  MOV R14, R26 ;  /* 0x0000001a000e7202 */ /* 0x000fe20000000f00 */
[----:B------:R-:W-:Y:S01]  /*0ac0*/  IMAD.MOV.U32 R0, RZ, RZ, R30 ;  /* 0x000000ffff007224 */ /* 0x000fe200078e001e */
[----:B------:R-:W-:Y:S02]  /*0ad0*/  MOV R3, R31 ;  /* 0x0000001f00037202 */ /* 0x000fe40000000f00 */
[----:B------:R-:W-:-:S07]  /*0ae0*/  MOV R8, 0xb00 ;  /* 0x00000b0000087802 */ /* 0x000fce0000000f00 */
[----:B------:R-:W-:Y:S05]  /*0af0*/  CALL.REL.NOINC `($__internal_48_$__cuda_sm20_div_s64) ;  /* 0x0000003800c87944 */ /* 0x000fea0003c00000 */
        /* <DEDUP_REMOVED lines=9> */
.L_x_2280:
        /* <DEDUP_REMOVED lines=34> */
.L_x_2281:
        /* <DEDUP_REMOVED lines=14> */
.L_x_2282:
        /* <DEDUP_REMOVED lines=34> */
.L_x_2283:
[----:B------:R-:W-:Y:S01]  /*10b0*/  MOV R14, R26 ;  /* 0x0000001a000e7202 */ /* 0x000fe20000000f00 */
[----:B------:R-:W-:Y:S01]  /*10c0*/  IMAD.MOV.U32 R0, RZ, RZ, R30 ;  /* 0x000000ffff007224 */ /* 0x000fe200078e001e */
[----:B------:R-:W-:Y:S02]  /*10d0*/  MOV R3, R31 ;  /* 0x0000001f00037202 */ /* 0x000fe40000000f00 */
[----:B------:R-:W-:-:S07]  /*10e0*/  MOV R8, 0x1100 ;  /* 0x0000110000087802 */ /* 0x000fce0000000f00 */
[----:B------:R-:W-:Y:S05]  /*10f0*/  CALL.REL.NOINC `($__internal_48_$__cuda_sm20_div_s64) ;  /* 0x0000003400487944 */ /* 0x000fea0003c00000 */
        /* <DEDUP_REMOVED lines=10> */
.L_x_2284:
        /* <DEDUP_REMOVED lines=34> */
.L_x_2285:
        /* <DEDUP_REMOVED lines=14> */
.L_x_2286:
        /* <DEDUP_REMOVED lines=34> */
.L_x_2287:
[----:B------:R-:W-:Y:S01]  /*16c0*/  IMAD.MOV.U32 R14, RZ, RZ, R26 ;  /* 0x000000ffff0e7224 */ /* 0x000fe200078e001a */
        /* <DEDUP_REMOVED lines=14> */
.L_x_2288:
        /* <DEDUP_REMOVED lines=35> */
.L_x_2289:
[----:B------:R-:W-:Y:S01]  /*19e0*/  IMAD.MOV.U32 R0, RZ, RZ, R26 ;  /* 0x000000ffff007224 */ /* 0x000fe200078e001a */
[----:B------:R-:W-:Y:S02]  /*19f0*/  MOV R3, R27 ;  /* 0x0000001b00037202 */ /* 0x000fe40000000f00 */
[----:B------:R-:W-:-:S07]  /*1a00*/  MOV R8, 0x1a20 ;  /* 0x00001a2000087802 */ /* 0x000fce0000000f00 */
[----:B------:R-:W-:Y:S05]  /*1a10*/  CALL.REL.NOINC `($__internal_48_$__cuda_sm20_div_s64) ;  /* 0x0000002c00007944 */ /* 0x000fea0003c00000 */
        /* <DEDUP_REMOVED lines=9> */
.L_x_2290:
        /* <DEDUP_REMOVED lines=13> */
.L_x_2274:
        /* <DEDUP_REMOVED lines=32> */
.L_x_2293:
        /* <DEDUP_REMOVED lines=14> */
.L_x_2294:
        /* <DEDUP_REMOVED lines=35> */
.L_x_2295:
        /* <DEDUP_REMOVED lines=13> */
.L_x_2296:
        /* <DEDUP_REMOVED lines=36> */
.L_x_2297:
        /* <DEDUP_REMOVED lines=15> */
.L_x_2298:
        /* <DEDUP_REMOVED lines=37> */
.L_x_2299:
[----:B------:R-:W-:Y:S01]  /*26e0*/  MOV R0, R18 ;  /* 0x0000001200007202 */ /* 0x000fe20000000f00 */
[----:B------:R-:W-:Y:S01]  /*26f0*/  IMAD.MOV.U32 R3, RZ, RZ, R19 ;  /* 0x000000ffff037224 */ /* 0x000fe200078e0013 */
[----:B------:R-:W-:-:S07]  /*2700*/  MOV R8, 0x2720 ;  /* 0x0000272000087802 */ /* 0x000fce0000000f00 */
[----:B------:R-:W-:Y:S05]  /*2710*/  CALL.REL.NOINC `($__internal_48_$__cuda_sm20_div_s64) ;  /* 0x0000001c00c07944 */ /* 0x000fea0003c00000 */
        /* <DEDUP_REMOVED lines=8> */
.L_x_2300:
        /* <DEDUP_REMOVED lines=10> */
.L_x_2292:
        /* <DEDUP_REMOVED lines=32> */
.L_x_2302:
[----:B------:R-:W-:Y:S01]  /*2a40*/  IMAD.MOV.U32 R14, RZ, RZ, R30 ;  /* 0x000000ffff0e7224 */ /* 0x000fe200078e001e */
[----:B------:R-:W-:Y:S01]  /*2a50*/  MOV R0, R18 ;  /* 0x0000001200007202 */ /* 0x000fe20000000f00 */
[----:B------:R-:W-:Y:S01]  /*2a60*/  IMAD.MOV.U32 R3, RZ, RZ, R19 ;  /* 0x000000ffff037224 */ /* 0x000fe200078e0013 */
[----:B------:R-:W-:-:S07]  /*2a70*/  MOV R8, 0x2a90 ;  /* 0x00002a9000087802 */ /* 0x000fce0000000f00 */
[----:B------:R-:W-:Y:S05]  /*2a80*/  CALL.REL.NOINC `($__internal_48_$__cuda_sm20_div_s64) ;  /* 0x0000001800e47944 */ /* 0x000fea0003c00000 */
        /* <DEDUP_REMOVED lines=9> */
.L_x_2303:
        /* <DEDUP_REMOVED lines=36> */
.L_x_2304:
[----:B------:R-:W-:Y:S01]  /*2d60*/  IMAD.MOV.U32 R0, RZ, RZ, R18 ;  /* 0x000000ffff007224 */ /* 0x000fe200078e0012 */
[----:B------:R-:W-:Y:S02]  /*2d70*/  MOV R3, R19 ;  /* 0x0000001300037202 */ /* 0x000fe40000000f00 */
[----:B------:R-:W-:-:S07]  /*2d80*/  MOV R8, 0x2da0 ;  /* 0x00002da000087802 */ /* 0x000fce0000000f00 */
[----:B------:R-:W-:Y:S05]  /*2d90*/  CALL.REL.NOINC `($__internal_48_$__cuda_sm20_div_s64) ;  /* 0x0000001800207944 */ /* 0x000fea0003c00000 */
        /* <DEDUP_REMOVED lines=8> */
.L_x_2305:
        /* <DEDUP_REMOVED lines=10> */
.L_x_2301:
        /* <DEDUP_REMOVED lines=29> */
.L_x_2306:
[----:B------:R-:W-:-:S07]  /*3090*/  MOV R0, 0x30b0 ;  /* 0x000030b000007802 */ /* 0x000fce0000000f00 */
[----:B------:R-:W-:Y:S05]  /*30a0*/  CALL.REL.NOINC `($__internal_49_$__cuda_sm20_rem_s64) ;  /* 0x0000001800a87944 */ /* 0x000fea0003c00000 */
[----:B------:R-:W-:Y:S01]  /*30b0*/  IMAD.MOV.U32 R8, RZ, RZ, R3 ;  /* 0x000000ffff087224 */ /* 0x000fe200078e0003 */
[----:B------:R-:W-:-:S07]  /*30c0*/  MOV R9, R10 ;  /* 0x0000000a00097202 */ /* 0x000fce0000000f00 */
.L_x_2307:
[----:B------:R-:W0:Y:S02]  /*30d0*/  LDC.64 R10, c[0x0][0x3a0] ;  /* 0x0000e800ff0a7b82 */ /* 0x000e240000000a00 */
[----:B0-----:R-:W-:-:S06]  /*30e0*/  IMAD.WIDE.U32 R2, R2, 0x8, R10 ;  /* 0x0000000802027825 */ /* 0x001fcc00078e000a */
[----:B------:R-:W2:Y:S02]  /*30f0*/  LDG.E.64 R2, desc[UR10][R2.64] ;  /* 0x0000000a02027981 */ /* 0x000ea4000c1e1b00 */
[-C--:B--2---:R-:W-:Y:S02]  /*3100*/  IMAD R11, R3, R8.reuse, RZ ;  /* 0x00000008030b7224 */ /* 0x084fe400078e02ff */
[----:B------:R-:W-:-:S04]  /*3110*/  IMAD.WIDE.U32 R26, R2, R8, R26 ;  /* 0x00000008021a7225 */ /* 0x000fc800078e001a */
[----:B------:R-:W-:-:S04]  /*3120*/  IMAD R11, R2, R9, R11 ;  /* 0x00000009020b7224 */ /* 0x000fc800078e020b */
[----:B------:R-:W-:-:S07]  /*3130*/  IMAD.IADD R27, R27, 0x1, R11 ;  /* 0x000000011b1b7824 */ /* 0x000fce00078e020b */
.L_x_2273:
        /* <DEDUP_REMOVED lines=45> */
.L_x_2312:
        /* <DEDUP_REMOVED lines=15> */
[----:B------:R-:W-:Y:S01]  /*3500*/  @!P0 IMAD.MOV.U32 R2, RZ, RZ, R22 ;  /* 0x000000ffff028224 */ /* 0x000fe200078e0016 */
[----:B------:R-:W-:Y:S02]  /*3510*/  @!P0 MOV R3, R23 ;  /* 0x0000001700038202 */ /* 0x000fe40000000f00 */
[----:B---3--:R-:W2:Y:S04]  /*3520*/  @!P0 LDS.64 R18, [R11+UR6] ;  /* 0x000000060b128984 */ /* 0x008ea80008000a00 */
[----:B--2---:R-:W-:Y:S04]  /*3530*/  @!P0 STS.64 [R5+UR5], R18 ;  /* 0x0000001205008988 */ /* 0x004fe80008000a05 */
        /* <DEDUP_REMOVED lines=115> */
[----:B--2---:R3:W-:Y:S01]  /*3c70*/  @!P0 STS.64 [R5+UR5], R18 ;  /* 0x0000001205008988 */ /* 0x0047e20008000a05 */
[----:B------:R-:W-:Y:S08]  /*3c80*/  BRA.U !UP1, `(.L_x_2312) ;  /* 0xfffffff509e07547 */ /* 0x000ff0000b83ffff */
.L_x_2311:
        /* <DEDUP_REMOVED lines=73> */
[----:B--2---:R4:W-:Y:S09]  /*4120*/  @!P0 STS.64 [R5+UR5], R18 ;  /* 0x0000001205008988 */ /* 0x0049f20008000a05 */
.L_x_2313:
[----:B------:R-:W-:-:S09]  /*4130*/  UISETP.NE.OR UP0, UPT, UR9, URZ, UP0 ;  /* 0x000000ff0900728c */ /* 0x000fd20008705670 */
[----:B------:R-:W-:Y:S05]  /*4140*/  BRA.U !UP0, `(.L_x_2314) ;  /* 0x0000000108947547 */ /* 0x000fea000b800000 */
.L_x_2310:
[----:B--2---:R-:W2:Y:S01]  /*4150*/  LDS.64 R20, [R4+UR6] ;  /* 0x0000000604147984 */ /* 0x004ea20008000a00 */
        /* <DEDUP_REMOVED lines=16> */
[----:B---34-:R-:W2:Y:S04]  /*4260*/  @!P0 LDS.64 R18, [R11+UR6] ;  /* 0x000000060b128984 */ /* 0x018ea80008000a00 */
        /* <DEDUP_REMOVED lines=18> */
[----:B------:R-:W-:Y:S08]  /*4390*/  BRA.U UP0, `(.L_x_2310) ;  /* 0xfffffffd006c7547 */ /* 0x000ff0000b83ffff */
.L_x_2314:
[----:B------:R-:W-:-:S12]  /*43a0*/  UIADD3 UR8, UPT, UPT, UR4, 0x1, URZ ;  /* 0x0000000104087890 */ /* 0x000fd8000fffe0ff */
.L_x_2309:
        /* <DEDUP_REMOVED lines=8> */
.L_x_2315:
[----:B------:R-:W-:Y:S01]  /*4430*/  MOV R7, UR8 ;  /* 0x0000000800077c02 */ /* 0x000fe20008000f00 */
[----:B------:R-:W-:-:S04]  /*4440*/  UIADD3 UR7, UPT, UPT, UR7, 0x1, URZ ;  /* 0x0000000107077890 */ /* 0x000fc8000fffe0ff */
[----:B------:R-:W-:Y:S01]  /*4450*/  IMAD R10, R7, 0x8, R4 ;  /* 0x00000008070a7824 */ /* 0x000fe200078e0204 */
[----:B------:R-:W-:Y:S01]  /*4460*/  UISETP.NE.AND UP0, UPT, UR7, URZ, UPT ;  /* 0x000000ff0700728c */ /* 0x000fe2000bf05270 */
[----:B------:R-:W5:Y:S04]  /*4470*/  LDC R7, c[0x0][0x360] ;  /* 0x0000d800ff077b82 */ /* 0x000f680000000800 */
[----:B--2---:R-:W2:Y:S02]  /*4480*/  LDS.64 R10, [R10] ;  /* 0x000000000a0a7984 */ /* 0x004ea40000000a00 */
[----:B--2---:R-:W-:-:S04]  /*4490*/  ISETP.GT.U32.AND P0, PT, R10, R2, PT ;  /* 0x000000020a00720c */ /* 0x004fc80003f04070 */
[----:B------:R-:W-:-:S13]  /*44a0*/  ISETP.GT.AND.EX P0, PT, R11, R3, PT, P0 ;  /* 0x000000030b00720c */ /* 0x000fda0003f04300 */
[----:B------:R-:W-:Y:S01]  /*44b0*/  @!P0 STS.64 [R0], R10 ;  /* 0x0000000a00008388 */ /* 0x000fe20000000a00 */
[----:B------:R-:W-:Y:S01]  /*44c0*/  @!P0 MOV R2, R10 ;  /* 0x0000000a00028202 */ /* 0x000fe20000000f00 */
[----:B------:R-:W-:Y:S02]  /*44d0*/  @!P0 IMAD.MOV.U32 R3, RZ, RZ, R11 ;  /* 0x000000ffff038224 */ /* 0x000fe400078e000b */
[----:B------:R5:W2:Y:S02]  /*44e0*/  @!P0 LDS.64 R8, [R4+UR4] ;  /* 0x0000000404088984 */ /* 0x000aa40008000a00 */
[----:B-----5:R-:W-:Y:S02]  /*44f0*/  LEA R4, R7, R4, 0x3 ;  /* 0x0000000407047211 */ /* 0x020fe400078e18ff */
[----:B--2---:R2:W-:Y:S01]  /*4500*/  @!P0 STS.64 [R5+UR5], R8 ;  /* 0x0000000805008988 */ /* 0x0045e20008000a05 */
[----:B------:R-:W-:Y:S05]  /*4510*/  BRA.U UP0, `(.L_x_2315) ;  /* 0xfffffffd00c47547 */ /* 0x000fea000b83ffff */
.L_x_2308:
        /* <DEDUP_REMOVED lines=16> */
        .weak           $__internal_48_$__cuda_sm20_div_s64
        .type           $__internal_48_$__cuda_sm20_div_s64,@function
        .size           $__internal_48_$__cuda_sm20_div_s64,($__internal_49_$__cuda_sm20_rem_s64 - $__internal_48_$__cuda_sm20_div_s64)
$__internal_48_$__cuda_sm20_div_s64:
        /* <DEDUP_REMOVED lines=82> */
[----:B------:R-:W-:Y:S06]  /*4b40*/  RET.REL.NODEC R8 `(contiguous_reduce4_i64) ;  /* 0xffffffb4082c7950 */ /* 0x000fec0003c3ffff */
        .weak           $__internal_49_$__cuda_sm20_rem_s64
        .type           $__internal_49_$__cuda_sm20_rem_s64,@function
        .size           $__internal_49_$__cuda_sm20_rem_s64,(.L_x_3728 - $__internal_49_$__cuda_sm20_rem_s64)
$__internal_49_$__cuda_sm20_rem_s64:
        /* <DEDUP_REMOVED lines=66> */
[----:B------:R-:W-:Y:S06]  /*4f70*/  RET.REL.NODEC R8 `(contiguous_reduce4_i64) ;  /* 0xffffffb008207950 */ /* 0x000fec0003c3ffff */
.L_x_2316:
        /* <DEDUP_REMOVED lines=16> */
.L_x_3728:


//--------------------- .text.contiguous_reduce33_i64 --------------------------
	.section	.text.contiguous_reduce33_i64,"ax",@progbits
	.align	128
        .global         contiguous_reduce33_i64
        .type           contiguous_reduce33_i64,@function
        .size           contiguous_reduce33_i64,(.L_x_3815 - contiguous_reduce33_i64)
        .other          contiguous_reduce33_i64,@"STO_CUDA_ENTRY STV_DEFAULT"
contiguous_reduce33_i64:
.text.contiguous_reduce33_i64:
        /* <DEDUP_REMOVED lines=45> */
[----:B------:R-:W-:-:S13]  /*02d0*/  ISETP.GT.AND.EX P0, PT, R11, R9, PT, P0 ;  /* 0x000000090b00720c */ /* 0x000fda0003f04300 */
        /* <DEDUP_REMOVED lines=11> */
.L_x_2318:
        /* <DEDUP_REMOVED lines=18> */
.L_x_2319:
[----:B------:R-:W-:Y:S05]  /*04b0*/  BSYNC.RECONVERGENT B0 ;  /* 0x0000000000007941 */ /* 0x000fea0003800200 */
.L_x_2317:
[----:B------:R-:W-:Y:S01]  /*04c0*/  BAR.SYNC.DEFER_BLOCKING 0x0 ;  /* 0x0000000000007b1d */ /* 0x000fe20000010000 */
[----:B------:R-:W-:-:S13]  /*04d0*/  ISETP.GE.U32.AND P0, PT, R7, 0x42, PT ;  /* 0x000000420700780c */ /* 0x000fda0003f06070 */
[----:B------:R-:W-:Y:S05]  /*04e0*/  @!P0 BRA `(.L_x_2320) ;  /* 0x0000000000488947 */ /* 0x000fea0003800000 */
.L_x_2323:
        /* <DEDUP_REMOVED lines=9> */
[----:B------:R-:W-:-:S13]  /*0580*/  ISETP.GT.AND.EX P0, PT, R11, R9, PT, P0 ;  /* 0x000000090b00720c */ /* 0x000fda0003f04300 */
[----:B------:R-:W-:Y:S01]  /*0590*/  @!P0 IMAD R8, R7, 0x8, R5 ;  /* 0x0000000807088824 */ /* 0x000fe200078e0205 */
[----:B------:R-:W-:Y:S05]  /*05a0*/  @!P0 STS.64 [R4], R10 ;  /* 0x0000000a04008388 */ /* 0x000fea0000000a00 */
[----:B------:R-:W0:Y:S04]  /*05b0*/  @!P0 LDS.64 R8, [R8] ;  /* 0x0000000008088984 */ /* 0x000e280000000a00 */
[----:B0-----:R2:W-:Y:S02]  /*05c0*/  @!P0 STS.64 [R5], R8 ;  /* 0x0000000805008388 */ /* 0x0015e40000000a00 */
.L_x_2322:
[----:B------:R-:W-:Y:S05]  /*05d0*/  BSYNC.RECONVERGENT B0 ;  /* 0x0000000000007941 */ /* 0x000fea0003800200 */
.L_x_2321:
[----:B------:R-:W-:Y:S01]  /*05e0*/  BAR.SYNC.DEFER_BLOCKING 0x0 ;  /* 0x0000000000007b1d */ /* 0x000fe20000010000 */
[----:B------:R-:W-:-:S13]  /*05f0*/  ISETP.GT.U32.AND P0, PT, R6, 0x83, PT ;  /* 0x000000830600780c */ /* 0x000fda0003f04070 */
[----:B------:R-:W-:Y:S05]  /*0600*/  @P0 BRA `(.L_x_2323) ;  /* 0xfffffffc00b80947 */ /* 0x000fea000383ffff */
.L_x_2320:
[----:B------:R-:W-:-:S13]  /*0610*/  ISETP.GT.U32.AND P0, PT, R0, 0x1f, PT ;  /* 0x0000001f0000780c */ /* 0x000fda0003f04070 */
[----:B------:R-:W-:Y:S05]  /*0620*/  @P0 EXIT ;  /* 0x000000000000094d */ /* 0x000fea0003800000 */
[----:B------:R-:W-:Y:S01]  /*0630*/  LDS.64 R6, [R4] ;  /* 0x0000000004067984 */ /* 0x000fe20000000a00 */
[----:B------:R-:W-:-:S03]  /*0640*/  ISETP.NE.AND P1, PT, R0, RZ, PT ;  /* 0x000000ff0000720c */ /* 0x000fc60003f25270 */
[----:B012---:R-:W0:Y:S04]  /*0650*/  LDS.64 R8, [R4+0x100] ;  /* 0x0001000004087984 */ /* 0x007e280000000a00 */
[----:B------:R-:W1:Y:S01]  /*0660*/  LDS.64 R10, [R4+0x100] ;  /* 0x00010000040a7984 */ /* 0x000e620000000a00 */
[----:B0-----:R-:W-:-:S04]  /*0670*/  ISETP.LT.U32.AND P0, PT, R6, R8, PT ;  /* 0x000000080600720c */ /* 0x001fc80003f01070 */
[----:B------:R-:W-:-:S04]  /*0680*/  ISETP.LT.AND.EX P0, PT, R7, R9, PT, P0 ;  /* 0x000000090700720c */ /* 0x000fc80003f01300 */
        /* <DEDUP_REMOVED lines=94> */
.L_x_2324:
        /* <DEDUP_REMOVED lines=9> */
.L_x_3815:


//--------------------- .text.contiguous_reduce3_i64 --------------------------
	.section	.text.contiguous_reduce3_i64,"ax",@progbits
	.align	128
        .global         contiguous_reduce3_i64
        .type           contiguous_reduce3_i64,@function
        .size           contiguous_reduce3_i64,(.L_x_3730 - contiguous_reduce3_i64)
        .other          contiguous_reduce3_i64,@"STO_CUDA_ENTRY STV_DEFAULT"
contiguous_reduce3_i64:
.text.contiguous_reduce3_i64:
[----:B------:R-:W-:Y:S01]  /*0000*/  LDC R1, c[0x0][0x37c] ;  /* 0x0000df00ff017b82 */ /* 0x000fe20000000800 */
[----:B------:R-:W0:Y:S07]  /*0010*/  S2R R3, SR_CTAID.X ;  /* 0x0000000000037919 */ /* 0x000e2e0000002500 */
[----:B------:R-:W1:Y:S01]  /*0020*/  S2UR UR5, SR_CgaCtaId ;  /* 0x00000000000579c3 */ /* 0x000e620000008800 */
[----:B------:R-:W2:Y:S01]  /*0030*/  LDCU UR6, c[0x0][0x360] ;  /* 0x00006c00ff0677ac */ /* 0x000ea20008000800 */
[----:B------:R-:W-:Y:S01]  /*0040*/  MOV R8, 0xffffffff ;  /* 0xffffffff00087802 */ /* 0x000fe20000000f00 */
        /* <DEDUP_REMOVED lines=53> */
.L_x_2353:
        /* <DEDUP_REMOVED lines=32> */
.L_x_2330:
[----:B------:R-:W-:Y:S01]  /*05a0*/  MOV R4, R21 ;  /* 0x0000001500047202 */ /* 0x000fe20000000f00 */
[----:B------:R-:W-:Y:S01]  /*05b0*/  IMAD.MOV.U32 R3, RZ, RZ, R20 ;  /* 0x000000ffff037224 */ /* 0x000fe200078e0014 */
[----:B------:R-:W-:Y:S01]  /*05c0*/  MOV R2, R18 ;  /* 0x0000001200027202 */ /* 0x000fe20000000f00 */
[----:B------:R-:W-:Y:S01]  /*05d0*/  IMAD.MOV.U32 R0, RZ, RZ, R19 ;  /* 0x000000ffff007224 */ /* 0x000fe200078e0013 */
[----:B------:R-:W-:-:S07]  /*05e0*/  MOV R27, 0x600 ;  /* 0x00000600001b7802 */ /* 0x000fce0000000f00 */
[----:B------:R-:W-:Y:S05]  /*05f0*/  CALL.REL.NOINC `($__internal_50_$__cuda_sm20_div_s64) ;  /* 0x0000006800b07944 */ /* 0x000fea0003c00000 */
        /* <DEDUP_REMOVED lines=11> */
.L_x_2331:
[----:B------:R-:W-:Y:S05]  /*06b0*/  BSYNC.RECONVERGENT B1 ;  /* 0x0000000000017941 */ /* 0x000fea0003800200 */
.L_x_2329:
        /* <DEDUP_REMOVED lines=34> */
.L_x_2333:
[----:B------:R-:W-:Y:S01]  /*08e0*/  MOV R4, R7 ;  /* 0x0000000700047202 */ /* 0x000fe20000000f00 */
[----:B------:R-:W-:Y:S01]  /*08f0*/  IMAD.MOV.U32 R3, RZ, RZ, R8 ;  /* 0x000000ffff037224 */ /* 0x000fe200078e0008 */
[----:B------:R-:W-:Y:S01]  /*0900*/  MOV R2, R18 ;  /* 0x0000001200027202 */ /* 0x000fe20000000f00 */
[----:B------:R-:W-:Y:S01]  /*0910*/  IMAD.MOV.U32 R0, RZ, RZ, R19 ;  /* 0x000000ffff007224 */ /* 0x000fe200078e0013 */
[----:B------:R-:W-:-:S07]  /*0920*/  MOV R27, 0x940 ;  /* 0x00000940001b7802 */ /* 0x000fce0000000f00 */
[----:B------:R-:W-:Y:S05]  /*0930*/  CALL.REL.NOINC `($__internal_50_$__cuda_sm20_div_s64) ;  /* 0x0000006400e07944 */ /* 0x000fea0003c00000 */
        /* <DEDUP_REMOVED lines=10> */
.L_x_2334:
[----:B------:R-:W-:Y:S05]  /*09e0*/  BSYNC.RECONVERGENT B1 ;  /* 0x0000000000017941 */ /* 0x000fea0003800200 */
.L_x_2332:
        /* <DEDUP_REMOVED lines=34> */
.L_x_2336:
        /* <DEDUP_REMOVED lines=17> */
.L_x_2337:
[----:B------:R-:W-:Y:S05]  /*0d20*/  BSYNC.RECONVERGENT B1 ;  /* 0x0000000000017941 */ /* 0x000fea0003800200 */
.L_x_2335:
        /* <DEDUP_REMOVED lines=35> */
.L_x_2339:
[----:B------:R-:W-:Y:S01]  /*0f60*/  IMAD.MOV.U32 R4, RZ, RZ, R36 ;  /* 0x000000ffff047224 */ /* 0x000fe200078e0024 */
[----:B------:R-:W-:Y:S01]  /*0f70*/  MOV R3, R37 ;  /* 0x0000002500037202 */ /* 0x000fe20000000f00 */
[----:B------:R-:W-:Y:S01]  /*0f80*/  IMAD.MOV.U32 R2, RZ, RZ, R18 ;  /* 0x000000ffff027224 */ /* 0x000fe200078e0012 */
[----:B------:R-:W-:Y:S02]  /*0f90*/  MOV R0, R19 ;  /* 0x0000001300007202 */ /* 0x000fe40000000f00 */
[----:B------:R-:W-:-:S07]  /*0fa0*/  MOV R27, 0xfc0 ;  /* 0x00000fc0001b7802 */ /* 0x000fce0000000f00 */
[----:B------:R-:W-:Y:S05]  /*0fb0*/  CALL.REL.NOINC `($__internal_50_$__cuda_sm20_div_s64) ;  /* 0x0000006000407944 */ /* 0x000fea0003c00000 */
        /* <DEDUP_REMOVED lines=10> */
.L_x_2340:
[----:B------:R-:W-:Y:S05]  /*1060*/  BSYNC.RECONVERGENT B1 ;  /* 0x0000000000017941 */ /* 0x000fea0003800200 */
.L_x_2338:
        /* <DEDUP_REMOVED lines=37> */
.L_x_2342:
        /* <DEDUP_REMOVED lines=17> */
.L_x_2343:
[----:B------:R-:W-:Y:S05]  /*13d0*/  BSYNC.RECONVERGENT B1 ;  /* 0x0000000000017941 */ /* 0x000fea0003800200 */
.L_x_2341:
        /* <DEDUP_REMOVED lines=36> */
.L_x_2345:
        /* <DEDUP_REMOVED lines=16> */
.L_x_2346:
[----:B------:R-:W-:Y:S05]  /*1720*/  BSYNC.RECONVERGENT B1 ;  /* 0x0000000000017941 */ /* 0x000fea0003800200 */
.L_x_2344:
        /* <DEDUP_REMOVED lines=35> */
.L_x_2348:
        /* <DEDUP_REMOVED lines=17> */
.L_x_2349:
[----:B------:R-:W-:Y:S05]  /*1a70*/  BSYNC.RECONVERGENT B1 ;  /* 0x0000000000017941 */ /* 0x000fea0003800200 */
.L_x_2347:
        /* <DEDUP_REMOVED lines=36> */
.L_x_2351:
        /* <DEDUP_REMOVED lines=17> */
.L_x_2352:
[----:B------:R-:W-:Y:S05]  /*1dd0*/  BSYNC.RECONVERGENT B1 ;  /* 0x0000000000017941 */ /* 0x000fea0003800200 */
.L_x_2350:
        /* <DEDUP_REMOVED lines=10> */
.L_x_2328:
        /* <DEDUP_REMOVED lines=35> */
.L_x_2356:
        /* <DEDUP_REMOVED lines=16> */
.L_x_2357:
[----:B------:R-:W-:Y:S05]  /*21b0*/  BSYNC.RECONVERGENT B1 ;  /* 0x0000000000017941 */ /* 0x000fea0003800200 */
.L_x_2355:
        /* <DEDUP_REMOVED lines=34> */
.L_x_2359:
[----:B------:R-:W-:Y:S01]  /*23e0*/  IMAD.MOV.U32 R4, RZ, RZ, R7 ;  /* 0x000000ffff047224 */ /* 0x000fe200078e0007 */
[----:B------:R-:W-:Y:S01]  /*23f0*/  MOV R3, R8 ;  /* 0x0000000800037202 */ /* 0x000fe20000000f00 */
[----:B------:R-:W-:Y:S01]  /*2400*/  IMAD.MOV.U32 R2, RZ, RZ, R16 ;  /* 0x000000ffff027224 */ /* 0x000fe200078e0010 */
[----:B------:R-:W-:Y:S02]  /*2410*/  MOV R0, R17 ;  /* 0x0000001100007202 */ /* 0x000fe40000000f00 */
[----:B------:R-:W-:-:S07]  /*2420*/  MOV R27, 0x2440 ;  /* 0x00002440001b7802 */ /* 0x000fce0000000f00 */
[----:B------:R-:W-:Y:S05]  /*2430*/  CALL.REL.NOINC `($__internal_50_$__cuda_sm20_div_s64) ;  /* 0x0000004c00207944 */ /* 0x000fea0003c00000 */
        /* <DEDUP_REMOVED lines=11> */
.L_x_2360:
[----:B------:R-:W-:Y:S05]  /*24f0*/  BSYNC.RECONVERGENT B1 ;  /* 0x0000000000017941 */ /* 0x000fea0003800200 */
.L_x_2358:
        /* <DEDUP_REMOVED lines=36> */
.L_x_2362:
        /* <DEDUP_REMOVED lines=16> */
.L_x_2363:
[----:B------:R-:W-:Y:S05]  /*2840*/  BSYNC.RECONVERGENT B1 ;  /* 0x0000000000017941 */ /* 0x000fea0003800200 */
.L_x_2361:
        /* <DEDUP_REMOVED lines=35> */
.L_x_2365:
[----:B------:R-:W-:Y:S01]  /*2a80*/  IMAD.MOV.U32 R4, RZ, RZ, R18 ;  /* 0x000000ffff047224 */ /* 0x000fe200078e0012 */
[----:B------:R-:W-:Y:S01]  /*2a90*/  MOV R3, R19 ;  /* 0x0000001300037202 */ /* 0x000fe20000000f00 */
[----:B------:R-:W-:Y:S01]  /*2aa0*/  IMAD.MOV.U32 R2, RZ, RZ, R16 ;  /* 0x000000ffff027224 */ /* 0x000fe200078e0010 */
[----:B------:R-:W-:Y:S02]  /*2ab0*/  MOV R0, R17 ;  /* 0x0000001100007202 */ /* 0x000fe40000000f00 */
[----:B------:R-:W-:-:S07]  /*2ac0*/  MOV R27, 0x2ae0 ;  /* 0x00002ae0001b7802 */ /* 0x000fce0000000f00 */
[----:B------:R-:W-:Y:S05]  /*2ad0*/  CALL.REL.NOINC `($__internal_50_$__cuda_sm20_div_s64) ;  /* 0x0000004400787944 */ /* 0x000fea0003c00000 */
        /* <DEDUP_REMOVED lines=10> */
.L_x_2366:
[----:B------:R-:W-:Y:S05]  /*2b80*/  BSYNC.RECONVERGENT B1 ;  /* 0x0000000000017941 */ /* 0x000fea0003800200 */
.L_x_2364:
[----:B------:R-:W-:Y:S01]  /*2b90*/  IMAD.MOV.U32 R38, RZ, RZ, R34 ;  /* 0x000000ffff267224 */ /* 0x000fe200078e0022 */
[----:B------:R-:W-:Y:S01]  /*2ba0*/  IADD3 R6, PT, PT, R6, -0x2, RZ ;  /* 0xfffffffe06067810 */ /* 0x000fe20007ffe0ff */
[----:B------:R-:W-:Y:S02]  /*2bb0*/  IMAD R3, R3, R22, RZ ;  /* 0x0000001603037224 */ /* 0x000fe400078e02ff */
[----:B------:R-:W-:-:S04]  /*2bc0*/  IMAD.WIDE.U32 R38, R22, R2, R38 ;  /* 0x0000000216267225 */ /* 0x000fc800078e0026 */
[----:B------:R-:W-:Y:S01]  /*2bd0*/  IMAD R3, R23, R2, R3 ;  /* 0x0000000217037224 */ /* 0x000fe200078e0203 */
[----:B------:R-:W-:-:S03]  /*2be0*/  MOV R10, R38 ;  /* 0x00000026000a7202 */ /* 0x000fc60000000f00 */
[----:B------:R-:W-:-:S07]  /*2bf0*/  IMAD.IADD R9, R39, 0x1, R3 ;  /* 0x0000000127097824 */ /* 0x000fce00078e0203 */
.L_x_2354:
        /* <DEDUP_REMOVED lines=31> */
.L_x_2368:
[----:B------:R-:W-:Y:S01]  /*2df0*/  IMAD.MOV.U32 R0, RZ, RZ, R21 ;  /* 0x000000ffff007224 */ /* 0x000fe200078e0015 */
[----:B------:R-:W-:Y:S01]  /*2e00*/  MOV R25, R20 ;  /* 0x0000001400197202 */ /* 0x000fe20000000f00 */
[----:B------:R-:W-:Y:S01]  /*2e10*/  IMAD.MOV.U32 R22, RZ, RZ, R4 ;  /* 0x000000ffff167224 */ /* 0x000fe200078e0004 */
[----:B------:R-:W-:Y:S02]  /*2e20*/  MOV R23, R5 ;  /* 0x0000000500177202 */ /* 0x000fe40000000f00 */
[----:B------:R-:W-:-:S07]  /*2e30*/  MOV R24, 0x2e50 ;  /* 0x00002e5000187802 */ /* 0x000fce0000000f00 */
[----:B------:R-:W-:Y:S05]  /*2e40*/  CALL.REL.NOINC `($__internal_51_$__cuda_sm20_rem_s64) ;  /* 0x0000004400ec7944 */ /* 0x000fea0003c00000 */
.L_x_2369:
[----:B------:R-:W-:Y:S05]  /*2e50*/  BSYNC.RECONVERGENT B1 ;  /* 0x0000000000017941 */ /* 0x000fea0003800200 */
.L_x_2367:
        /* <DEDUP_REMOVED lines=30> */
.L_x_2371:
[----:B------:R-:W-:Y:S01]  /*3040*/  IMAD.MOV.U32 R22, RZ, RZ, R4 ;  /* 0x000000ffff167224 */ /* 0x000fe200078e0004 */
[----:B------:R-:W-:Y:S01]  /*3050*/  MOV R23, R5 ;  /* 0x0000000500177202 */ /* 0x000fe20000000f00 */
[----:B------:R-:W-:Y:S01]  /*3060*/  IMAD.MOV.U32 R0, RZ, RZ, R7 ;  /* 0x000000ffff007224 */ /* 0x000fe200078e0007 */
[----:B------:R-:W-:Y:S02]  /*3070*/  MOV R25, R8 ;  /* 0x0000000800197202 */ /* 0x000fe40000000f00 */
[----:B------:R-:W-:-:S07]  /*3080*/  MOV R24, 0x30a0 ;  /* 0x000030a000187802 */ /* 0x000fce0000000f00 */
[----:B------:R-:W-:Y:S05]  /*3090*/  CALL.REL.NOINC `($__internal_51_$__cuda_sm20_rem_s64) ;  /* 0x0000004400587944 */ /* 0x000fea0003c00000 */
.L_x_2372:
[----:B------:R-:W-:Y:S05]  /*30a0*/  BSYNC.RECONVERGENT B1 ;  /* 0x0000000000017941 */ /* 0x000fea0003800200 */
.L_x_2370:
[----:B------:R-:W-:Y:S02]  /*30b0*/  IMAD R3, R3, R20, RZ ;  /* 0x0000001403037224 */ /* 0x000fe400078e02ff */
[----:B------:R-:W-:Y:S02]  /*30c0*/  IMAD.MOV.U32 R8, RZ, RZ, R10 ;  /* 0x000000ffff087224 */ /* 0x000fe400078e000a */
[-C--:B------:R-:W-:Y:S02]  /*30d0*/  IMAD R3, R21, R2.reuse, R3 ;  /* 0x0000000215037224 */ /* 0x080fe400078e0203 */
[----:B------:R-:W-:-:S04]  /*30e0*/  IMAD.WIDE.U32 R4, R20, R2, R8 ;  /* 0x0000000214047225 */ /* 0x000fc800078e0008 */
[----:B------:R-:W-:Y:S01]  /*30f0*/  IMAD.MOV.U32 R10, RZ, RZ, R4 ;  /* 0x000000ffff0a7224 */ /* 0x000fe200078e0004 */
[----:B------:R-:W-:-:S07]  /*3100*/  IADD3 R9, PT, PT, R5, R3, RZ ;  /* 0x0000000305097210 */ /* 0x000fce0007ffe0ff */
.L_x_2327:
        /* <DEDUP_REMOVED lines=8> */
[----:B------:R-:W-:-:S13]  /*3190*/  ISETP.GT.AND.EX P0, PT, R5, R3, PT, P0 ;  /* 0x000000030500720c */ /* 0x000fda0003f04300 */
[----:B------:R-:W-:Y:S01]  /*31a0*/  @!P0 MOV R15, RZ ;  /* 0x000000ff000f8202 */ /* 0x000fe20000000f00 */
[----:B------:R0:W-:Y:S04]  /*31b0*/  @!P0 STS.64 [R13], R4 ;  /* 0x000000040d008388 */ /* 0x0001e80000000a00 */
[----:B------:R0:W-:Y:S04]  /*31c0*/  @!P0 STS.64 [R12], R14 ;  /* 0x0000000e0c008388 */ /* 0x0001e80000000a00 */
[----:B------:R0:W-:Y:S01]  /*31d0*/  @P0 STS.64 [R13], R2 ;  /* 0x000000020d000388 */ /* 0x0001e20000000a00 */
[----:B------:R-:W-:Y:S05]  /*31e0*/  BRA `(.L_x_2373) ;  /* 0x0000003400b07947 */ /* 0x000fea0003800000 */
.L_x_2326:
        /* <DEDUP_REMOVED lines=19> */
.L_x_2400:
        /* <DEDUP_REMOVED lines=31> */
.L_x_2377:
[----:B------:R-:W-:Y:S01]  /*3510*/  IMAD.MOV.U32 R4, RZ, RZ, R9 ;  /* 0x000000ffff047224 */ /* 0x000fe200078e0009 */
[----:B------:R-:W-:Y:S01]  /*3520*/  MOV R3, R8 ;  /* 0x0000000800037202 */ /* 0x000fe20000000f00 */
[----:B------:R-:W-:Y:S01]  /*3530*/  IMAD.MOV.U32 R2, RZ, RZ, R20 ;  /* 0x000000ffff027224 */ /* 0x000fe200078e0014 */
[----:B------:R-:W-:Y:S02]  /*3540*/  MOV R0, R21 ;  /* 0x0000001500007202 */ /* 0x000fe40000000f00 */
[----:B------:R-:W-:-:S07]  /*3550*/  MOV R27, 0x3570 ;  /* 0x00003570001b7802 */ /* 0x000fce0000000f00 */
[----:B-1----:R-:W-:Y:S05]  /*3560*/  CALL.REL.NOINC `($__internal_50_$__cuda_sm20_div_s64) ;  /* 0x0000003800d47944 */ /* 0x002fea0003c00000 */
        /* <DEDUP_REMOVED lines=11> */
.L_x_2378:
[----:B------:R-:W-:Y:S05]  /*3620*/  BSYNC.RECONVERGENT B1 ;  /* 0x0000000000017941 */ /* 0x000fea0003800200 */
.L_x_2376:
        /* <DEDUP_REMOVED lines=37> */
.L_x_2380:
        /* <DEDUP_REMOVED lines=17> */
.L_x_2381:
[----:B------:R-:W-:Y:S05]  /*3990*/  BSYNC.RECONVERGENT B1 ;  /* 0x0000000000017941 */ /* 0x000fea0003800200 */
.L_x_2379:
        /* <DEDUP_REMOVED lines=38> */
.L_x_2383:
        /* <DEDUP_REMOVED lines=17> */
.L_x_2384:
[----:B------:R-:W-:Y:S05]  /*3d10*/  BSYNC.RECONVERGENT B1 ;  /* 0x0000000000017941 */ /* 0x000fea0003800200 */
.L_x_2382:
        /* <DEDUP_REMOVED lines=38> */
.L_x_2386:
        /* <DEDUP_REMOVED lines=17> */
.L_x_2387:
[----:B------:R-:W-:Y:S05]  /*4090*/  BSYNC.RECONVERGENT B1 ;  /* 0x0000000000017941 */ /* 0x000fea0003800200 */
.L_x_2385:
        /* <DEDUP_REMOVED lines=38> */
.L_x_2389:
        /* <DEDUP_REMOVED lines=17> */
.L_x_2390:
[----:B------:R-:W-:Y:S05]  /*4410*/  BSYNC.RECONVERGENT B1 ;  /* 0x0000000000017941 */ /* 0x000fea0003800200 */
.L_x_2388:
        /* <DEDUP_REMOVED lines=38> */
.L_x_2392:
        /* <DEDUP_REMOVED lines=17> */
.L_x_2393:
[----:B------:R-:W-:Y:S05]  /*4790*/  BSYNC.RECONVERGENT B1 ;  /* 0x0000000000017941 */ /* 0x000fea0003800200 */
.L_x_2391:
        /* <DEDUP_REMOVED lines=38> */
.L_x_2395:
        /* <DEDUP_REMOVED lines=17> */
.L_x_2396:
[----:B------:R-:W-:Y:S05]  /*4b10*/  BSYNC.RECONVERGENT B1 ;  /* 0x0000000000017941 */ /* 0x000fea0003800200 */
.L_x_2394:
        /* <DEDUP_REMOVED lines=36> */
.L_x_2398:
        /* <DEDUP_REMOVED lines=17> */
.L_x_2399:
[----:B------:R-:W-:Y:S05]  /*4e70*/  BSYNC.RECONVERGENT B1 ;  /* 0x0000000000017941 */ /* 0x000fea0003800200 */
.L_x_2397:
        /* <DEDUP_REMOVED lines=15> */
.L_x_2375:
        /* <DEDUP_REMOVED lines=36> */
.L_x_2403:
        /* <DEDUP_REMOVED lines=17> */
.L_x_2404:
[----:B------:R-:W-:Y:S05]  /*52c0*/  BSYNC.RECONVERGENT B1 ;  /* 0x0000000000017941 */ /* 0x000fea0003800200 */
.L_x_2402:
        /* <DEDUP_REMOVED lines=39> */
.L_x_2406:
        /* <DEDUP_REMOVED lines=17> */
.L_x_2407:
[----:B------:R-:W-:Y:S05]  /*5650*/  BSYNC.RECONVERGENT B1 ;  /* 0x0000000000017941 */ /* 0x000fea0003800200 */
.L_x_2405:
        /* <DEDUP_REMOVED lines=40> */
.L_x_2409:
        /* <DEDUP_REMOVED lines=17> */
.L_x_2410:
[----:B------:R-:W-:Y:S05]  /*59f0*/  BSYNC.RECONVERGENT B1 ;  /* 0x0000000000017941 */ /* 0x000fea0003800200 */
.L_x_2408:
        /* <DEDUP_REMOVED lines=39> */
.L_x_2412:
        /* <DEDUP_REMOVED lines=17> */
.L_x_2413:
[----:B------:R-:W-:Y:S05]  /*5d80*/  BSYNC.RECONVERGENT B1 ;  /* 0x0000000000017941 */ /* 0x000fea0003800200 */
.L_x_2411:
        /* <DEDUP_REMOVED lines=11> */
.L_x_2401:
        /* <DEDUP_REMOVED lines=34> */
.L_x_2416:
        /* <DEDUP_REMOVED lines=17> */
.L_x_2417:
[----:B------:R-:W-:Y:S05]  /*6170*/  BSYNC.RECONVERGENT B1 ;  /* 0x0000000000017941 */ /* 0x000fea0003800200 */
.L_x_2415:
        /* <DEDUP_REMOVED lines=38> */
.L_x_2419:
[----:B------:R-:W-:Y:S01]  /*63e0*/  MOV R4, R22 ;  /* 0x0000001600047202 */ /* 0x000fe20000000f00 */
[----:B------:R-:W-:Y:S01]  /*63f0*/  IMAD.MOV.U32 R3, RZ, RZ, R23 ;  /* 0x000000ffff037224 */ /* 0x000fe200078e0017 */
[----:B------:R-:W-:Y:S02]  /*6400*/  MOV R2, R20 ;  /* 0x0000001400027202 */ /* 0x000fe40000000f00 */
[----:B------:R-:W-:Y:S02]  /*6410*/  MOV R0, R21 ;  /* 0x0000001500007202 */ /* 0x000fe40000000f00 */
[----:B------:R-:W-:-:S07]  /*6420*/  MOV R27, 0x6440 ;  /* 0x00006440001b7802 */ /* 0x000fce0000000f00 */
[----:B------:R-:W-:Y:S05]  /*6430*/  CALL.REL.NOINC `($__internal_50_$__cuda_sm20_div_s64) ;  /* 0x0000000c00207944 */ /* 0x000fea0003c00000 */
        /* <DEDUP_REMOVED lines=11> */
.L_x_2420:
[----:B------:R-:W-:Y:S05]  /*64f0*/  BSYNC.RECONVERGENT B1 ;  /* 0x0000000000017941 */ /* 0x000fea0003800200 */
.L_x_2418:
        /* <DEDUP_REMOVED lines=11> */
.L_x_2414:
        /* <DEDUP_REMOVED lines=31> */
.L_x_2422:
[----:B------:R-:W-:Y:S01]  /*67a0*/  IMAD.MOV.U32 R0, RZ, RZ, R9 ;  /* 0x000000ffff007224 */ /* 0x000fe200078e0009 */
[----:B------:R-:W-:Y:S02]  /*67b0*/  MOV R25, R8 ;  /* 0x0000000800197202 */ /* 0x000fe40000000f00 */
[----:B------:R-:W-:-:S07]  /*67c0*/  MOV R24, 0x67e0 ;  /* 0x000067e000187802 */ /* 0x000fce0000000f00 */
[----:B------:R-:W-:Y:S05]  /*67d0*/  CALL.REL.NOINC `($__internal_51_$__cuda_sm20_rem_s64) ;  /* 0x0000000c00887944 */ /* 0x000fea0003c00000 */
.L_x_2423:
[----:B------:R-:W-:Y:S05]  /*67e0*/  BSYNC.RECONVERGENT B1 ;  /* 0x0000000000017941 */ /* 0x000fea0003800200 */
.L_x_2421:
        /* <DEDUP_REMOVED lines=9> */
.L_x_2374:
[----:B------:R-:W-:-:S05]  /*6880*/  IMAD.MOV.U32 R7, RZ, RZ, R5 ;  /* 0x000000ffff077224 */ /* 0x000fca00078e0005 */
[----:B------:R-:W2:Y:S04]  /*6890*/  LDG.E.64 R2, desc[UR16][R6.64] ;  /* 0x0000001006027981 */ /* 0x000ea8000c1e1b00 */
[----:B--2---:R1:W-:Y:S02]  /*68a0*/  STS.64 [R13], R2 ;  /* 0x000000020d007388 */ /* 0x0043e40000000a00 */
.L_x_2373:
[----:B------:R-:W-:Y:S05]  /*68b0*/  BSYNC.RECONVERGENT B0 ;  /* 0x0000000000007941 */ /* 0x000fea0003800200 */
.L_x_2325:
[----:B------:R-:W-:Y:S01]  /*68c0*/  BAR.SYNC.DEFER_BLOCKING 0x0 ;  /* 0x0000000000007b1d */ /* 0x000fe20000010000 */
[----:B------:R-:W-:-:S13]  /*68d0*/  ISETP.GE.U32.AND P0, PT, R11, 0x42, PT ;  /* 0x000000420b00780c */ /* 0x000fda0003f06070 */
[----:B------:R-:W-:Y:S05]  /*68e0*/  @!P0 BRA `(.L_x_2424) ;  /* 0x0000000000488947 */ /* 0x000fea0003800000 */
.L_x_2427:
        /* <DEDUP_REMOVED lines=9> */
[----:B------:R-:W-:-:S13]  /*6980*/  ISETP.GT.AND.EX P0, PT, R5, R3, PT, P0 ;  /* 0x000000030500720c */ /* 0x000fda0003f04300 */
[----:B------:R-:W-:Y:S01]  /*6990*/  @!P0 IMAD R2, R11, 0x8, R12 ;  /* 0x000000080b028824 */ /* 0x000fe200078e020c */
[----:B------:R-:W-:Y:S05]  /*69a0*/  @!P0 STS.64 [R13], R4 ;  /* 0x000000040d008388 */ /* 0x000fea0000000a00 */
[----:B------:R-:W0:Y:S04]  /*69b0*/  @!P0 LDS.64 R2, [R2] ;  /* 0x0000000002028984 */ /* 0x000e280000000a00 */
[----:B0-----:R2:W-:Y:S02]  /*69c0*/  @!P0 STS.64 [R12], R2 ;  /* 0x000000020c008388 */ /* 0x0015e40000000a00 */
.L_x_2426:
[----:B------:R-:W-:Y:S05]  /*69d0*/  BSYNC.RECONVERGENT B0 ;  /* 0x0000000000007941 */ /* 0x000fea0003800200 */
.L_x_2425:
[----:B------:R-:W-:Y:S01]  /*69e0*/  BAR.SYNC.DEFER_BLOCKING 0x0 ;  /* 0x0000000000007b1d */ /* 0x000fe20000010000 */
[----:B------:R-:W-:-:S13]  /*69f0*/  ISETP.GT.U32.AND P0, PT, R0, 0x83, PT ;  /* 0x000000830000780c */ /* 0x000fda0003f04070 */
[----:B------:R-:W-:Y:S05]  /*6a00*/  @P0 BRA `(.L_x_2427) ;  /* 0xfffffffc00b80947 */ /* 0x000fea000383ffff */
.L_x_2424:
[----:B------:R-:W-:-:S13]  /*6a10*/  ISETP.GT.U32.AND P0, PT, R26, 0x1f, PT ;  /* 0x0000001f1a00780c */ /* 0x000fda0003f04070 */
[----:B------:R-:W-:Y:S05]  /*6a20*/  @P0 EXIT ;  /* 0x000000000000094d */ /* 0x000fea0003800000 */
[----:B012---:R-:W-:Y:S01]  /*6a30*/  LDS.64 R2, [R13] ;  /* 0x000000000d027984 */ /* 0x007fe20000000a00 */
[----:B------:R-:W-:-:S03]  /*6a40*/  ISETP.NE.AND P1, PT, R26, RZ, PT ;  /* 0x000000ff1a00720c */ /* 0x000fc60003f25270 */
        /* <DEDUP_REMOVED lines=103> */
        .weak           $__internal_50_$__cuda_sm20_div_s64
        .type           $__internal_50_$__cuda_sm20_div_s64,@function
        .size           $__internal_50_$__cuda_sm20_div_s64,($__internal_51_$__cuda_sm20_rem_s64 - $__internal_50_$__cuda_sm20_div_s64)
$__internal_50_$__cuda_sm20_div_s64:
        /* <DEDUP_REMOVED lines=83> */
[----:B------:R-:W-:Y:S06]  /*75f0*/  RET.REL.NODEC R2 `(contiguous_reduce3_i64) ;  /* 0xffffff8802807950 */ /* 0x000fec0003c3ffff */
        .weak           $__internal_51_$__cuda_sm20_rem_s64
        .type           $__internal_51_$__cuda_sm20_rem_s64,@function
        .size           $__internal_51_$__cuda_sm20_rem_s64,(.L_x_3730 - $__internal_51_$__cuda_sm20_rem_s64)
$__internal_51_$__cuda_sm20_rem_s64:
        /* <DEDUP_REMOVED lines=76> */
[----:B------:R-:W-:Y:S06]  /*7ac0*/  RET.REL.NODEC R24 `(contiguous_reduce3_i64) ;  /* 0xffffff84184c7950 */ /* 0x000fec0003c3ffff */
.L_x_2428:
        /* <DEDUP_REMOVED lines=11> */
.L_x_3730:


//--------------------- .text.uncontiguous_reduce_i64 --------------------------
	.section	.text.uncontiguous_reduce_i64,"ax",@progbits
	.align	128
        .global         uncontiguous_reduce_i64
        .type           uncontiguous_reduce_i64,@function
        .size           uncontiguous_reduce_i64,(.L_x_3732 - uncontiguous_reduce_i64)
        .other          uncontiguous_reduce_i64,@"STO_CUDA_ENTRY STV_DEFAULT"
uncontiguous_reduce_i64:
.text.uncontiguous_reduce_i64:
        /* <DEDUP_REMOVED lines=49> */
.L_x_2457:
        /* <DEDUP_REMOVED lines=33> */
.L_x_2434:
[----:B------:R-:W-:Y:S01]  /*0520*/  MOV R24, R4 ;  /* 0x0000000400187202 */ /* 0x000fe20000000f00 */
[----:B------:R-:W-:Y:S01]  /*0530*/  IMAD.MOV.U32 R25, RZ, RZ, R6 ;  /* 0x000000ffff197224 */ /* 0x000fe200078e0006 */
[----:B------:R-:W-:Y:S01]  /*0540*/  MOV R15, R32 ;  /* 0x00000020000f7202 */ /* 0x000fe20000000f00 */
[----:B------:R-:W-:Y:S01]  /*0550*/  IMAD.MOV.U32 R14, RZ, RZ, R33 ;  /* 0x000000ffff0e7224 */ /* 0x000fe200078e0021 */
[----:B------:R-:W-:-:S07]  /*0560*/  MOV R13, 0x580 ;  /* 0x00000580000d7802 */ /* 0x000fce0000000f00 */
[----:B------:R-:W-:Y:S05]  /*0570*/  CALL.REL.NOINC `($__internal_52_$__cuda_sm20_div_s64) ;  /* 0x0000006800a07944 */ /* 0x000fea0003c00000 */
        /* <DEDUP_REMOVED lines=11> */
.L_x_2435:
[----:B------:R-:W-:Y:S05]  /*0630*/  BSYNC.RECONVERGENT B1 ;  /* 0x0000000000017941 */ /* 0x000fea0003800200 */
.L_x_2433:
        /* <DEDUP_REMOVED lines=34> */
.L_x_2437:
[----:B------:R-:W-:Y:S01]  /*0860*/  MOV R24, R18 ;  /* 0x0000001200187202 */ /* 0x000fe20000000f00 */
[----:B------:R-:W-:Y:S01]  /*0870*/  IMAD.MOV.U32 R25, RZ, RZ, R10 ;  /* 0x000000ffff197224 */ /* 0x000fe200078e000a */
[----:B------:R-:W-:Y:S01]  /*0880*/  MOV R15, R32 ;  /* 0x00000020000f7202 */ /* 0x000fe20000000f00 */
[----:B------:R-:W-:Y:S01]  /*0890*/  IMAD.MOV.U32 R14, RZ, RZ, R33 ;  /* 0x000000ffff0e7224 */ /* 0x000fe200078e0021 */
[----:B------:R-:W-:-:S07]  /*08a0*/  MOV R13, 0x8c0 ;  /* 0x000008c0000d7802 */ /* 0x000fce0000000f00 */
[----:B------:R-:W-:Y:S05]  /*08b0*/  CALL.REL.NOINC `($__internal_52_$__cuda_sm20_div_s64) ;  /* 0x0000006400d07944 */ /* 0x000fea0003c00000 */
        /* <DEDUP_REMOVED lines=10> */
.L_x_2438:
[----:B------:R-:W-:Y:S05]  /*0960*/  BSYNC.RECONVERGENT B1 ;  /* 0x0000000000017941 */ /* 0x000fea0003800200 */
.L_x_2436:
        /* <DEDUP_REMOVED lines=36> */
.L_x_2440:
[----:B------:R-:W-:Y:S01]  /*0bb0*/  IMAD.MOV.U32 R24, RZ, RZ, R34 ;  /* 0x000000ffff187224 */ /* 0x000fe200078e0022 */
[----:B------:R-:W-:Y:S01]  /*0bc0*/  MOV R25, R35 ;  /* 0x0000002300197202 */ /* 0x000fe20000000f00 */
[----:B------:R-:W-:Y:S01]  /*0bd0*/  IMAD.MOV.U32 R15, RZ, RZ, R32 ;  /* 0x000000ffff0f7224 */ /* 0x000fe200078e0020 */
[----:B------:R-:W-:Y:S02]  /*0be0*/  MOV R14, R33 ;  /* 0x00000021000e7202 */ /* 0x000fe40000000f00 */
[----:B------:R-:W-:-:S07]  /*0bf0*/  MOV R13, 0xc10 ;  /* 0x00000c10000d7802 */ /* 0x000fce0000000f00 */
[----:B------:R-:W-:Y:S05]  /*0c00*/  CALL.REL.NOINC `($__internal_52_$__cuda_sm20_div_s64) ;  /* 0x0000006000fc7944 */ /* 0x000fea0003c00000 */
        /* <DEDUP_REMOVED lines=10> */
.L_x_2441:
[----:B------:R-:W-:Y:S05]  /*0cb0*/  BSYNC.RECONVERGENT B1 ;  /* 0x0000000000017941 */ /* 0x000fea0003800200 */
.L_x_2439:
        /* <DEDUP_REMOVED lines=37> */
.L_x_2443:
[----:B------:R-:W-:Y:S01]  /*0f10*/  IMAD.MOV.U32 R24, RZ, RZ, R40 ;  /* 0x000000ffff187224 */ /* 0x000fe200078e0028 */
[----:B------:R-:W-:Y:S01]  /*0f20*/  MOV R25, R41 ;  /* 0x0000002900197202 */ /* 0x000fe20000000f00 */
[----:B------:R-:W-:Y:S01]  /*0f30*/  IMAD.MOV.U32 R15, RZ, RZ, R32 ;  /* 0x000000ffff0f7224 */ /* 0x000fe200078e0020 */
[----:B------:R-:W-:Y:S02]  /*0f40*/  MOV R14, R33 ;  /* 0x00000021000e7202 */ /* 0x000fe40000000f00 */
[----:B------:R-:W-:-:S07]  /*0f50*/  MOV R13, 0xf70 ;  /* 0x00000f70000d7802 */ /* 0x000fce0000000f00 */
[----:B------:R-:W-:Y:S05]  /*0f60*/  CALL.REL.NOINC `($__internal_52_$__cuda_sm20_div_s64) ;  /* 0x0000006000247944 */ /* 0x000fea0003c00000 */
        /* <DEDUP_REMOVED lines=11> */
.L_x_2444:
[----:B------:R-:W-:Y:S05]  /*1020*/  BSYNC.RECONVERGENT B1 ;  /* 0x0000000000017941 */ /* 0x000fea0003800200 */
.L_x_2442:
        /* <DEDUP_REMOVED lines=37> */
.L_x_2446:
        /* <DEDUP_REMOVED lines=17> */
.L_x_2447:
[----:B------:R-:W-:Y:S05]  /*1390*/  BSYNC.RECONVERGENT B1 ;  /* 0x0000000000017941 */ /* 0x000fea0003800200 */
.L_x_2445:
        /* <DEDUP_REMOVED lines=36> */
.L_x_2449:
        /* <DEDUP_REMOVED lines=17> */
.L_x_2450:
[----:B------:R-:W-:Y:S05]  /*16f0*/  BSYNC.RECONVERGENT B1 ;  /* 0x0000000000017941 */ /* 0x000fea0003800200 */
.L_x_2448:
        /* <DEDUP_REMOVED lines=36> */
.L_x_2452:
        /* <DEDUP_REMOVED lines=17> */
.L_x_2453:
[----:B------:R-:W-:Y:S05]  /*1a50*/  BSYNC.RECONVERGENT B1 ;  /* 0x0000000000017941 */ /* 0x000fea0003800200 */
.L_x_2451:
        /* <DEDUP_REMOVED lines=37> */
.L_x_2455:
        /* <DEDUP_REMOVED lines=17> */
.L_x_2456:
[----:B------:R-:W-:Y:S05]  /*1dc0*/  BSYNC.RECONVERGENT B1 ;  /* 0x0000000000017941 */ /* 0x000fea0003800200 */
.L_x_2454:
        /* <DEDUP_REMOVED lines=9> */
.L_x_2432:
        /* <DEDUP_REMOVED lines=35> */
.L_x_2460:
        /* <DEDUP_REMOVED lines=16> */
.L_x_2461:
[----:B------:R-:W-:Y:S05]  /*2190*/  BSYNC.RECONVERGENT B1 ;  /* 0x0000000000017941 */ /* 0x000fea0003800200 */
.L_x_2459:
        /* <DEDUP_REMOVED lines=34> */
.L_x_2463:
        /* <DEDUP_REMOVED lines=17> */
.L_x_2464:
[----:B------:R-:W-:Y:S05]  /*24d0*/  BSYNC.RECONVERGENT B1 ;  /* 0x0000000000017941 */ /* 0x000fea0003800200 */
.L_x_2462:
        /* <DEDUP_REMOVED lines=37> */
.L_x_2466:
        /* <DEDUP_REMOVED lines=17> */
.L_x_2467:
[----:B------:R-:W-:Y:S05]  /*2840*/  BSYNC.RECONVERGENT B1 ;  /* 0x0000000000017941 */ /* 0x000fea0003800200 */
.L_x_2465:
        /* <DEDUP_REMOVED lines=36> */
.L_x_2469:
[----:B------:R-:W-:Y:S01]  /*2a90*/  IMAD.MOV.U32 R24, RZ, RZ, R34 ;  /* 0x000000ffff187224 */ /* 0x000fe200078e0022 */
[----:B------:R-:W-:Y:S01]  /*2aa0*/  MOV R25, R35 ;  /* 0x0000002300197202 */ /* 0x000fe20000000f00 */
[----:B------:R-:W-:Y:S01]  /*2ab0*/  IMAD.MOV.U32 R15, RZ, RZ, R32 ;  /* 0x000000ffff0f7224 */ /* 0x000fe200078e0020 */
[----:B------:R-:W-:Y:S02]  /*2ac0*/  MOV R14, R33 ;  /* 0x00000021000e7202 */ /* 0x000fe40000000f00 */
[----:B------:R-:W-:-:S07]  /*2ad0*/  MOV R13, 0x2af0 ;  /* 0x00002af0000d7802 */ /* 0x000fce0000000f00 */
[----:B------:R-:W-:Y:S05]  /*2ae0*/  CALL.REL.NOINC `($__internal_52_$__cuda_sm20_div_s64) ;  /* 0x0000004400447944 */ /* 0x000fea0003c00000 */
        /* <DEDUP_REMOVED lines=10> */
.L_x_2470:
[----:B------:R-:W-:Y:S05]  /*2b90*/  BSYNC.RECONVERGENT B1 ;  /* 0x0000000000017941 */ /* 0x000fea0003800200 */
.L_x_2468:
[----:B------:R-:W-:Y:S01]  /*2ba0*/  IMAD.MOV.U32 R40, RZ, RZ, R20 ;  /* 0x000000ffff287224 */ /* 0x000fe200078e0014 */
[----:B------:R-:W-:Y:S01]  /*2bb0*/  IADD3 R11, PT, PT, R11, -0x2, RZ ;  /* 0xfffffffe0b0b7810 */ /* 0x000fe20007ffe0ff */
[----:B------:R-:W-:Y:S02]  /*2bc0*/  IMAD R13, R13, R36, RZ ;  /* 0x000000240d0d7224 */ /* 0x000fe400078e02ff */
[----:B------:R-:W-:-:S04]  /*2bd0*/  IMAD.WIDE.U32 R40, R36, R12, R40 ;  /* 0x0000000c24287225 */ /* 0x000fc800078e0028 */
[----:B------:R-:W-:Y:S01]  /*2be0*/  IMAD R13, R37, R12, R13 ;  /* 0x0000000c250d7224 */ /* 0x000fe200078e020d */
[----:B------:R-:W-:-:S03]  /*2bf0*/  MOV R19, R40 ;  /* 0x0000002800137202 */ /* 0x000fc60000000f00 */
[----:B------:R-:W-:-:S07]  /*2c00*/  IMAD.IADD R20, R41, 0x1, R13 ;  /* 0x0000000129147824 */ /* 0x000fce00078e020d */
.L_x_2458:
        /* <DEDUP_REMOVED lines=31> */
.L_x_2472:
[----:B------:R-:W-:Y:S01]  /*2e00*/  IMAD.MOV.U32 R21, RZ, RZ, R12 ;  /* 0x000000ffff157224 */ /* 0x000fe200078e000c */
[----:B------:R-:W-:Y:S02]  /*2e10*/  MOV R26, R13 ;  /* 0x0000000d001a7202 */ /* 0x000fe40000000f00 */
[----:B------:R-:W-:-:S07]  /*2e20*/  MOV R27, 0x2e40 ;  /* 0x00002e40001b7802 */ /* 0x000fce0000000f00 */
[----:B------:R-:W-:Y:S05]  /*2e30*/  CALL.REL.NOINC `($__internal_53_$__cuda_sm20_rem_s64) ;  /* 0x0000004400c07944 */ /* 0x000fea0003c00000 */
[----:B------:R-:W-:Y:S01]  /*2e40*/  IMAD.MOV.U32 R14, RZ, RZ, R4 ;  /* 0x000000ffff0e7224 */ /* 0x000fe200078e0004 */
[----:B------:R-:W-:-:S07]  /*2e50*/  MOV R15, R21 ;  /* 0x00000015000f7202 */ /* 0x000fce0000000f00 */
.L_x_2473:
[----:B------:R-:W-:Y:S05]  /*2e60*/  BSYNC.RECONVERGENT B1 ;  /* 0x0000000000017941 */ /* 0x000fea0003800200 */
.L_x_2471:
        /* <DEDUP_REMOVED lines=30> */
.L_x_2475:
[----:B------:R-:W-:Y:S01]  /*3050*/  IMAD.MOV.U32 R21, RZ, RZ, R12 ;  /* 0x000000ffff157224 */ /* 0x000fe200078e000c */
[----:B------:R-:W-:Y:S01]  /*3060*/  MOV R26, R13 ;  /* 0x0000000d001a7202 */ /* 0x000fe20000000f00 */
[----:B------:R-:W-:Y:S01]  /*3070*/  IMAD.MOV.U32 R4, RZ, RZ, R18 ;  /* 0x000000ffff047224 */ /* 0x000fe200078e0012 */
[----:B------:R-:W-:Y:S02]  /*3080*/  MOV R6, R10 ;  /* 0x0000000a00067202 */ /* 0x000fe40000000f00 */
[----:B------:R-:W-:-:S07]  /*3090*/  MOV R27, 0x30b0 ;  /* 0x000030b0001b7802 */ /* 0x000fce0000000f00 */
[----:B------:R-:W-:Y:S05]  /*30a0*/  CALL.REL.NOINC `($__internal_53_$__cuda_sm20_rem_s64) ;  /* 0x0000004400247944 */ /* 0x000fea0003c00000 */
[----:B------:R-:W-:Y:S01]  /*30b0*/  IMAD.MOV.U32 R10, RZ, RZ, R4 ;  /* 0x000000ffff0a7224 */ /* 0x000fe200078e0004 */
[----:B------:R-:W-:-:S07]  /*30c0*/  MOV R11, R21 ;  /* 0x00000015000b7202 */ /* 0x000fce0000000f00 */
.L_x_2476:
[----:B------:R-:W-:Y:S05]  /*30d0*/  BSYNC.RECONVERGENT B1 ;  /* 0x0000000000017941 */ /* 0x000fea0003800200 */
.L_x_2474:
[----:B------:R-:W-:Y:S01]  /*30e0*/  MOV R13, R20 ;  /* 0x00000014000d7202 */ /* 0x000fe20000000f00 */
[----:B------:R-:W-:Y:S02]  /*30f0*/  IMAD.MOV.U32 R12, RZ, RZ, R19 ;  /* 0x000000ffff0c7224 */ /* 0x000fe400078e0013 */
[----:B------:R-:W-:Y:S02]  /*3100*/  IMAD R11, R11, R28, RZ ;  /* 0x0000001c0b0b7224 */ /* 0x000fe400078e02ff */
[----:B------:R-:W-:-:S04]  /*3110*/  IMAD.WIDE.U32 R12, R28, R10, R12 ;  /* 0x0000000a1c0c7225 */ /* 0x000fc800078e000c */
[----:B------:R-:W-:Y:S01]  /*3120*/  IMAD R11, R29, R10, R11 ;  /* 0x0000000a1d0b7224 */ /* 0x000fe200078e020b */
[----:B------:R-:W-:-:S03]  /*3130*/  MOV R19, R12 ;  /* 0x0000000c00137202 */ /* 0x000fc60000000f00 */
[----:B------:R-:W-:-:S07]  /*3140*/  IMAD.IADD R20, R13, 0x1, R11 ;  /* 0x000000010d147824 */ /* 0x000fce00078e020b */
.L_x_2431:
        /* <DEDUP_REMOVED lines=8> */
[----:B------:R-:W-:-:S13]  /*31d0*/  ISETP.GT.AND.EX P0, PT, R13, R11, PT, P0 ;  /* 0x0000000b0d00720c */ /* 0x000fda0003f04300 */
[----:B------:R2:W-:Y:S04]  /*31e0*/  @!P0 STS.64 [R3], R12 ;  /* 0x0000000c03008388 */ /* 0x0005e80000000a00 */
[----:B------:R2:W-:Y:S04]  /*31f0*/  @!P0 STS.64 [R5], R16 ;  /* 0x0000001005008388 */ /* 0x0005e80000000a00 */
[----:B------:R2:W-:Y:S01]  /*3200*/  @P0 STS.64 [R3], R10 ;  /* 0x0000000a03000388 */ /* 0x0005e20000000a00 */
[----:B------:R-:W-:Y:S05]  /*3210*/  BRA `(.L_x_2477) ;  /* 0x0000003400b87947 */ /* 0x000fea0003800000 */
.L_x_2430:
        /* <DEDUP_REMOVED lines=20> */
.L_x_2504:
        /* <DEDUP_REMOVED lines=33> */
.L_x_2481:
[----:B------:R-:W-:Y:S01]  /*3570*/  IMAD.MOV.U32 R24, RZ, RZ, R4 ;  /* 0x000000ffff187224 */ /* 0x000fe200078e0004 */
[----:B------:R-:W-:Y:S01]  /*3580*/  MOV R25, R6 ;  /* 0x0000000600197202 */ /* 0x000fe20000000f00 */
[----:B------:R-:W-:Y:S01]  /*3590*/  IMAD.MOV.U32 R15, RZ, RZ, R32 ;  /* 0x000000ffff0f7224 */ /* 0x000fe200078e0020 */
[----:B------:R-:W-:Y:S02]  /*35a0*/  MOV R14, R33 ;  /* 0x00000021000e7202 */ /* 0x000fe40000000f00 */
[----:B------:R-:W-:-:S07]  /*35b0*/  MOV R13, 0x35d0 ;  /* 0x000035d0000d7802 */ /* 0x000fce0000000f00 */
[----:B-1----:R-:W-:Y:S05]  /*35c0*/  CALL.REL.NOINC `($__internal_52_$__cuda_sm20_div_s64) ;  /* 0x00000038008c7944 */ /* 0x002fea0003c00000 */
        /* <DEDUP_REMOVED lines=11> */
.L_x_2482:
[----:B------:R-:W-:Y:S05]  /*3680*/  BSYNC.RECONVERGENT B1 ;  /* 0x0000000000017941 */ /* 0x000fea0003800200 */
.L_x_2480:
        /* <DEDUP_REMOVED lines=38> */
.L_x_2484:
        /* <DEDUP_REMOVED lines=17> */
.L_x_2485:
[----:B------:R-:W-:Y:S05]  /*3a00*/  BSYNC.RECONVERGENT B1 ;  /* 0x0000000000017941 */ /* 0x000fea0003800200 */
.L_x_2483:
        /* <DEDUP_REMOVED lines=38> */
.L_x_2487:
        /* <DEDUP_REMOVED lines=17> */
.L_x_2488:
[----:B------:R-:W-:Y:S05]  /*3d80*/  BSYNC.RECONVERGENT B1 ;  /* 0x0000000000017941 */ /* 0x000fea0003800200 */
.L_x_2486:
        /* <DEDUP_REMOVED lines=38> */
.L_x_2490:
        /* <DEDUP_REMOVED lines=17> */
.L_x_2491:
[----:B------:R-:W-:Y:S05]  /*4100*/  BSYNC.RECONVERGENT B1 ;  /* 0x0000000000017941 */ /* 0x000fea0003800200 */
.L_x_2489:
        /* <DEDUP_REMOVED lines=38> */
.L_x_2493:
        /* <DEDUP_REMOVED lines=17> */
.L_x_2494:
[----:B------:R-:W-:Y:S05]  /*4480*/  BSYNC.RECONVERGENT B1 ;  /* 0x0000000000017941 */ /* 0x000fea0003800200 */
.L_x_2492:
        /* <DEDUP_REMOVED lines=38> */
.L_x_2496:
        /* <DEDUP_REMOVED lines=17> */
.L_x_2497:
[----:B------:R-:W-:Y:S05]  /*4800*/  BSYNC.RECONVERGENT B1 ;  /* 0x0000000000017941 */ /* 0x000fea0003800200 */
.L_x_2495:
        /* <DEDUP_REMOVED lines=38> */
.L_x_2499:
        /* <DEDUP_REMOVED lines=17> */
.L_x_2500:
[----:B------:R-:W-:Y:S05]  /*4b80*/  BSYNC.RECONVERGENT B1 ;  /* 0x0000000000017941 */ /* 0x000fea0003800200 */
.L_x_2498:
        /* <DEDUP_REMOVED lines=36> */
.L_x_2502:
        /* <DEDUP_REMOVED lines=17> */
.L_x_2503:
[----:B------:R-:W-:Y:S05]  /*4ee0*/  BSYNC.RECONVERGENT B1 ;  /* 0x0000000000017941 */ /* 0x000fea0003800200 */
.L_x_2501:
        /* <DEDUP_REMOVED lines=12> */
.L_x_2479:
        /* <DEDUP_REMOVED lines=36> */
.L_x_2507:
        /* <DEDUP_REMOVED lines=17> */
.L_x_2508:
[----:B------:R-:W-:Y:S05]  /*5300*/  BSYNC.RECONVERGENT B1 ;  /* 0x0000000000017941 */ /* 0x000fea0003800200 */
.L_x_2506:
        /* <DEDUP_REMOVED lines=40> */
.L_x_2510:
        /* <DEDUP_REMOVED lines=17> */
.L_x_2511:
[----:B------:R-:W-:Y:S05]  /*56a0*/  BSYNC.RECONVERGENT B1 ;  /* 0x0000000000017941 */ /* 0x000fea0003800200 */
.L_x_2509:
        /* <DEDUP_REMOVED lines=40> */
.L_x_2513:
        /* <DEDUP_REMOVED lines=17> */
.L_x_2514:
[----:B------:R-:W-:Y:S05]  /*5a40*/  BSYNC.RECONVERGENT B1 ;  /* 0x0000000000017941 */ /* 0x000fea0003800200 */
.L_x_2512:
        /* <DEDUP_REMOVED lines=39> */
.L_x_2516:
        /* <DEDUP_REMOVED lines=17> */
.L_x_2517:
[----:B------:R-:W-:Y:S05]  /*5dd0*/  BSYNC.RECONVERGENT B1 ;  /* 0x0000000000017941 */ /* 0x000fea0003800200 */
.L_x_2515:
        /* <DEDUP_REMOVED lines=9> */
.L_x_2505:
        /* <DEDUP_REMOVED lines=34> */
.L_x_2520:
        /* <DEDUP_REMOVED lines=17> */
.L_x_2521:
[----:B------:R-:W-:Y:S05]  /*61a0*/  BSYNC.RECONVERGENT B1 ;  /* 0x0000000000017941 */ /* 0x000fea0003800200 */
.L_x_2519:
        /* <DEDUP_REMOVED lines=39> */
.L_x_2523:
        /* <DEDUP_REMOVED lines=17> */
.L_x_2524:
[----:B------:R-:W-:Y:S05]  /*6530*/  BSYNC.RECONVERGENT B1 ;  /* 0x0000000000017941 */ /* 0x000fea0003800200 */
.L_x_2522:
        /* <DEDUP_REMOVED lines=9> */
.L_x_2518:
        /* <DEDUP_REMOVED lines=31> */
.L_x_2526:
[----:B------:R-:W-:Y:S02]  /*67c0*/  MOV R21, R14 ;  /* 0x0000000e00157202 */ /* 0x000fe40000000f00 */
[----:B------:R-:W-:Y:S02]  /*67d0*/  MOV R26, R15 ;  /* 0x0000000f001a7202 */ /* 0x000fe40000000f00 */
[----:B------:R-:W-:-:S07]  /*67e0*/  MOV R27, 0x6800 ;  /* 0x00006800001b7802 */ /* 0x000fce0000000f00 */
[----:B------:R-:W-:Y:S05]  /*67f0*/  CALL.REL.NOINC `($__internal_53_$__cuda_sm20_rem_s64) ;  /* 0x0000000c00507944 */ /* 0x000fea0003c00000 */
[----:B------:R-:W-:Y:S01]  /*6800*/  IMAD.MOV.U32 R14, RZ, RZ, R4 ;  /* 0x000000ffff0e7224 */ /* 0x000fe200078e0004 */
[----:B------:R-:W-:-:S07]  /*6810*/  MOV R15, R21 ;  /* 0x00000015000f7202 */ /* 0x000fce0000000f00 */
.L_x_2527:
[----:B------:R-:W-:Y:S05]  /*6820*/  BSYNC.RECONVERGENT B1 ;  /* 0x0000000000017941 */ /* 0x000fea0003800200 */
.L_x_2525:
        /* <DEDUP_REMOVED lines=8> */
.L_x_2478:
[----:B------:R-:W0:Y:S02]  /*68b0*/  LDCU.64 UR4, c[0x0][0x390] ;  /* 0x00007200ff0477ac */ /* 0x000e240008000a00 */
[----:B0-----:R-:W-:-:S04]  /*68c0*/  LEA R8, P0, R10, UR4, 0x3 ;  /* 0x000000040a087c11 */ /* 0x001fc8000f8018ff */
[----:B------:R-:W-:-:S06]  /*68d0*/  LEA.HI.X R9, R10, UR5, R9, 0x3, P0 ;  /* 0x000000050a097c11 */ /* 0x000fcc00080f1c09 */
[----:B------:R-:W2:Y:S04]  /*68e0*/  LDG.E.64 R8, desc[UR8][R8.64] ;  /* 0x0000000808087981 */ /* 0x000ea8000c1e1b00 */
[----:B--2---:R1:W-:Y:S02]  /*68f0*/  STS.64 [R3], R8 ;  /* 0x0000000803007388 */ /* 0x0043e40000000a00 */
.L_x_2477:
[----:B------:R-:W-:Y:S05]  /*6900*/  BSYNC.RECONVERGENT B0 ;  /* 0x0000000000007941 */ /* 0x000fea0003800200 */
.L_x_2429:
[----:B------:R-:W-:Y:S01]  /*6910*/  BAR.SYNC.DEFER_BLOCKING 0x0 ;  /* 0x0000000000007b1d */ /* 0x000fe20000010000 */
[----:B------:R-:W-:Y:S02]  /*6920*/  ISETP.GE.U32.AND P0, PT, R7, 0x42, PT ;  /* 0x000000420700780c */ /* 0x000fe40003f06070 */
[----:B------:R-:W-:-:S11]  /*6930*/  ISETP.GT.U32.AND P1, PT, R2, 0x1f, PT ;  /* 0x0000001f0200780c */ /* 0x000fd60003f24070 */
[----:B------:R-:W-:Y:S05]  /*6940*/  @!P0 BRA `(.L_x_2528) ;  /* 0x0000000000388947 */ /* 0x000fea0003800000 */
.L_x_2529:
[----:B------:R-:W-:Y:S01]  /*6950*/  SHF.R.U32.HI R4, RZ, 0x1, R7 ;  /* 0x00000001ff047819 */ /* 0x000fe20000011607 */
[----:B01----:R-:W-:Y:S03]  /*6960*/  LDS.64 R8, [R3] ;  /* 0x0000000003087984 */ /* 0x003fe60000000a00 */
[----:B--2---:R-:W-:-:S06]  /*6970*/  LEA R10, R4, R3, 0x3 ;  /* 0x00000003040a7211 */ /* 0x004fcc00078e18ff */
[----:B------:R-:W0:Y:S02]  /*6980*/  LDS.64 R10, [R10] ;  /* 0x000000000a0a7984 */ /* 0x000e240000000a00 */
[----:B0-----:R-:W-:-:S04]  /*6990*/  ISETP.GT.U32.AND P0, PT, R10, R8, PT ;  /* 0x000000080a00720c */ /* 0x001fc80003f04070 */
[----:B------:R-:W-:-:S13]  /*69a0*/  ISETP.GT.AND.EX P0, PT, R11, R9, PT, P0 ;  /* 0x000000090b00720c */ /* 0x000fda0003f04300 */
        /* <DEDUP_REMOVED lines=8> */
.L_x_2528:
[----:B------:R-:W-:Y:S05]  /*6a30*/  @P1 EXIT ;  /* 0x000000000000194d */ /* 0x000fea0003800000 */
[----:B------:R-:W-:Y:S01]  /*6a40*/  LDS.64 R6, [R3] ;  /* 0x0000000003067984 */ /* 0x000fe20000000a00 */
[----:B------:R-:W-:-:S03]  /*6a50*/  ISETP.NE.AND P1, PT, R2, RZ, PT ;  /* 0x000000ff0200720c */ /* 0x000fc60003f25270 */
[----:B01----:R-:W0:Y:S04]  /*6a60*/  LDS.64 R8, [R3+0x100] ;  /* 0x0001000003087984 */ /* 0x003e280000000a00 */
[----:B--2---:R-:W1:Y:S01]  /*6a70*/  LDS.64 R10, [R3+0x100] ;  /* 0x00010000030a7984 */ /* 0x004e620000000a00 */
        /* <DEDUP_REMOVED lines=88> */
        .weak           $__internal_52_$__cuda_sm20_div_s64
        .type           $__internal_52_$__cuda_sm20_div_s64,@function
        .size           $__internal_52_$__cuda_sm20_div_s64,($__internal_53_$__cuda_sm20_rem_s64 - $__internal_52_$__cuda_sm20_div_s64)
$__internal_52_$__cuda_sm20_div_s64:
        /* <DEDUP_REMOVED lines=83> */
[----:B------:R-:W-:Y:S06]  /*7530*/  RET.REL.NODEC R14 `(uncontiguous_reduce_i64) ;  /* 0xffffff880eb07950 */ /* 0x000fec0003c3ffff */
        .weak           $__internal_53_$__cuda_sm20_rem_s64
        .type           $__internal_53_$__cuda_sm20_rem_s64,@function
        .size           $__internal_53_$__cuda_sm20_rem_s64,(.L_x_3732 - $__internal_53_$__cuda_sm20_rem_s64)
$__internal_53_$__cuda_sm20_rem_s64:
        /* <DEDUP_REMOVED lines=77> */
[----:B------:R-:W-:Y:S06]  /*7a10*/  RET.REL.NODEC R14 `(uncontiguous_reduce_i64) ;  /* 0xffffff840e787950 */ /* 0x000fec0003c3ffff */
.L_x_2530:
        /* <DEDUP_REMOVED lines=14> */
.L_x_3732:


//--------------------- .text.contiguous_reduce2_i64 --------------------------
	.section	.text.contiguous_reduce2_i64,"ax",@progbits
	.align	128
        .global         contiguous_reduce2_i64
        .type           contiguous_reduce2_i64,@function
        .size           contiguous_reduce2_i64,(.L_x_3818 - contiguous_reduce2_i64)
        .other          contiguous_reduce2_i64,@"STO_CUDA_ENTRY STV_DEFAULT"
contiguous_reduce2_i64:
.text.contiguous_reduce2_i64:
        /* <DEDUP_REMOVED lines=34> */
[----:B------:R-:W-:-:S13]  /*0220*/  ISETP.GT.AND.EX P0, PT, R9, R7, PT, P0 ;  /* 0x000000070900720c */ /* 0x000fda0003f04300 */
        /* <DEDUP_REMOVED lines=12> */
.L_x_2532:
        /* <DEDUP_REMOVED lines=14> */
.L_x_2533:
[----:B------:R-:W-:Y:S05]  /*03d0*/  BSYNC.RECONVERGENT B0 ;  /* 0x0000000000007941 */ /* 0x000fea0003800200 */
.L_x_2531:
[----:B------:R-:W-:Y:S01]  /*03e0*/  BAR.SYNC.DEFER_BLOCKING 0x0 ;  /* 0x0000000000007b1d */ /* 0x000fe20000010000 */
[----:B------:R-:W-:-:S13]  /*03f0*/  ISETP.GE.U32.AND P0, PT, R5, 0x42, PT ;  /* 0x000000420500780c */ /* 0x000fda0003f06070 */
[----:B------:R-:W-:Y:S05]  /*0400*/  @!P0 BRA `(.L_x_2534) ;  /* 0x0000000000488947 */ /* 0x000fea0003800000 */
.L_x_2537:
        /* <DEDUP_REMOVED lines=14> */
.L_x_2536:
[----:B------:R-:W-:Y:S05]  /*04f0*/  BSYNC.RECONVERGENT B0 ;  /* 0x0000000000007941 */ /* 0x000fea0003800200 */
.L_x_2535:
[----:B------:R-:W-:Y:S01]  /*0500*/  BAR.SYNC.DEFER_BLOCKING 0x0 ;  /* 0x0000000000007b1d */ /* 0x000fe20000010000 */
[----:B------:R-:W-:-:S13]  /*0510*/  ISETP.GT.U32.AND P0, PT, R10, 0x83, PT ;  /* 0x000000830a00780c */ /* 0x000fda0003f04070 */
[----:B------:R-:W-:Y:S05]  /*0520*/  @P0 BRA `(.L_x_2537) ;  /* 0xfffffffc00b80947 */ /* 0x000fea000383ffff */
.L_x_2534:
[----:B------:R-:W-:-:S13]  /*0530*/  ISETP.GT.U32.AND P0, PT, R2, 0x1f, PT ;  /* 0x0000001f0200780c */ /* 0x000fda0003f04070 */
[----:B------:R-:W-:Y:S05]  /*0540*/  @P0 EXIT ;  /* 0x000000000000094d */ /* 0x000fea0003800000 */
[----:B01----:R-:W-:Y:S01]  /*0550*/  LDS.64 R6, [R3] ;  /* 0x0000000003067984 */ /* 0x003fe20000000a00 */
        /* <DEDUP_REMOVED lines=91> */
.L_x_2538:
        /* <DEDUP_REMOVED lines=15> */
.L_x_3818:


//--------------------- .text.contiguous_reduce_i64 --------------------------
	.section	.text.contiguous_reduce_i64,"ax",@progbits
	.align	128
        .global         contiguous_reduce_i64
        .type           contiguous_reduce_i64,@function
        .size           contiguous_reduce_i64,(.L_x_3819 - contiguous_reduce_i64)
        .other          contiguous_reduce_i64,@"STO_CUDA_ENTRY STV_DEFAULT"
contiguous_reduce_i64:
.text.contiguous_reduce_i64:
        /* <DEDUP_REMOVED lines=34> */
[----:B------:R-:W-:-:S13]  /*0220*/  ISETP.GT.AND.EX P0, PT, R11, R7, PT, P0 ;  /* 0x000000070b00720c */ /* 0x000fda0003f04300 */
[----:B------:R1:W-:Y:S04]  /*0230*/  @!P0 STS.64 [R3], R10 ;  /* 0x0000000a03008388 */ /* 0x0003e80000000a00 */
[----:B------:R1:W-:Y:S04]  /*0240*/  @!P0 STS.64 [R4], R8 ;  /* 0x0000000804008388 */ /* 0x0003e80000000a00 */
[----:B------:R1:W-:Y:S01]  /*0250*/  @P0 STS.64 [R3], R6 ;  /* 0x0000000603000388 */ /* 0x0003e20000000a00 */
[----:B------:R-:W-:Y:S05]  /*0260*/  BRA `(.L_x_2541) ;  /* 0x0000000000207947 */ /* 0x000fea0003800000 */
.L_x_2540:
        /* <DEDUP_REMOVED lines=8> */
.L_x_2541:
[----:B------:R-:W-:Y:S05]  /*02f0*/  BSYNC.RECONVERGENT B0 ;  /* 0x0000000000007941 */ /* 0x000fea0003800200 */
.L_x_2539:
[----:B------:R-:W-:Y:S01]  /*0300*/  BAR.SYNC.DEFER_BLOCKING 0x0 ;  /* 0x0000000000007b1d */ /* 0x000fe20000010000 */
[----:B------:R-:W-:-:S13]  /*0310*/  ISETP.GE.U32.AND P0, PT, R5, 0x42, PT ;  /* 0x000000420500780c */ /* 0x000fda0003f06070 */
[----:B------:R-:W-:Y:S05]  /*0320*/  @!P0 BRA `(.L_x_2542) ;  /* 0x0000000000488947 */ /* 0x000fea0003800000 */
.L_x_2545:
        /* <DEDUP_REMOVED lines=14> */
.L_x_2544:
[----:B------:R-:W-:Y:S05]  /*0410*/  BSYNC.RECONVERGENT B0 ;  /* 0x0000000000007941 */ /* 0x000fea0003800200 */
.L_x_2543:
[----:B------:R-:W-:Y:S01]  /*0420*/  BAR.SYNC.DEFER_BLOCKING 0x0 ;  /* 0x0000000000007b1d */ /* 0x000fe20000010000 */
[----:B------:R-:W-:-:S13]  /*0430*/  ISETP.GT.U32.AND P0, PT, R10, 0x83, PT ;  /* 0x000000830a00780c */ /* 0x000fda0003f04070 */
[----:B------:R-:W-:Y:S05]  /*0440*/  @P0 BRA `(.L_x_2545) ;  /* 0xfffffffc00b80947 */ /* 0x000fea000383ffff */
.L_x_2542:
[----:B------:R-:W-:-:S13]  /*0450*/  ISETP.GT.U32.AND P0, PT, R2, 0x1f, PT ;  /* 0x0000001f0200780c */ /* 0x000fda0003f04070 */
[----:B------:R-:W-:Y:S05]  /*0460*/  @P0 EXIT ;  /* 0x000000000000094d */ /* 0x000fea0003800000 */
[----:B-1----:R-:W-:Y:S01]  /*0470*/  LDS.64 R6, [R3] ;  /* 0x0000000003067984 */ /* 0x002fe20000000a00 */
[----:B------:R-:W-:-:S03]  /*0480*/  ISETP.NE.AND P1, PT, R2, RZ, PT ;  /* 0x000000ff0200720c */ /* 0x000fc60003f25270 */
[----:B0-----:R-:W0:Y:S04]  /*0490*/  LDS.64 R8, [R3+0x100] ;  /* 0x0001000003087984 */ /* 0x001e280000000a00 */
        /* <DEDUP_REMOVED lines=89> */
.L_x_2546:
        /* <DEDUP_REMOVED lines=13> */
.L_x_3819:


//--------------------- .text.contiguous_reduce44_i32 --------------------------
	.section	.text.contiguous_reduce44_i32,"ax",@progbits
	.align	128
        .global         contiguous_reduce44_i32
        .type           contiguous_reduce44_i32,@function
        .size           contiguous_reduce44_i32,(.L_x_3820 - contiguous_reduce44_i32)
        .other          contiguous_reduce44_i32,@"STO_CUDA_ENTRY STV_DEFAULT"
contiguous_reduce44_i32:
.text.contiguous_reduce44_i32:
        /* <DEDUP_REMOVED lines=70> */
.L_x_2551:
        /* <DEDUP_REMOVED lines=8> */
[----:B-1----:R-:W-:-:S13]  /*04e0*/  ISETP.GT.AND P0, PT, R21, R13, PT ;  /* 0x0000000d1500720c */ /* 0x002fda0003f04270 */
[----:B------:R-:W-:Y:S04]  /*04f0*/  @!P0 STS [R4], R21 ;  /* 0x0000001504008388 */ /* 0x000fe80000000800 */
[----:B------:R-:W0:Y:S04]  /*0500*/  @!P0 LDS.64 R16, [R9+UR4] ;  /* 0x0000000409108984 */ /* 0x000e280008000a00 */
[----:B0-----:R-:W-:Y:S04]  /*0510*/  @!P0 STS.64 [R6+UR8], R16 ;  /* 0x0000001006008988 */ /* 0x001fe80008000a08 */
[----:B------:R-:W-:Y:S04]  /*0520*/  @!P0 LDS R13, [R4] ;  /* 0x00000000040d8984 */ /* 0x000fe80000000800 */
[----:B------:R0:W1:Y:S02]  /*0530*/  LDS R22, [R20] ;  /* 0x0000000014167984 */ /* 0x0000640000000800 */
[----:B0-----:R-:W-:-:S05]  /*0540*/  IMAD R20, R7, 0x10, R14 ;  /* 0x0000001007147824 */ /* 0x001fca00078e020e */
[----:B------:R-:W-:Y:S02]  /*0550*/  LEA R21, R7, R20, 0x3 ;  /* 0x0000001407157211 */ /* 0x000fe400078e18ff */
[----:B-1----:R-:W-:-:S13]  /*0560*/  ISETP.GT.AND P0, PT, R22, R13, PT ;  /* 0x0000000d1600720c */ /* 0x002fda0003f04270 */
[----:B------:R-:W-:Y:S04]  /*0570*/  @!P0 STS [R4], R22 ;  /* 0x0000001604008388 */ /* 0x000fe80000000800 */
[----:B------:R-:W0:Y:S04]  /*0580*/  @!P0 LDS.64 R18, [R10+UR4] ;  /* 0x000000040a128984 */ /* 0x000e280008000a00 */
[----:B0-----:R-:W-:Y:S04]  /*0590*/  @!P0 STS.64 [R6+UR8], R18 ;  /* 0x0000001206008988 */ /* 0x001fe80008000a08 */
[----:B------:R-:W-:Y:S04]  /*05a0*/  @!P0 LDS R13, [R4] ;  /* 0x00000000040d8984 */ /* 0x000fe80000000800 */
[----:B------:R-:W0:Y:S02]  /*05b0*/  LDS R15, [R15] ;  /* 0x000000000f0f7984 */ /* 0x000e240000000800 */
[----:B0-----:R-:W-:-:S13]  /*05c0*/  ISETP.GT.AND P0, PT, R15, R13, PT ;  /* 0x0000000d0f00720c */ /* 0x001fda0003f04270 */
[----:B------:R-:W-:Y:S04]  /*05d0*/  @!P0 STS [R4], R15 ;  /* 0x0000000f04008388 */ /* 0x000fe80000000800 */
[----:B------:R-:W0:Y:S04]  /*05e0*/  @!P0 LDS.64 R16, [R11+UR4] ;  /* 0x000000040b108984 */ /* 0x000e280008000a00 */
[----:B0-----:R-:W-:Y:S04]  /*05f0*/  @!P0 STS.64 [R6+UR8], R16 ;  /* 0x0000001006008988 */ /* 0x001fe80008000a08 */
[----:B------:R-:W-:Y:S04]  /*0600*/  @!P0 LDS R13, [R4] ;  /* 0x00000000040d8984 */ /* 0x000fe80000000800 */
[----:B------:R-:W0:Y:S02]  /*0610*/  LDS R23, [R20] ;  /* 0x0000000014177984 */ /* 0x000e240000000800 */
[----:B0-----:R-:W-:Y:S01]  /*0620*/  ISETP.GT.AND P0, PT, R23, R13, PT ;  /* 0x0000000d1700720c */ /* 0x001fe20003f04270 */
        /* <DEDUP_REMOVED lines=21> */
[----:B------:R0:W1:Y:S02]  /*0780*/  LDS R19, [R13] ;  /* 0x000000000d137984 */ /* 0x0000640000000800 */
[----:B0-----:R-:W-:Y:S01]  /*0790*/  IMAD R13, R7, 0x4, R20 ;  /* 0x00000004070d7824 */ /* 0x001fe200078e0214 */
        /* <DEDUP_REMOVED lines=29> */
[----:B------:R0:W-:Y:S04]  /*0970*/  @!P0 STS [R4], R21 ;  /* 0x0000001504008388 */ /* 0x0001e80000000800 */
[----:B------:R-:W1:Y:S01]  /*0980*/  @!P0 LDS.64 R14, [R11+UR4] ;  /* 0x000000040b0e8984 */ /* 0x000e620008000a00 */
[----:B0-----:R-:W-:-:S03]  /*0990*/  IMAD R21, R7, 0x8, R20 ;  /* 0x0000000807157824 */ /* 0x001fc600078e0214 */
[----:B-1----:R-:W-:Y:S04]  /*09a0*/  @!P0 STS.64 [R6+UR8], R14 ;  /* 0x0000000e06008988 */ /* 0x002fe80008000a08 */
        /* <DEDUP_REMOVED lines=9> */
[----:B0-----:R-:W-:Y:S01]  /*0a40*/  IMAD R13, R7, 0xc, R20 ;  /* 0x0000000c070d7824 */ /* 0x001fe200078e0214 */
[----:B-1----:R-:W-:-:S13]  /*0a50*/  ISETP.GT.AND P0, PT, R19, R22, PT ;  /* 0x000000161300720c */ /* 0x002fda0003f04270 */
[----:B------:R-:W-:Y:S04]  /*0a60*/  @!P0 STS [R4], R19 ;  /* 0x0000001304008388 */ /* 0x000fe80000000800 */
[----:B------:R-:W0:Y:S04]  /*0a70*/  @!P0 LDS.64 R14, [R9+UR4] ;  /* 0x00000004090e8984 */ /* 0x000e280008000a00 */
[----:B0-----:R0:W-:Y:S04]  /*0a80*/  @!P0 STS.64 [R6+UR8], R14 ;  /* 0x0000000e06008988 */ /* 0x0011e80008000a08 */
[----:B------:R-:W-:Y:S04]  /*0a90*/  @!P0 LDS R22, [R4] ;  /* 0x0000000004168984 */ /* 0x000fe80000000800 */
[----:B------:R-:W1:Y:S01]  /*0aa0*/  LDS R21, [R21] ;  /* 0x0000000015157984 */ /* 0x000e620000000800 */
        /* <DEDUP_REMOVED lines=17> */
[----:B0-----:R0:W-:Y:S01]  /*0bc0*/  @!P0 STS.64 [R6+UR8], R16 ;  /* 0x0000001006008988 */ /* 0x0011e20008000a08 */
[----:B------:R-:W-:Y:S08]  /*0bd0*/  BRA.U !UP1, `(.L_x_2551) ;  /* 0xfffffff909207547 */ /* 0x000ff0000b83ffff */
.L_x_2550:
        /* <DEDUP_REMOVED lines=13> */
[----:B--2---:R-:W-:-:S13]  /*0cb0*/  ISETP.GT.AND P0, PT, R20, R21, PT ;  /* 0x000000151400720c */ /* 0x004fda0003f04270 */
[----:B------:R1:W-:Y:S04]  /*0cc0*/  @!P0 STS [R4], R20 ;  /* 0x0000001404008388 */ /* 0x0003e80000000800 */
[----:B0-----:R-:W0:Y:S01]  /*0cd0*/  @!P0 LDS.64 R16, [R9+UR4] ;  /* 0x0000000409108984 */ /* 0x001e220008000a00 */
[----:B-1----:R-:W-:-:S03]  /*0ce0*/  IMAD R20, R7, 0x10, R14 ;  /* 0x0000001007147824 */ /* 0x002fc600078e020e */
        /* <DEDUP_REMOVED lines=9> */
[----:B0-----:R-:W-:-:S02]  /*0d80*/  LEA R13, R7, R20, 0x2 ;  /* 0x00000014070d7211 */ /* 0x001fc400078e10ff */
[----:B-1----:R-:W-:-:S13]  /*0d90*/  ISETP.GT.AND P0, PT, R22, R21, PT ;  /* 0x000000151600720c */ /* 0x002fda0003f04270 */
        /* <DEDUP_REMOVED lines=37> */
[----:B0-----:R1:W-:Y:S09]  /*0ff0*/  @!P0 STS.64 [R6+UR8], R16 ;  /* 0x0000001006008988 */ /* 0x0013f20008000a08 */
.L_x_2552:
[----:B------:R-:W-:-:S09]  /*1000*/  UISETP.NE.OR UP0, UPT, UR5, URZ, UP0 ;  /* 0x000000ff0500728c */ /* 0x000fd20008705670 */
[----:B------:R-:W-:Y:S05]  /*1010*/  BRA.U !UP0, `(.L_x_2553) ;  /* 0x0000000108847547 */ /* 0x000fea000b800000 */
.L_x_2549:
        /* <DEDUP_REMOVED lines=9> */
[----:B---3--:R-:W-:-:S13]  /*10b0*/  ISETP.GT.AND P0, PT, R21, R20, PT ;  /* 0x000000141500720c */ /* 0x008fda0003f04270 */
[----:B------:R-:W-:Y:S04]  /*10c0*/  @!P0 STS [R4], R21 ;  /* 0x0000001504008388 */ /* 0x000fe80000000800 */
[----:B01----:R-:W0:Y:S04]  /*10d0*/  @!P0 LDS.64 R16, [R9+UR4] ;  /* 0x0000000409108984 */ /* 0x003e280008000a00 */
        /* <DEDUP_REMOVED lines=20> */
[----:B------:R-:W-:Y:S08]  /*1220*/  BRA.U UP0, `(.L_x_2549) ;  /* 0xfffffffd007c7547 */ /* 0x000ff0000b83ffff */
.L_x_2553:
[----:B------:R-:W-:-:S07]  /*1230*/  VIADD R7, R12, 0x1 ;  /* 0x000000010c077836 */ /* 0x000fce0000000000 */
.L_x_2548:
        /* <DEDUP_REMOVED lines=12> */
.L_x_2554:
[----:B---3--:R-:W-:Y:S01]  /*1300*/  LDS R8, [R4] ;  /* 0x0000000004087984 */ /* 0x008fe20000000800 */
[----:B------:R-:W3:Y:S01]  /*1310*/  LDC R10, c[0x0][0x360] ;  /* 0x0000d800ff0a7b82 */ /* 0x000ee20000000800 */
[----:B------:R-:W-:Y:S02]  /*1320*/  UIADD3 UR6, UPT, UPT, UR6, 0x1, URZ ;  /* 0x0000000106067890 */ /* 0x000fe4000fffe0ff */
[----:B------:R3:W4:Y:S02]  /*1330*/  LDS R11, [R7] ;  /* 0x00000000070b7984 */ /* 0x0007240000000800 */
[----:B------:R-:W-:Y:S01]  /*1340*/  UISETP.NE.AND UP0, UPT, UR6, URZ, UPT ;  /* 0x000000ff0600728c */ /* 0x000fe2000bf05270 */
[----:B---3--:R-:W-:Y:S02]  /*1350*/  LEA R7, R10, R7, 0x2 ;  /* 0x000000070a077211 */ /* 0x008fe400078e10ff */
[----:B----4-:R-:W-:-:S13]  /*1360*/  ISETP.GT.AND P0, PT, R11, R8, PT ;  /* 0x000000080b00720c */ /* 0x010fda0003f04270 */
[----:B------:R-:W-:Y:S04]  /*1370*/  @!P0 STS [R4], R11 ;  /* 0x0000000b04008388 */ /* 0x000fe80000000800 */
[----:B------:R3:W4:Y:S02]  /*1380*/  @!P0 LDS.64 R8, [R0] ;  /* 0x0000000000088984 */ /* 0x0007240000000a00 */
[----:B---3--:R-:W-:Y:S02]  /*1390*/  IMAD R0, R10, 0x8, R0 ;  /* 0x000000080a007824 */ /* 0x008fe400078e0200 */
[----:B----4-:R3:W-:Y:S01]  /*13a0*/  @!P0 STS.64 [R6+UR8], R8 ;  /* 0x0000000806008988 */ /* 0x0107e20008000a08 */
[----:B------:R-:W-:Y:S05]  /*13b0*/  BRA.U UP0, `(.L_x_2554) ;  /* 0xfffffffd00d07547 */ /* 0x000fea000b83ffff */
.L_x_2547:
        /* <DEDUP_REMOVED lines=14> */
.L_x_2555:
        /* <DEDUP_REMOVED lines=14> */
.L_x_3820:


//--------------------- .text.contiguous_reduce4_i32 --------------------------
	.section	.text.contiguous_reduce4_i32,"ax",@progbits
	.align	128
        .global         contiguous_reduce4_i32
        .type           contiguous_reduce4_i32,@function
        .size           contiguous_reduce4_i32,(.L_x_3734 - contiguous_reduce4_i32)
        .other          contiguous_reduce4_i32,@"STO_CUDA_ENTRY STV_DEFAULT"
contiguous_reduce4_i32:
.text.contiguous_reduce4_i32:
        /* <DEDUP_REMOVED lines=48> */
.L_x_2574:
        /* <DEDUP_REMOVED lines=27> */
.L_x_2558:
[----:B------:R-:W-:Y:S01]  /*04b0*/  MOV R14, R30 ;  /* 0x0000001e000e7202 */ /* 0x000fe20000000f00 */
[----:B------:R-:W-:Y:S01]  /*04c0*/  IMAD.MOV.U32 R0, RZ, RZ, R32 ;  /* 0x000000ffff007224 */ /* 0x000fe200078e0020 */
[----:B------:R-:W-:Y:S02]  /*04d0*/  MOV R3, R33 ;  /* 0x0000002100037202 */ /* 0x000fe40000000f00 */
[----:B------:R-:W-:-:S07]  /*04e0*/  MOV R8, 0x500 ;  /* 0x0000050000087802 */ /* 0x000fce0000000f00 */
[----:B-1----:R-:W-:Y:S05]  /*04f0*/  CALL.REL.NOINC `($__internal_54_$__cuda_sm20_div_s64) ;  /* 0x0000003c00c47944 */ /* 0x002fea0003c00000 */
        /* <DEDUP_REMOVED lines=9> */
.L_x_2559:
        /* <DEDUP_REMOVED lines=33> */
.L_x_2560:
[----:B------:R-:W-:Y:S01]  /*07a0*/  IMAD.MOV.U32 R0, RZ, RZ, R30 ;  /* 0x000000ffff007224 */ /* 0x000fe200078e001e */
[----:B------:R-:W-:Y:S02]  /*07b0*/  MOV R3, R31 ;  /* 0x0000001f00037202 */ /* 0x000fe40000000f00 */
[----:B------:R-:W-:-:S07]  /*07c0*/  MOV R8, 0x7e0 ;  /* 0x000007e000087802 */ /* 0x000fce0000000f00 */
[----:B------:R-:W-:Y:S05]  /*07d0*/  CALL.REL.NOINC `($__internal_54_$__cuda_sm20_div_s64) ;  /* 0x0000003c000c7944 */ /* 0x000fea0003c00000 */
        /* <DEDUP_REMOVED lines=10> */
.L_x_2561:
        /* <DEDUP_REMOVED lines=34> */
.L_x_2562:
[----:B------:R-:W-:Y:S01]  /*0aa0*/  IMAD.MOV.U32 R14, RZ, RZ, R26 ;  /* 0x000000ffff0e7224 */ /* 0x000fe200078e001a */
[----:B------:R-:W-:Y:S01]  /*0ab0*/  MOV R0, R30 ;  /* 0x0000001e00007202 */ /* 0x000fe20000000f00 */
[----:B------:R-:W-:Y:S01]  /*0ac0*/  IMAD.MOV.U32 R3, RZ, RZ, R31 ;  /* 0x000000ffff037224 */ /* 0x000fe200078e001f */
[----:B------:R-:W-:-:S07]  /*0ad0*/  MOV R8, 0xaf0 ;  /* 0x00000af000087802 */ /* 0x000fce0000000f00 */
[----:B------:R-:W-:Y:S05]  /*0ae0*/  CALL.REL.NOINC `($__internal_54_$__cuda_sm20_div_s64) ;  /* 0x0000003800487944 */ /* 0x000fea0003c00000 */
        /* <DEDUP_REMOVED lines=9> */
.L_x_2563:
        /* <DEDUP_REMOVED lines=34> */
.L_x_2564:
        /* <DEDUP_REMOVED lines=14> */
.L_x_2565:
        /* <DEDUP_REMOVED lines=34> */
.L_x_2566:
[----:B------:R-:W-:Y:S01]  /*10a0*/  IMAD.MOV.U32 R14, RZ, RZ, R26 ;  /* 0x000000ffff0e7224 */ /* 0x000fe200078e001a */
[----:B------:R-:W-:Y:S01]  /*10b0*/  MOV R0, R30 ;  /* 0x0000001e00007202 */ /* 0x000fe20000000f00 */
[----:B------:R-:W-:Y:S01]  /*10c0*/  IMAD.MOV.U32 R3, RZ, RZ, R31 ;  /* 0x000000ffff037224 */ /* 0x000fe200078e001f */
[----:B------:R-:W-:-:S07]  /*10d0*/  MOV R8, 0x10f0 ;  /* 0x000010f000087802 */ /* 0x000fce0000000f00 */
[----:B------:R-:W-:Y:S05]  /*10e0*/  CALL.REL.NOINC `($__internal_54_$__cuda_sm20_div_s64) ;  /* 0x0000003000c87944 */ /* 0x000fea0003c00000 */
        /* <DEDUP_REMOVED lines=10> */
.L_x_2567:
        /* <DEDUP_REMOVED lines=34> */
.L_x_2568:
        /* <DEDUP_REMOVED lines=14> */
.L_x_2569:
        /* <DEDUP_REMOVED lines=34> */
.L_x_2570:
[----:B------:R-:W-:Y:S01]  /*16b0*/  MOV R14, R26 ;  /* 0x0000001a000e7202 */ /* 0x000fe20000000f00 */
        /* <DEDUP_REMOVED lines=14> */
.L_x_2571:
        /* <DEDUP_REMOVED lines=35> */
.L_x_2572:
[----:B------:R-:W-:Y:S01]  /*19d0*/  MOV R0, R26 ;  /* 0x0000001a00007202 */ /* 0x000fe20000000f00 */
[----:B------:R-:W-:Y:S01]  /*19e0*/  IMAD.MOV.U32 R3, RZ, RZ, R27 ;  /* 0x000000ffff037224 */ /* 0x000fe200078e001b */
[----:B------:R-:W-:-:S07]  /*19f0*/  MOV R8, 0x1a10 ;  /* 0x00001a1000087802 */ /* 0x000fce0000000f00 */
[----:B------:R-:W-:Y:S05]  /*1a00*/  CALL.REL.NOINC `($__internal_54_$__cuda_sm20_div_s64) ;  /* 0x0000002800807944 */ /* 0x000fea0003c00000 */
        /* <DEDUP_REMOVED lines=9> */
.L_x_2573:
        /* <DEDUP_REMOVED lines=13> */
.L_x_2557:
        /* <DEDUP_REMOVED lines=32> */
.L_x_2576:
        /* <DEDUP_REMOVED lines=14> */
.L_x_2577:
        /* <DEDUP_REMOVED lines=35> */
.L_x_2578:
        /* <DEDUP_REMOVED lines=13> */
.L_x_2579:
        /* <DEDUP_REMOVED lines=36> */
.L_x_2580:
        /* <DEDUP_REMOVED lines=15> */
.L_x_2581:
        /* <DEDUP_REMOVED lines=37> */
.L_x_2582:
[----:B------:R-:W-:Y:S01]  /*26d0*/  IMAD.MOV.U32 R0, RZ, RZ, R18 ;  /* 0x000000ffff007224 */ /* 0x000fe200078e0012 */
[----:B------:R-:W-:Y:S02]  /*26e0*/  MOV R3, R19 ;  /* 0x0000001300037202 */ /* 0x000fe40000000f00 */
[----:B------:R-:W-:-:S07]  /*26f0*/  MOV R8, 0x2710 ;  /* 0x0000271000087802 */ /* 0x000fce0000000f00 */
[----:B------:R-:W-:Y:S05]  /*2700*/  CALL.REL.NOINC `($__internal_54_$__cuda_sm20_div_s64) ;  /* 0x0000001c00407944 */ /* 0x000fea0003c00000 */
        /* <DEDUP_REMOVED lines=8> */
.L_x_2583:
        /* <DEDUP_REMOVED lines=10> */
.L_x_2575:
        /* <DEDUP_REMOVED lines=32> */
.L_x_2585:
[----:B------:R-:W-:Y:S01]  /*2a30*/  MOV R14, R30 ;  /* 0x0000001e000e7202 */ /* 0x000fe20000000f00 */
[----:B------:R-:W-:Y:S01]  /*2a40*/  IMAD.MOV.U32 R3, RZ, RZ, R19 ;  /* 0x000000ffff037224 */ /* 0x000fe200078e0013 */
[----:B------:R-:W-:Y:S02]  /*2a50*/  MOV R0, R18 ;  /* 0x0000001200007202 */ /* 0x000fe40000000f00 */
        /* <DEDUP_REMOVED lines=11> */
.L_x_2586:
        /* <DEDUP_REMOVED lines=36> */
.L_x_2587:
[----:B------:R-:W-:Y:S01]  /*2d50*/  IMAD.MOV.U32 R0, RZ, RZ, R18 ;  /* 0x000000ffff007224 */ /* 0x000fe200078e0012 */
[----:B------:R-:W-:Y:S02]  /*2d60*/  MOV R3, R19 ;  /* 0x0000001300037202 */ /* 0x000fe40000000f00 */
[----:B------:R-:W-:-:S07]  /*2d70*/  MOV R8, 0x2d90 ;  /* 0x00002d9000087802 */ /* 0x000fce0000000f00 */
[----:B------:R-:W-:Y:S05]  /*2d80*/  CALL.REL.NOINC `($__internal_54_$__cuda_sm20_div_s64) ;  /* 0x0000001400a07944 */ /* 0x000fea0003c00000 */
        /* <DEDUP_REMOVED lines=8> */
.L_x_2588:
        /* <DEDUP_REMOVED lines=10> */
.L_x_2584:
        /* <DEDUP_REMOVED lines=29> */
.L_x_2589:
[----:B------:R-:W-:-:S07]  /*3080*/  MOV R0, 0x30a0 ;  /* 0x000030a000007802 */ /* 0x000fce0000000f00 */
[----:B------:R-:W-:Y:S05]  /*3090*/  CALL.REL.NOINC `($__internal_55_$__cuda_sm20_rem_s64) ;  /* 0x0000001800287944 */ /* 0x000fea0003c00000 */
[----:B------:R-:W-:Y:S01]  /*30a0*/  IMAD.MOV.U32 R8, RZ, RZ, R3 ;  /* 0x000000ffff087224 */ /* 0x000fe200078e0003 */
[----:B------:R-:W-:-:S07]  /*30b0*/  MOV R9, R10 ;  /* 0x0000000a00097202 */ /* 0x000fce0000000f00 */
.L_x_2590:
[----:B------:R-:W0:Y:S02]  /*30c0*/  LDC.64 R10, c[0x0][0x3a0] ;  /* 0x0000e800ff0a7b82 */ /* 0x000e240000000a00 */
[----:B0-----:R-:W-:-:S06]  /*30d0*/  IMAD.WIDE.U32 R2, R2, 0x8, R10 ;  /* 0x0000000802027825 */ /* 0x001fcc00078e000a */
[----:B------:R-:W2:Y:S02]  /*30e0*/  LDG.E.64 R2, desc[UR10][R2.64] ;  /* 0x0000000a02027981 */ /* 0x000ea4000c1e1b00 */
[-C--:B--2---:R-:W-:Y:S02]  /*30f0*/  IMAD R11, R3, R8.reuse, RZ ;  /* 0x00000008030b7224 */ /* 0x084fe400078e02ff */
[----:B------:R-:W-:-:S04]  /*3100*/  IMAD.WIDE.U32 R26, R2, R8, R26 ;  /* 0x00000008021a7225 */ /* 0x000fc800078e001a */
[----:B------:R-:W-:-:S05]  /*3110*/  IMAD R11, R2, R9, R11 ;  /* 0x00000009020b7224 */ /* 0x000fca00078e020b */
[----:B------:R-:W-:-:S07]  /*3120*/  IADD3 R27, PT, PT, R27, R11, RZ ;  /* 0x0000000b1b1b7210 */ /* 0x000fce0007ffe0ff */
.L_x_2556:
        /* <DEDUP_REMOVED lines=40> */
.L_x_2595:
        /* <DEDUP_REMOVED lines=8> */
[----:B-1----:R-:W-:-:S13]  /*3430*/  ISETP.GT.AND P0, PT, R21, R18, PT ;  /* 0x000000121500720c */ /* 0x002fda0003f04270 */
[----:B------:R0:W-:Y:S04]  /*3440*/  @!P0 STS [R2], R21 ;  /* 0x0000001502008388 */ /* 0x0001e80000000800 */
[----:B------:R-:W1:Y:S01]  /*3450*/  @!P0 LDS.64 R12, [R7+UR6] ;  /* 0x00000006070c8984 */ /* 0x000e620008000a00 */
[----:B0-----:R-:W-:-:S05]  /*3460*/  LEA R21, R4, R11, 0x4 ;  /* 0x0000000b04157211 */ /* 0x001fca00078e20ff */
[----:B------:R-:W-:Y:S01]  /*3470*/  IMAD R11, R4, 0x4, R21 ;  /* 0x00000004040b7824 */ /* 0x000fe200078e0215 */
[----:B-1----:R-:W-:Y:S04]  /*3480*/  @!P0 STS.64 [R5+UR5], R12 ;  /* 0x0000000c05008988 */ /* 0x002fe80008000a05 */
        /* <DEDUP_REMOVED lines=14> */
[----:B0-----:R-:W-:-:S02]  /*3570*/  ISETP.GT.AND P0, PT, R23, R18, PT ;  /* 0x000000121700720c */ /* 0x001fc40003f04270 */
        /* <DEDUP_REMOVED lines=16> */
[----:B------:R0:W-:Y:S04]  /*3680*/  @!P0 STS [R2], R18 ;  /* 0x0000001202008388 */ /* 0x0001e80000000800 */
[----:B------:R-:W1:Y:S01]  /*3690*/  @!P0 LDS.64 R14, [R8+UR6] ;  /* 0x00000006080e8984 */ /* 0x000e620008000a00 */
[----:B0-----:R-:W-:-:S03]  /*36a0*/  LEA R18, R4, R21, 0x3 ;  /* 0x0000001504127211 */ /* 0x001fc600078e18ff */
[----:B-1----:R-:W-:Y:S04]  /*36b0*/  @!P0 STS.64 [R5+UR5], R14 ;  /* 0x0000000e05008988 */ /* 0x002fe80008000a05 */
        /* <DEDUP_REMOVED lines=44> */
[----:B------:R-:W-:Y:S04]  /*3980*/  LDS R11, [R11] ;  /* 0x000000000b0b7984 */ /* 0x000fe80000000800 */
[----:B------:R-:W0:Y:S02]  /*3990*/  LDS R20, [R2] ;  /* 0x0000000002147984 */ /* 0x000e240000000800 */
[----:B0-----:R-:W-:-:S13]  /*39a0*/  ISETP.GT.AND P0, PT, R11, R20, PT ;  /* 0x000000140b00720c */ /* 0x001fda0003f04270 */
[----:B------:R0:W-:Y:S04]  /*39b0*/  @!P0 STS [R2], R11 ;  /* 0x0000000b02008388 */ /* 0x0001e80000000800 */
[----:B------:R-:W1:Y:S01]  /*39c0*/  @!P0 LDS.64 R12, [R7+UR6] ;  /* 0x00000006070c8984 */ /* 0x000e620008000a00 */
[----:B0-----:R-:W-:-:S03]  /*39d0*/  LEA R11, R4, R21, 0x4 ;  /* 0x00000015040b7211 */ /* 0x001fc600078e20ff */
        /* <DEDUP_REMOVED lines=21> */
.L_x_2594:
        /* <DEDUP_REMOVED lines=15> */
[----:B--2---:R-:W-:-:S13]  /*3c20*/  ISETP.GT.AND P0, PT, R21, R20, PT ;  /* 0x000000141500720c */ /* 0x004fda0003f04270 */
[----:B------:R-:W-:Y:S04]  /*3c30*/  @!P0 STS [R2], R21 ;  /* 0x0000001502008388 */ /* 0x000fe80000000800 */
[----:B------:R-:W1:Y:S04]  /*3c40*/  @!P0 LDS.64 R12, [R7+UR6] ;  /* 0x00000006070c8984 */ /* 0x000e680008000a00 */
[----:B-1----:R-:W-:Y:S04]  /*3c50*/  @!P0 STS.64 [R5+UR5], R12 ;  /* 0x0000000c05008988 */ /* 0x002fe80008000a05 */
[----:B------:R-:W-:Y:S04]  /*3c60*/  @!P0 LDS R20, [R2] ;  /* 0x0000000002148984 */ /* 0x000fe80000000800 */
[----:B------:R-:W1:Y:S02]  /*3c70*/  LDS R19, [R19] ;  /* 0x0000000013137984 */ /* 0x000e640000000800 */
[----:B-1----:R-:W-:-:S13]  /*3c80*/  ISETP.GT.AND P0, PT, R19, R20, PT ;  /* 0x000000141300720c */ /* 0x002fda0003f04270 */
[----:B------:R-:W-:Y:S04]  /*3c90*/  @!P0 STS [R2], R19 ;  /* 0x0000001302008388 */ /* 0x000fe80000000800 */
[----:B0-----:R-:W0:Y:S04]  /*3ca0*/  @!P0 LDS.64 R14, [R8+UR6] ;  /* 0x00000006080e8984 */ /* 0x001e280008000a00 */
        /* <DEDUP_REMOVED lines=13> */
[----:B------:R-:W-:Y:S01]  /*3d80*/  ULEA UR6, UR14, UR6, 0x5 ;  /* 0x000000060e067291 */ /* 0x000fe2000f8e28ff */
[----:B0-----:R-:W-:Y:S02]  /*3d90*/  IMAD R19, R4, 0xc, R23 ;  /* 0x0000000c04137824 */ /* 0x001fe400078e0217 */
[----:B-1----:R-:W-:Y:S04]  /*3da0*/  @!P0 STS.64 [R5+UR5], R14 ;  /* 0x0000000e05008988 */ /* 0x002fe80008000a05 */
[----:B------:R-:W-:Y:S04]  /*3db0*/  LDS R11, [R11] ;  /* 0x000000000b0b7984 */ /* 0x000fe80000000800 */
[----:B------:R-:W0:Y:S02]  /*3dc0*/  LDS R20, [R2] ;  /* 0x0000000002147984 */ /* 0x000e240000000800 */
[----:B0-----:R-:W-:-:S13]  /*3dd0*/  ISETP.GT.AND P0, PT, R11, R20, PT ;  /* 0x000000140b00720c */ /* 0x001fda0003f04270 */
        /* <DEDUP_REMOVED lines=23> */
.L_x_2596:
[----:B------:R-:W-:-:S09]  /*3f50*/  UISETP.NE.OR UP0, UPT, UR4, URZ, UP0 ;  /* 0x000000ff0400728c */ /* 0x000fd20008705670 */
[----:B------:R-:W-:Y:S05]  /*3f60*/  BRA.U !UP0, `(.L_x_2597) ;  /* 0x0000000108847547 */ /* 0x000fea000b800000 */
.L_x_2593:
        /* <DEDUP_REMOVED lines=9> */
[----:B---3--:R-:W-:-:S13]  /*4000*/  ISETP.GT.AND P0, PT, R21, R20, PT ;  /* 0x000000141500720c */ /* 0x008fda0003f04270 */
[----:B------:R-:W-:Y:S04]  /*4010*/  @!P0 STS [R2], R21 ;  /* 0x0000001502008388 */ /* 0x000fe80000000800 */
[----:B------:R-:W2:Y:S04]  /*4020*/  @!P0 LDS.64 R12, [R7+UR6] ;  /* 0x00000006070c8984 */ /* 0x000ea80008000a00 */
[----:B--2---:R-:W-:Y:S04]  /*4030*/  @!P0 STS.64 [R5+UR5], R12 ;  /* 0x0000000c05008988 */ /* 0x004fe80008000a05 */
[----:B------:R-:W-:Y:S04]  /*4040*/  @!P0 LDS R20, [R2] ;  /* 0x0000000002148984 */ /* 0x000fe80000000800 */
[----:B------:R-:W2:Y:S02]  /*4050*/  LDS R19, [R19] ;  /* 0x0000000013137984 */ /* 0x000ea40000000800 */
[----:B--2---:R-:W-:-:S13]  /*4060*/  ISETP.GT.AND P0, PT, R19, R20, PT ;  /* 0x000000141300720c */ /* 0x004fda0003f04270 */
        /* <DEDUP_REMOVED lines=17> */
.L_x_2597:
[----:B------:R-:W-:-:S07]  /*4180*/  IADD3 R10, PT, PT, R10, 0x1, RZ ;  /* 0x000000010a0a7810 */ /* 0x000fce0007ffe0ff */
.L_x_2592:
        /* <DEDUP_REMOVED lines=13> */
.L_x_2598:
[----:B------:R-:W-:Y:S01]  /*4260*/  LDS R0, [R2] ;  /* 0x0000000002007984 */ /* 0x000fe20000000800 */
[----:B------:R-:W-:-:S03]  /*4270*/  UIADD3 UR7, UPT, UPT, UR7, 0x1, URZ ;  /* 0x0000000107077890 */ /* 0x000fc6000fffe0ff */
[----:B------:R-:W0:Y:S01]  /*4280*/  LDS R7, [R3] ;  /* 0x0000000003077984 */ /* 0x000e220000000800 */
[----:B------:R-:W-:Y:S01]  /*4290*/  UISETP.NE.AND UP0, UPT, UR7, URZ, UPT ;  /* 0x000000ff0700728c */ /* 0x000fe2000bf05270 */
[----:B0-----:R-:W-:Y:S02]  /*42a0*/  ISETP.GT.AND P0, PT, R7, R0, PT ;  /* 0x000000000700720c */ /* 0x001fe40003f04270 */
[----:B------:R-:W0:Y:S11]  /*42b0*/  LDC R0, c[0x0][0x360] ;  /* 0x0000d800ff007b82 */ /* 0x000e360000000800 */
[----:B------:R-:W-:Y:S04]  /*42c0*/  @!P0 STS [R2], R7 ;  /* 0x0000000702008388 */ /* 0x000fe80000000800 */
[----:B---3--:R3:W4:Y:S01]  /*42d0*/  @!P0 LDS.64 R8, [R4] ;  /* 0x0000000004088984 */ /* 0x0087220000000a00 */
[C---:B0-----:R-:W-:Y:S01]  /*42e0*/  IMAD R3, R0.reuse, 0x4, R3 ;  /* 0x0000000400037824 */ /* 0x041fe200078e0203 */
[----:B---3--:R-:W-:-:S02]  /*42f0*/  LEA R4, R0, R4, 0x3 ;  /* 0x0000000400047211 */ /* 0x008fc400078e18ff */
[----:B----4-:R3:W-:Y:S01]  /*4300*/  @!P0 STS.64 [R5+UR5], R8 ;  /* 0x0000000805008988 */ /* 0x0107e20008000a05 */
[----:B------:R-:W-:Y:S05]  /*4310*/  BRA.U UP0, `(.L_x_2598) ;  /* 0xfffffffd00d07547 */ /* 0x000fea000b83ffff */
.L_x_2591:
        /* <DEDUP_REMOVED lines=15> */
        .weak           $__internal_54_$__cuda_sm20_div_s64
        .type           $__internal_54_$__cuda_sm20_div_s64,@function
        .size           $__internal_54_$__cuda_sm20_div_s64,($__internal_55_$__cuda_sm20_rem_s64 - $__internal_54_$__cuda_sm20_div_s64)
$__internal_54_$__cuda_sm20_div_s64:
        /* <DEDUP_REMOVED lines=82> */
[----:B------:R-:W-:Y:S06]  /*4930*/  RET.REL.NODEC R8 `(contiguous_reduce4_i32) ;  /* 0xffffffb408b07950 */ /* 0x000fec0003c3ffff */
        .weak           $__internal_55_$__cuda_sm20_rem_s64
        .type           $__internal_55_$__cuda_sm20_rem_s64,@function
        .size           $__internal_55_$__cuda_sm20_rem_s64,(.L_x_3734 - $__internal_55_$__cuda_sm20_rem_s64)
$__internal_55_$__cuda_sm20_rem_s64:
        /* <DEDUP_REMOVED lines=66> */
[----:B------:R-:W-:Y:S06]  /*4d60*/  RET.REL.NODEC R8 `(contiguous_reduce4_i32) ;  /* 0xffffffb008a47950 */ /* 0x000fec0003c3ffff */
.L_x_2599:
        /* <DEDUP_REMOVED lines=9> */
.L_x_3734:


//--------------------- .text.contiguous_reduce33_i32 --------------------------
	.section	.text.contiguous_reduce33_i32,"ax",@progbits
	.align	128
        .global         contiguous_reduce33_i32
        .type           contiguous_reduce33_i32,@function
        .size           contiguous_reduce33_i32,(.L_x_3822 - contiguous_reduce33_i32)
        .other          contiguous_reduce33_i32,@"STO_CUDA_ENTRY STV_DEFAULT"
contiguous_reduce33_i32:
.text.contiguous_reduce33_i32:
        /* <DEDUP_REMOVED lines=41> */
[----:B--2---:R-:W-:-:S13]  /*0290*/  ISETP.GT.AND P0, PT, R12, R11, PT ;  /* 0x0000000b0c00720c */ /* 0x004fda0003f04270 */
        /* <DEDUP_REMOVED lines=11> */
.L_x_2601:
        /* <DEDUP_REMOVED lines=16> */
.L_x_2602:
[----:B------:R-:W-:Y:S05]  /*0450*/  BSYNC.RECONVERGENT B0 ;  /* 0x0000000000007941 */ /* 0x000fea0003800200 */
.L_x_2600:
[----:B------:R-:W-:Y:S01]  /*0460*/  BAR.SYNC.DEFER_BLOCKING 0x0 ;  /* 0x0000000000007b1d */ /* 0x000fe20000010000 */
[----:B------:R-:W-:-:S13]  /*0470*/  ISETP.GE.U32.AND P0, PT, R5, 0x42, PT ;  /* 0x000000420500780c */ /* 0x000fda0003f06070 */
[----:B------:R-:W-:Y:S05]  /*0480*/  @!P0 BRA `(.L_x_2603) ;  /* 0x0000000000448947 */ /* 0x000fea0003800000 */
.L_x_2606:
        /* <DEDUP_REMOVED lines=8> */
[----:B0-----:R-:W-:-:S13]  /*0510*/  ISETP.GT.AND P0, PT, R11, R6, PT ;  /* 0x000000060b00720c */ /* 0x001fda0003f04270 */
[----:B------:R-:W-:Y:S01]  /*0520*/  @!P0 IMAD R6, R5, 0x8, R0 ;  /* 0x0000000805068824 */ /* 0x000fe200078e0200 */
[----:B------:R-:W-:Y:S05]  /*0530*/  @!P0 STS [R4], R11 ;  /* 0x0000000b04008388 */ /* 0x000fea0000000800 */
[----:B------:R-:W0:Y:S04]  /*0540*/  @!P0 LDS.64 R6, [R6] ;  /* 0x0000000006068984 */ /* 0x000e280000000a00 */
[----:B0-----:R0:W-:Y:S02]  /*0550*/  @!P0 STS.64 [R0], R6 ;  /* 0x0000000600008388 */ /* 0x0011e40000000a00 */
.L_x_2605:
[----:B------:R-:W-:Y:S05]  /*0560*/  BSYNC.RECONVERGENT B0 ;  /* 0x0000000000007941 */ /* 0x000fea0003800200 */
.L_x_2604:
[----:B------:R-:W-:Y:S01]  /*0570*/  BAR.SYNC.DEFER_BLOCKING 0x0 ;  /* 0x0000000000007b1d */ /* 0x000fe20000010000 */
[----:B------:R-:W-:-:S13]  /*0580*/  ISETP.GT.U32.AND P0, PT, R9, 0x83, PT ;  /* 0x000000830900780c */ /* 0x000fda0003f04070 */
[----:B------:R-:W-:Y:S05]  /*0590*/  @P0 BRA `(.L_x_2606) ;  /* 0xfffffffc00bc0947 */ /* 0x000fea000383ffff */
.L_x_2603:
[----:B------:R-:W-:-:S13]  /*05a0*/  ISETP.GT.U32.AND P0, PT, R3, 0x1f, PT ;  /* 0x0000001f0300780c */ /* 0x000fda0003f04070 */
[----:B------:R-:W-:Y:S05]  /*05b0*/  @P0 EXIT ;  /* 0x000000000000094d */ /* 0x000fea0003800000 */
[----:B------:R-:W-:Y:S01]  /*05c0*/  LDS R5, [R4] ;  /* 0x0000000004057984 */ /* 0x000fe20000000800 */
[----:B------:R-:W-:-:S03]  /*05d0*/  ISETP.NE.AND P1, PT, R3, RZ, PT ;  /* 0x000000ff0300720c */ /* 0x000fc60003f25270 */
[----:B01----:R-:W0:Y:S04]  /*05e0*/  LDS R6, [R4+0x80] ;  /* 0x0000800004067984 */ /* 0x003e280000000800 */
[----:B------:R-:W1:Y:S01]  /*05f0*/  LDS R8, [R4+0x80] ;  /* 0x0000800004087984 */ /* 0x000e620000000800 */
[----:B0-----:R-:W-:-:S04]  /*0600*/  VIMNMX R5, PT, PT, R5, R6, PT ;  /* 0x0000000605057248 */ /* 0x001fc80003fe0100 */
        /* <DEDUP_REMOVED lines=70> */
.L_x_2607:
        /* <DEDUP_REMOVED lines=9> */
.L_x_3822:


//--------------------- .text.contiguous_reduce3_i32 --------------------------
	.section	.text.contiguous_reduce3_i32,"ax",@progbits
	.align	128
        .global         contiguous_reduce3_i32
        .type           contiguous_reduce3_i32,@function
        .size           contiguous_reduce3_i32,(.L_x_3736 - contiguous_reduce3_i32)
        .other          contiguous_reduce3_i32,@"STO_CUDA_ENTRY STV_DEFAULT"
contiguous_reduce3_i32:
.text.contiguous_reduce3_i32:
        /* <DEDUP_REMOVED lines=57> */
.L_x_2636:
        /* <DEDUP_REMOVED lines=32> */
.L_x_2613:
[----:B------:R-:W-:Y:S01]  /*0590*/  IMAD.MOV.U32 R4, RZ, RZ, R21 ;  /* 0x000000ffff047224 */ /* 0x000fe200078e0015 */
[----:B------:R-:W-:Y:S01]  /*05a0*/  MOV R3, R20 ;  /* 0x0000001400037202 */ /* 0x000fe20000000f00 */
[----:B------:R-:W-:Y:S01]  /*05b0*/  IMAD.MOV.U32 R2, RZ, RZ, R18 ;  /* 0x000000ffff027224 */ /* 0x000fe200078e0012 */
[----:B------:R-:W-:Y:S02]  /*05c0*/  MOV R0, R19 ;  /* 0x0000001300007202 */ /* 0x000fe40000000f00 */
[----:B------:R-:W-:-:S07]  /*05d0*/  MOV R27, 0x5f0 ;  /* 0x000005f0001b7802 */ /* 0x000fce0000000f00 */
[----:B------:R-:W-:Y:S05]  /*05e0*/  CALL.REL.NOINC `($__internal_56_$__cuda_sm20_div_s64) ;  /* 0x0000006800407944 */ /* 0x000fea0003c00000 */
        /* <DEDUP_REMOVED lines=11> */
.L_x_2614:
[----:B------:R-:W-:Y:S05]  /*06a0*/  BSYNC.RECONVERGENT B1 ;  /* 0x0000000000017941 */ /* 0x000fea0003800200 */
.L_x_2612:
        /* <DEDUP_REMOVED lines=34> */
.L_x_2616:
[----:B------:R-:W-:Y:S01]  /*08d0*/  IMAD.MOV.U32 R4, RZ, RZ, R7 ;  /* 0x000000ffff047224 */ /* 0x000fe200078e0007 */
[----:B------:R-:W-:Y:S01]  /*08e0*/  MOV R3, R8 ;  /* 0x0000000800037202 */ /* 0x000fe20000000f00 */
[----:B------:R-:W-:Y:S01]  /*08f0*/  IMAD.MOV.U32 R2, RZ, RZ, R18 ;  /* 0x000000ffff027224 */ /* 0x000fe200078e0012 */
[----:B------:R-:W-:Y:S02]  /*0900*/  MOV R0, R19 ;  /* 0x0000001300007202 */ /* 0x000fe40000000f00 */
[----:B------:R-:W-:-:S07]  /*0910*/  MOV R27, 0x930 ;  /* 0x00000930001b7802 */ /* 0x000fce0000000f00 */
[----:B------:R-:W-:Y:S05]  /*0920*/  CALL.REL.NOINC `($__internal_56_$__cuda_sm20_div_s64) ;  /* 0x0000006400707944 */ /* 0x000fea0003c00000 */
        /* <DEDUP_REMOVED lines=10> */
.L_x_2617:
[----:B------:R-:W-:Y:S05]  /*09d0*/  BSYNC.RECONVERGENT B1 ;  /* 0x0000000000017941 */ /* 0x000fea0003800200 */
.L_x_2615:
        /* <DEDUP_REMOVED lines=34> */
.L_x_2619:
        /* <DEDUP_REMOVED lines=17> */
.L_x_2620:
[----:B------:R-:W-:Y:S05]  /*0d10*/  BSYNC.RECONVERGENT B1 ;  /* 0x0000000000017941 */ /* 0x000fea0003800200 */
.L_x_2618:
        /* <DEDUP_REMOVED lines=35> */
.L_x_2622:
[----:B------:R-:W-:Y:S01]  /*0f50*/  MOV R4, R36 ;  /* 0x0000002400047202 */ /* 0x000fe20000000f00 */
[----:B------:R-:W-:Y:S01]  /*0f60*/  IMAD.MOV.U32 R3, RZ, RZ, R37 ;  /* 0x000000ffff037224 */ /* 0x000fe200078e0025 */
[----:B------:R-:W-:Y:S01]  /*0f70*/  MOV R2, R18 ;  /* 0x0000001200027202 */ /* 0x000fe20000000f00 */
[----:B------:R-:W-:Y:S01]  /*0f80*/  IMAD.MOV.U32 R0, RZ, RZ, R19 ;  /* 0x000000ffff007224 */ /* 0x000fe200078e0013 */
[----:B------:R-:W-:-:S07]  /*0f90*/  MOV R27, 0xfb0 ;  /* 0x00000fb0001b7802 */ /* 0x000fce0000000f00 */
[----:B------:R-:W-:Y:S05]  /*0fa0*/  CALL.REL.NOINC `($__internal_56_$__cuda_sm20_div_s64) ;  /* 0x0000005c00d07944 */ /* 0x000fea0003c00000 */
        /* <DEDUP_REMOVED lines=10> */
.L_x_2623:
[----:B------:R-:W-:Y:S05]  /*1050*/  BSYNC.RECONVERGENT B1 ;  /* 0x0000000000017941 */ /* 0x000fea0003800200 */
.L_x_2621:
        /* <DEDUP_REMOVED lines=37> */
.L_x_2625:
        /* <DEDUP_REMOVED lines=17> */
.L_x_2626:
[----:B------:R-:W-:Y:S05]  /*13c0*/  BSYNC.RECONVERGENT B1 ;  /* 0x0000000000017941 */ /* 0x000fea0003800200 */
.L_x_2624:
        /* <DEDUP_REMOVED lines=36> */
.L_x_2628:
[----:B------:R-:W-:Y:S01]  /*1610*/  IMAD.MOV.U32 R4, RZ, RZ, R34 ;  /* 0x000000ffff047224 */ /* 0x000fe200078e0022 */
[----:B------:R-:W-:Y:S01]  /*1620*/  MOV R3, R35 ;  /* 0x0000002300037202 */ /* 0x000fe20000000f00 */
[----:B------:R-:W-:Y:S01]  /*1630*/  IMAD.MOV.U32 R2, RZ, RZ, R18 ;  /* 0x000000ffff027224 */ /* 0x000fe200078e0012 */
[----:B------:R-:W-:Y:S02]  /*1640*/  MOV R0, R19 ;  /* 0x0000001300007202 */ /* 0x000fe40000000f00 */
[----:B------:R-:W-:-:S07]  /*1650*/  MOV R27, 0x1670 ;  /* 0x00001670001b7802 */ /* 0x000fce0000000f00 */
[----:B------:R-:W-:Y:S05]  /*1660*/  CALL.REL.NOINC `($__internal_56_$__cuda_sm20_div_s64) ;  /* 0x0000005800207944 */ /* 0x000fea0003c00000 */
        /* <DEDUP_REMOVED lines=10> */
.L_x_2629:
[----:B------:R-:W-:Y:S05]  /*1710*/  BSYNC.RECONVERGENT B1 ;  /* 0x0000000000017941 */ /* 0x000fea0003800200 */
.L_x_2627:
        /* <DEDUP_REMOVED lines=35> */
.L_x_2631:
[----:B------:R-:W-:Y:S01]  /*1950*/  MOV R4, R22 ;  /* 0x0000001600047202 */ /* 0x000fe20000000f00 */
[----:B------:R-:W-:Y:S01]  /*1960*/  IMAD.MOV.U32 R3, RZ, RZ, R23 ;  /* 0x000000ffff037224 */ /* 0x000fe200078e0017 */
[----:B------:R-:W-:Y:S01]  /*1970*/  MOV R2, R18 ;  /* 0x0000001200027202 */ /* 0x000fe20000000f00 */
[----:B------:R-:W-:Y:S01]  /*1980*/  IMAD.MOV.U32 R0, RZ, RZ, R19 ;  /* 0x000000ffff007224 */ /* 0x000fe200078e0013 */
[----:B------:R-:W-:-:S07]  /*1990*/  MOV R27, 0x19b0 ;  /* 0x000019b0001b7802 */ /* 0x000fce0000000f00 */
[----:B------:R-:W-:Y:S05]  /*19a0*/  CALL.REL.NOINC `($__internal_56_$__cuda_sm20_div_s64) ;  /* 0x0000005400507944 */ /* 0x000fea0003c00000 */
        /* <DEDUP_REMOVED lines=11> */
.L_x_2632:
[----:B------:R-:W-:Y:S05]  /*1a60*/  BSYNC.RECONVERGENT B1 ;  /* 0x0000000000017941 */ /* 0x000fea0003800200 */
.L_x_2630:
        /* <DEDUP_REMOVED lines=36> */
.L_x_2634:
        /* <DEDUP_REMOVED lines=17> */
.L_x_2635:
[----:B------:R-:W-:Y:S05]  /*1dc0*/  BSYNC.RECONVERGENT B1 ;  /* 0x0000000000017941 */ /* 0x000fea0003800200 */
.L_x_2633:
        /* <DEDUP_REMOVED lines=10> */
.L_x_2611:
        /* <DEDUP_REMOVED lines=35> */
.L_x_2639:
        /* <DEDUP_REMOVED lines=16> */
.L_x_2640:
[----:B------:R-:W-:Y:S05]  /*21a0*/  BSYNC.RECONVERGENT B1 ;  /* 0x0000000000017941 */ /* 0x000fea0003800200 */
.L_x_2638:
        /* <DEDUP_REMOVED lines=34> */
.L_x_2642:
        /* <DEDUP_REMOVED lines=17> */
.L_x_2643:
[----:B------:R-:W-:Y:S05]  /*24e0*/  BSYNC.RECONVERGENT B1 ;  /* 0x0000000000017941 */ /* 0x000fea0003800200 */
.L_x_2641:
        /* <DEDUP_REMOVED lines=36> */
.L_x_2645:
        /* <DEDUP_REMOVED lines=16> */
.L_x_2646:
[----:B------:R-:W-:Y:S05]  /*2830*/  BSYNC.RECONVERGENT B1 ;  /* 0x0000000000017941 */ /* 0x000fea0003800200 */
.L_x_2644:
        /* <DEDUP_REMOVED lines=35> */
.L_x_2648:
[----:B------:R-:W-:Y:S01]  /*2a70*/  MOV R4, R18 ;  /* 0x0000001200047202 */ /* 0x000fe20000000f00 */
[----:B------:R-:W-:Y:S01]  /*2a80*/  IMAD.MOV.U32 R3, RZ, RZ, R19 ;  /* 0x000000ffff037224 */ /* 0x000fe200078e0013 */
[----:B------:R-:W-:Y:S01]  /*2a90*/  MOV R2, R16 ;  /* 0x0000001000027202 */ /* 0x000fe20000000f00 */
[----:B------:R-:W-:Y:S01]  /*2aa0*/  IMAD.MOV.U32 R0, RZ, RZ, R17 ;  /* 0x000000ffff007224 */ /* 0x000fe200078e0011 */
[----:B------:R-:W-:-:S07]  /*2ab0*/  MOV R27, 0x2ad0 ;  /* 0x00002ad0001b7802 */ /* 0x000fce0000000f00 */
[----:B------:R-:W-:Y:S05]  /*2ac0*/  CALL.REL.NOINC `($__internal_56_$__cuda_sm20_div_s64) ;  /* 0x0000004400087944 */ /* 0x000fea0003c00000 */
        /* <DEDUP_REMOVED lines=10> */
.L_x_2649:
[----:B------:R-:W-:Y:S05]  /*2b70*/  BSYNC.RECONVERGENT B1 ;  /* 0x0000000000017941 */ /* 0x000fea0003800200 */
.L_x_2647:
[----:B------:R-:W-:Y:S01]  /*2b80*/  MOV R38, R34 ;  /* 0x0000002200267202 */ /* 0x000fe20000000f00 */
[----:B------:R-:W-:Y:S02]  /*2b90*/  IMAD R3, R3, R22, RZ ;  /* 0x0000001603037224 */ /* 0x000fe400078e02ff */
[----:B------:R-:W-:Y:S02]  /*2ba0*/  VIADD R6, R6, 0xfffffffe ;  /* 0xfffffffe06067836 */ /* 0x000fe40000000000 */
[----:B------:R-:W-:-:S04]  /*2bb0*/  IMAD.WIDE.U32 R38, R22, R2, R38 ;  /* 0x0000000216267225 */ /* 0x000fc800078e0026 */
[----:B------:R-:W-:Y:S02]  /*2bc0*/  IMAD R3, R23, R2, R3 ;  /* 0x0000000217037224 */ /* 0x000fe400078e0203 */
[----:B------:R-:W-:-:S03]  /*2bd0*/  IMAD.MOV.U32 R10, RZ, RZ, R38 ;  /* 0x000000ffff0a7224 */ /* 0x000fc600078e0026 */
[----:B------:R-:W-:-:S07]  /*2be0*/  IADD3 R9, PT, PT, R39, R3, RZ ;  /* 0x0000000327097210 */ /* 0x000fce0007ffe0ff */
.L_x_2637:
        /* <DEDUP_REMOVED lines=31> */
.L_x_2651:
[----:B------:R-:W-:Y:S01]  /*2de0*/  MOV R0, R21 ;  /* 0x0000001500007202 */ /* 0x000fe20000000f00 */
[----:B------:R-:W-:Y:S01]  /*2df0*/  IMAD.MOV.U32 R25, RZ, RZ, R20 ;  /* 0x000000ffff197224 */ /* 0x000fe200078e0014 */
[----:B------:R-:W-:Y:S01]  /*2e00*/  MOV R22, R4 ;  /* 0x0000000400167202 */ /* 0x000fe20000000f00 */
[----:B------:R-:W-:Y:S01]  /*2e10*/  IMAD.MOV.U32 R23, RZ, RZ, R5 ;  /* 0x000000ffff177224 */ /* 0x000fe200078e0005 */
[----:B------:R-:W-:-:S07]  /*2e20*/  MOV R24, 0x2e40 ;  /* 0x00002e4000187802 */ /* 0x000fce0000000f00 */
[----:B------:R-:W-:Y:S05]  /*2e30*/  CALL.REL.NOINC `($__internal_57_$__cuda_sm20_rem_s64) ;  /* 0x00000044007c7944 */ /* 0x000fea0003c00000 */
.L_x_2652:
[----:B------:R-:W-:Y:S05]  /*2e40*/  BSYNC.RECONVERGENT B1 ;  /* 0x0000000000017941 */ /* 0x000fea0003800200 */
.L_x_2650:
        /* <DEDUP_REMOVED lines=30> */
.L_x_2654:
[----:B------:R-:W-:Y:S01]  /*3030*/  MOV R22, R4 ;  /* 0x0000000400167202 */ /* 0x000fe20000000f00 */
[----:B------:R-:W-:Y:S01]  /*3040*/  IMAD.MOV.U32 R23, RZ, RZ, R5 ;  /* 0x000000ffff177224 */ /* 0x000fe200078e0005 */
[----:B------:R-:W-:Y:S01]  /*3050*/  MOV R0, R7 ;  /* 0x0000000700007202 */ /* 0x000fe20000000f00 */
[----:B------:R-:W-:Y:S01]  /*3060*/  IMAD.MOV.U32 R25, RZ, RZ, R8 ;  /* 0x000000ffff197224 */ /* 0x000fe200078e0008 */
[----:B------:R-:W-:-:S07]  /*3070*/  MOV R24, 0x3090 ;  /* 0x0000309000187802 */ /* 0x000fce0000000f00 */
[----:B------:R-:W-:Y:S05]  /*3080*/  CALL.REL.NOINC `($__internal_57_$__cuda_sm20_rem_s64) ;  /* 0x0000004000e87944 */ /* 0x000fea0003c00000 */
.L_x_2655:
[----:B------:R-:W-:Y:S05]  /*3090*/  BSYNC.RECONVERGENT B1 ;  /* 0x0000000000017941 */ /* 0x000fea0003800200 */
.L_x_2653:
[----:B------:R-:W-:Y:S01]  /*30a0*/  MOV R8, R10 ;  /* 0x0000000a00087202 */ /* 0x000fe20000000f00 */
[----:B------:R-:W-:-:S04]  /*30b0*/  IMAD R3, R3, R20, RZ ;  /* 0x0000001403037224 */ /* 0x000fc800078e02ff */
[----:B------:R-:W-:-:S04]  /*30c0*/  IMAD.WIDE.U32 R4, R20, R2, R8 ;  /* 0x0000000214047225 */ /* 0x000fc800078e0008 */
[----:B------:R-:W-:Y:S01]  /*30d0*/  IMAD R3, R21, R2, R3 ;  /* 0x0000000215037224 */ /* 0x000fe200078e0203 */
[----:B------:R-:W-:-:S03]  /*30e0*/  MOV R10, R4 ;  /* 0x00000004000a7202 */ /* 0x000fc60000000f00 */
[----:B------:R-:W-:-:S07]  /*30f0*/  IMAD.IADD R9, R5, 0x1, R3 ;  /* 0x0000000105097824 */ /* 0x000fce00078e0203 */
.L_x_2610:
[----:B------:R-:W0:Y:S02]  /*3100*/  LDCU.64 UR14, c[0x0][0x390] ;  /* 0x00007200ff0e77ac */ /* 0x000e240008000a00 */
[----:B0-----:R-:W-:Y:S02]  /*3110*/  LEA R2, P0, R30, UR14, 0x2 ;  /* 0x0000000e1e027c11 */ /* 0x001fe4000f8010ff */
[----:B------:R-:W-:Y:S02]  /*3120*/  LEA R4, P1, R10, UR14, 0x2 ;  /* 0x0000000e0a047c11 */ /* 0x000fe4000f8210ff */
[----:B------:R-:W-:Y:S02]  /*3130*/  LEA.HI.X R3, R30, UR15, R31, 0x2, P0 ;  /* 0x0000000f1e037c11 */ /* 0x000fe400080f141f */
[----:B------:R-:W-:-:S03]  /*3140*/  LEA.HI.X R5, R10, UR15, R9, 0x2, P1 ;  /* 0x0000000f0a057c11 */ /* 0x000fc600088f1409 */
[----:B------:R-:W2:Y:S04]  /*3150*/  LDG.E R2, desc[UR10][R2.64] ;  /* 0x0000000a02027981 */ /* 0x000ea8000c1e1900 */
[----:B------:R-:W2:Y:S02]  /*3160*/  LDG.E R4, desc[UR10][R4.64] ;  /* 0x0000000a04047981 */ /* 0x000ea4000c1e1900 */
[----:B--2---:R-:W-:-:S13]  /*3170*/  ISETP.GT.AND P0, PT, R4, R2, PT ;  /* 0x000000020400720c */ /* 0x004fda0003f04270 */
[----:B------:R-:W-:Y:S01]  /*3180*/  @!P0 IMAD.MOV.U32 R15, RZ, RZ, RZ ;  /* 0x000000ffff0f8224 */ /* 0x000fe200078e00ff */
[----:B------:R0:W-:Y:S04]  /*3190*/  @!P0 STS [R13], R4 ;  /* 0x000000040d008388 */ /* 0x0001e80000000800 */
[----:B------:R0:W-:Y:S04]  /*31a0*/  @!P0 STS.64 [R12], R14 ;  /* 0x0000000e0c008388 */ /* 0x0001e80000000a00 */
[----:B------:R0:W-:Y:S01]  /*31b0*/  @P0 STS [R13], R2 ;  /* 0x000000020d000388 */ /* 0x0001e20000000800 */
[----:B------:R-:W-:Y:S05]  /*31c0*/  BRA `(.L_x_2656) ;  /* 0x0000003400b07947 */ /* 0x000fea0003800000 */
.L_x_2609:
        /* <DEDUP_REMOVED lines=19> */
.L_x_2683:
        /* <DEDUP_REMOVED lines=31> */
.L_x_2660:
[----:B------:R-:W-:Y:S01]  /*34f0*/  MOV R4, R9 ;  /* 0x0000000900047202 */ /* 0x000fe20000000f00 */
[----:B------:R-:W-:Y:S01]  /*3500*/  IMAD.MOV.U32 R3, RZ, RZ, R8 ;  /* 0x000000ffff037224 */ /* 0x000fe200078e0008 */
[----:B------:R-:W-:Y:S01]  /*3510*/  MOV R2, R20 ;  /* 0x0000001400027202 */ /* 0x000fe20000000f00 */
[----:B------:R-:W-:Y:S01]  /*3520*/  IMAD.MOV.U32 R0, RZ, RZ, R21 ;  /* 0x000000ffff007224 */ /* 0x000fe200078e0015 */
[----:B------:R-:W-:-:S07]  /*3530*/  MOV R27, 0x3550 ;  /* 0x00003550001b7802 */ /* 0x000fce0000000f00 */
[----:B-1----:R-:W-:Y:S05]  /*3540*/  CALL.REL.NOINC `($__internal_56_$__cuda_sm20_div_s64) ;  /* 0x0000003800687944 */ /* 0x002fea0003c00000 */
        /* <DEDUP_REMOVED lines=11> */
.L_x_2661:
[----:B------:R-:W-:Y:S05]  /*3600*/  BSYNC.RECONVERGENT B1 ;  /* 0x0000000000017941 */ /* 0x000fea0003800200 */
.L_x_2659:
        /* <DEDUP_REMOVED lines=37> */
.L_x_2663:
        /* <DEDUP_REMOVED lines=17> */
.L_x_2664:
[----:B------:R-:W-:Y:S05]  /*3970*/  BSYNC.RECONVERGENT B1 ;  /* 0x0000000000017941 */ /* 0x000fea0003800200 */
.L_x_2662:
        /* <DEDUP_REMOVED lines=38> */
.L_x_2666:
        /* <DEDUP_REMOVED lines=17> */
.L_x_2667:
[----:B------:R-:W-:Y:S05]  /*3cf0*/  BSYNC.RECONVERGENT B1 ;  /* 0x0000000000017941 */ /* 0x000fea0003800200 */
.L_x_2665:
        /* <DEDUP_REMOVED lines=38> */
.L_x_2669:
        /* <DEDUP_REMOVED lines=17> */
.L_x_2670:
[----:B------:R-:W-:Y:S05]  /*4070*/  BSYNC.RECONVERGENT B1 ;  /* 0x0000000000017941 */ /* 0x000fea0003800200 */
.L_x_2668:
        /* <DEDUP_REMOVED lines=38> */
.L_x_2672:
        /* <DEDUP_REMOVED lines=17> */
.L_x_2673:
[----:B------:R-:W-:Y:S05]  /*43f0*/  BSYNC.RECONVERGENT B1 ;  /* 0x0000000000017941 */ /* 0x000fea0003800200 */
.L_x_2671:
        /* <DEDUP_REMOVED lines=38> */
.L_x_2675:
        /* <DEDUP_REMOVED lines=17> */
.L_x_2676:
[----:B------:R-:W-:Y:S05]  /*4770*/  BSYNC.RECONVERGENT B1 ;  /* 0x0000000000017941 */ /* 0x000fea0003800200 */
.L_x_2674:
        /* <DEDUP_REMOVED lines=38> */
.L_x_2678:
        /* <DEDUP_REMOVED lines=17> */
.L_x_2679:
[----:B------:R-:W-:Y:S05]  /*4af0*/  BSYNC.RECONVERGENT B1 ;  /* 0x0000000000017941 */ /* 0x000fea0003800200 */
.L_x_2677:
        /* <DEDUP_REMOVED lines=36> */
.L_x_2681:
        /* <DEDUP_REMOVED lines=17> */
.L_x_2682:
[----:B------:R-:W-:Y:S05]  /*4e50*/  BSYNC.RECONVERGENT B1 ;  /* 0x0000000000017941 */ /* 0x000fea0003800200 */
.L_x_2680:
        /* <DEDUP_REMOVED lines=15> */
.L_x_2658:
        /* <DEDUP_REMOVED lines=36> */
.L_x_2686:
        /* <DEDUP_REMOVED lines=17> */
.L_x_2687:
[----:B------:R-:W-:Y:S05]  /*52a0*/  BSYNC.RECONVERGENT B1 ;  /* 0x0000000000017941 */ /* 0x000fea0003800200 */
.L_x_2685:
        /* <DEDUP_REMOVED lines=39> */
.L_x_2689:
[----:B------:R-:W-:Y:S01]  /*5520*/  MOV R4, R18 ;  /* 0x0000001200047202 */ /* 0x000fe20000000f00 */
[----:B------:R-:W-:Y:S01]  /*5530*/  IMAD.MOV.U32 R3, RZ, RZ, R19 ;  /* 0x000000ffff037224 */ /* 0x000fe200078e0013 */
[----:B------:R-:W-:Y:S02]  /*5540*/  MOV R2, R8 ;  /* 0x0000000800027202 */ /* 0x000fe40000000f00 */
[----:B------:R-:W-:Y:S02]  /*5550*/  MOV R0, R9 ;  /* 0x0000000900007202 */ /* 0x000fe40000000f00 */
[----:B------:R-:W-:-:S07]  /*5560*/  MOV R27, 0x5580 ;  /* 0x00005580001b7802 */ /* 0x000fce0000000f00 */
[----:B------:R-:W-:Y:S05]  /*5570*/  CALL.REL.NOINC `($__internal_56_$__cuda_sm20_div_s64) ;  /* 0x00000018005c7944 */ /* 0x000fea0003c00000 */
        /* <DEDUP_REMOVED lines=11> */
.L_x_2690:
[----:B------:R-:W-:Y:S05]  /*5630*/  BSYNC.RECONVERGENT B1 ;  /* 0x0000000000017941 */ /* 0x000fea0003800200 */
.L_x_2688:
        /* <DEDUP_REMOVED lines=40> */
.L_x_2692:
        /* <DEDUP_REMOVED lines=17> */
.L_x_2693:
[----:B------:R-:W-:Y:S05]  /*59d0*/  BSYNC.RECONVERGENT B1 ;  /* 0x0000000000017941 */ /* 0x000fea0003800200 */
.L_x_2691:
        /* <DEDUP_REMOVED lines=39> */
.L_x_2695:
        /* <DEDUP_REMOVED lines=17> */
.L_x_2696:
[----:B------:R-:W-:Y:S05]  /*5d60*/  BSYNC.RECONVERGENT B1 ;  /* 0x0000000000017941 */ /* 0x000fea0003800200 */
.L_x_2694:
        /* <DEDUP_REMOVED lines=11> */
.L_x_2684:
        /* <DEDUP_REMOVED lines=34> */
.L_x_2699:
        /* <DEDUP_REMOVED lines=17> */
.L_x_2700:
[----:B------:R-:W-:Y:S05]  /*6150*/  BSYNC.RECONVERGENT B1 ;  /* 0x0000000000017941 */ /* 0x000fea0003800200 */
.L_x_2698:
        /* <DEDUP_REMOVED lines=38> */
.L_x_2702:
[----:B------:R-:W-:Y:S01]  /*63c0*/  MOV R4, R22 ;  /* 0x0000001600047202 */ /* 0x000fe20000000f00 */
[----:B------:R-:W-:Y:S01]  /*63d0*/  IMAD.MOV.U32 R3, RZ, RZ, R23 ;  /* 0x000000ffff037224 */ /* 0x000fe200078e0017 */
[----:B------:R-:W-:Y:S02]  /*63e0*/  MOV R2, R20 ;  /* 0x0000001400027202 */ /* 0x000fe40000000f00 */
[----:B------:R-:W-:Y:S02]  /*63f0*/  MOV R0, R21 ;  /* 0x0000001500007202 */ /* 0x000fe40000000f00 */
[----:B------:R-:W-:-:S07]  /*6400*/  MOV R27, 0x6420 ;  /* 0x00006420001b7802 */ /* 0x000fce0000000f00 */
[----:B------:R-:W-:Y:S05]  /*6410*/  CALL.REL.NOINC `($__internal_56_$__cuda_sm20_div_s64) ;  /* 0x0000000800b47944 */ /* 0x000fea0003c00000 */
        /* <DEDUP_REMOVED lines=11> */
.L_x_2703:
[----:B------:R-:W-:Y:S05]  /*64d0*/  BSYNC.RECONVERGENT B1 ;  /* 0x0000000000017941 */ /* 0x000fea0003800200 */
.L_x_2701:
        /* <DEDUP_REMOVED lines=11> */
.L_x_2697:
        /* <DEDUP_REMOVED lines=31> */
.L_x_2705:
[----:B------:R-:W-:Y:S01]  /*6780*/  IMAD.MOV.U32 R0, RZ, RZ, R9 ;  /* 0x000000ffff007224 */ /* 0x000fe200078e0009 */
[----:B------:R-:W-:Y:S02]  /*6790*/  MOV R25, R8 ;  /* 0x0000000800197202 */ /* 0x000fe40000000f00 */
[----:B------:R-:W-:-:S07]  /*67a0*/  MOV R24, 0x67c0 ;  /* 0x000067c000187802 */ /* 0x000fce0000000f00 */
[----:B------:R-:W-:Y:S05]  /*67b0*/  CALL.REL.NOINC `($__internal_57_$__cuda_sm20_rem_s64) ;  /* 0x0000000c001c7944 */ /* 0x000fea0003c00000 */
.L_x_2706:
[----:B------:R-:W-:Y:S05]  /*67c0*/  BSYNC.RECONVERGENT B1 ;  /* 0x0000000000017941 */ /* 0x000fea0003800200 */
.L_x_2704:
        /* <DEDUP_REMOVED lines=9> */
.L_x_2657:
[----:B------:R-:W-:-:S05]  /*6860*/  IMAD.MOV.U32 R7, RZ, RZ, R5 ;  /* 0x000000ffff077224 */ /* 0x000fca00078e0005 */
[----:B------:R-:W2:Y:S04]  /*6870*/  LDG.E R6, desc[UR10][R6.64] ;  /* 0x0000000a06067981 */ /* 0x000ea8000c1e1900 */
[----:B--2---:R1:W-:Y:S02]  /*6880*/  STS [R13], R6 ;  /* 0x000000060d007388 */ /* 0x0043e40000000800 */
.L_x_2656:
[----:B------:R-:W-:Y:S05]  /*6890*/  BSYNC.RECONVERGENT B0 ;  /* 0x0000000000007941 */ /* 0x000fea0003800200 */
.L_x_2608:
[----:B------:R-:W-:Y:S01]  /*68a0*/  BAR.SYNC.DEFER_BLOCKING 0x0 ;  /* 0x0000000000007b1d */ /* 0x000fe20000010000 */
[----:B------:R-:W-:-:S13]  /*68b0*/  ISETP.GE.U32.AND P0, PT, R11, 0x42, PT ;  /* 0x000000420b00780c */ /* 0x000fda0003f06070 */
[----:B------:R-:W-:Y:S05]  /*68c0*/  @!P0 BRA `(.L_x_2707) ;  /* 0x0000000000448947 */ /* 0x000fea0003800000 */
.L_x_2710:
        /* <DEDUP_REMOVED lines=8> */
[----:B0-----:R-:W-:-:S13]  /*6950*/  ISETP.GT.AND P0, PT, R4, R0, PT ;  /* 0x000000000400720c */ /* 0x001fda0003f04270 */
[----:B------:R-:W-:Y:S01]  /*6960*/  @!P0 IMAD R2, R11, 0x8, R12 ;  /* 0x000000080b028824 */ /* 0x000fe200078e020c */
[----:B------:R-:W-:Y:S05]  /*6970*/  @!P0 STS [R13], R4 ;  /* 0x000000040d008388 */ /* 0x000fea0000000800 */
[----:B------:R-:W0:Y:S04]  /*6980*/  @!P0 LDS.64 R2, [R2] ;  /* 0x0000000002028984 */ /* 0x000e280000000a00 */
[----:B0-----:R2:W-:Y:S02]  /*6990*/  @!P0 STS.64 [R12], R2 ;  /* 0x000000020c008388 */ /* 0x0015e40000000a00 */
.L_x_2709:
[----:B------:R-:W-:Y:S05]  /*69a0*/  BSYNC.RECONVERGENT B0 ;  /* 0x0000000000007941 */ /* 0x000fea0003800200 */
.L_x_2708:
[----:B------:R-:W-:Y:S01]  /*69b0*/  BAR.SYNC.DEFER_BLOCKING 0x0 ;  /* 0x0000000000007b1d */ /* 0x000fe20000010000 */
[----:B------:R-:W-:-:S13]  /*69c0*/  ISETP.GT.U32.AND P0, PT, R5, 0x83, PT ;  /* 0x000000830500780c */ /* 0x000fda0003f04070 */
[----:B------:R-:W-:Y:S05]  /*69d0*/  @P0 BRA `(.L_x_2710) ;  /* 0xfffffffc00bc0947 */ /* 0x000fea000383ffff */
.L_x_2707:
[----:B------:R-:W-:-:S13]  /*69e0*/  ISETP.GT.U32.AND P0, PT, R26, 0x1f, PT ;  /* 0x0000001f1a00780c */ /* 0x000fda0003f04070 */
[----:B------:R-:W-:Y:S05]  /*69f0*/  @P0 EXIT ;  /* 0x000000000000094d */ /* 0x000fea0003800000 */
[----:B------:R-:W-:Y:S01]  /*6a00*/  LDS R0, [R13] ;  /* 0x000000000d007984 */ /* 0x000fe20000000800 */
[----:B------:R-:W-:-:S03]  /*6a10*/  ISETP.NE.AND P1, PT, R26, RZ, PT ;  /* 0x000000ff1a00720c */ /* 0x000fc60003f25270 */
[----:B--2---:R-:W2:Y:S04]  /*6a20*/  LDS R3, [R13+0x80] ;  /* 0x000080000d037984 */ /* 0x004ea80000000800 */
[----:B------:R-:W3:Y:S01]  /*6a30*/  LDS R5, [R13+0x80] ;  /* 0x000080000d057984 */ /* 0x000ee20000000800 */
[----:B--2---:R-:W-:-:S04]  /*6a40*/  VIMNMX R0, PT, PT, R0, R3, PT ;  /* 0x0000000300007248 */ /* 0x004fc80003fe0100 */
        /* <DEDUP_REMOVED lines=8> */
[----:B0-----:R-:W-:-:S04]  /*6ad0*/  VIMNMX R4, PT, PT, R4, R5, PT ;  /* 0x0000000504047248 */ /* 0x001fc80003fe0100 */
        /* <DEDUP_REMOVED lines=65> */
        .weak           $__internal_56_$__cuda_sm20_div_s64
        .type           $__internal_56_$__cuda_sm20_div_s64,@function
        .size           $__internal_56_$__cuda_sm20_div_s64,($__internal_57_$__cuda_sm20_rem_s64 - $__internal_56_$__cuda_sm20_div_s64)
$__internal_56_$__cuda_sm20_div_s64:
        /* <DEDUP_REMOVED lines=83> */
[----:B------:R-:W-:Y:S06]  /*7420*/  RET.REL.NODEC R2 `(contiguous_reduce3_i32) ;  /* 0xffffff8802f47950 */ /* 0x000fec0003c3ffff */
        .weak           $__internal_57_$__cuda_sm20_rem_s64
        .type           $__internal_57_$__cuda_sm20_rem_s64,@function
        .size           $__internal_57_$__cuda_sm20_rem_s64,(.L_x_3736 - $__internal_57_$__cuda_sm20_rem_s64)
$__internal_57_$__cuda_sm20_rem_s64:
        /* <DEDUP_REMOVED lines=76> */
[----:B------:R-:W-:Y:S06]  /*78f0*/  RET.REL.NODEC R24 `(contiguous_reduce3_i32) ;  /* 0xffffff8418c07950 */ /* 0x000fec0003c3ffff */
.L_x_2711:
        /* <DEDUP_REMOVED lines=16> */
.L_x_3736:


//--------------------- .text.uncontiguous_reduce_i32 --------------------------
	.section	.text.uncontiguous_reduce_i32,"ax",@progbits
	.align	128
        .global         uncontiguous_reduce_i32
        .type           uncontiguous_reduce_i32,@function
        .size           uncontiguous_reduce_i32,(.L_x_3738 - uncontiguous_reduce_i32)
        .other          uncontiguous_reduce_i32,@"STO_CUDA_ENTRY STV_DEFAULT"
uncontiguous_reduce_i32:
.text.uncontiguous_reduce_i32:
        /* <DEDUP_REMOVED lines=48> */
.L_x_2740:
        /* <DEDUP_REMOVED lines=33> */
.L_x_2717:
[----:B------:R-:W-:Y:S01]  /*0510*/  IMAD.MOV.U32 R24, RZ, RZ, R4 ;  /* 0x000000ffff187224 */ /* 0x000fe200078e0004 */
[----:B------:R-:W-:Y:S01]  /*0520*/  MOV R25, R6 ;  /* 0x0000000600197202 */ /* 0x000fe20000000f00 */
[----:B------:R-:W-:Y:S01]  /*0530*/  IMAD.MOV.U32 R15, RZ, RZ, R32 ;  /* 0x000000ffff0f7224 */ /* 0x000fe200078e0020 */
[----:B------:R-:W-:Y:S02]  /*0540*/  MOV R14, R33 ;  /* 0x00000021000e7202 */ /* 0x000fe40000000f00 */
[----:B------:R-:W-:-:S07]  /*0550*/  MOV R13, 0x570 ;  /* 0x00000570000d7802 */ /* 0x000fce0000000f00 */
[----:B------:R-:W-:Y:S05]  /*0560*/  CALL.REL.NOINC `($__internal_58_$__cuda_sm20_div_s64) ;  /* 0x0000006800387944 */ /* 0x000fea0003c00000 */
        /* <DEDUP_REMOVED lines=11> */
.L_x_2718:
[----:B------:R-:W-:Y:S05]  /*0620*/  BSYNC.RECONVERGENT B1 ;  /* 0x0000000000017941 */ /* 0x000fea0003800200 */
.L_x_2716:
        /* <DEDUP_REMOVED lines=34> */
.L_x_2720:
        /* <DEDUP_REMOVED lines=16> */
.L_x_2721:
[----:B------:R-:W-:Y:S05]  /*0950*/  BSYNC.RECONVERGENT B1 ;  /* 0x0000000000017941 */ /* 0x000fea0003800200 */
.L_x_2719:
        /* <DEDUP_REMOVED lines=36> */
.L_x_2723:
[----:B------:R-:W-:Y:S01]  /*0ba0*/  MOV R24, R34 ;  /* 0x0000002200187202 */ /* 0x000fe20000000f00 */
[----:B------:R-:W-:Y:S01]  /*0bb0*/  IMAD.MOV.U32 R25, RZ, RZ, R35 ;  /* 0x000000ffff197224 */ /* 0x000fe200078e0023 */
[----:B------:R-:W-:Y:S01]  /*0bc0*/  MOV R15, R32 ;  /* 0x00000020000f7202 */ /* 0x000fe20000000f00 */
[----:B------:R-:W-:Y:S01]  /*0bd0*/  IMAD.MOV.U32 R14, RZ, RZ, R33 ;  /* 0x000000ffff0e7224 */ /* 0x000fe200078e0021 */
[----:B------:R-:W-:-:S07]  /*0be0*/  MOV R13, 0xc00 ;  /* 0x00000c00000d7802 */ /* 0x000fce0000000f00 */
[----:B------:R-:W-:Y:S05]  /*0bf0*/  CALL.REL.NOINC `($__internal_58_$__cuda_sm20_div_s64) ;  /* 0x0000006000947944 */ /* 0x000fea0003c00000 */
        /* <DEDUP_REMOVED lines=10> */
.L_x_2724:
[----:B------:R-:W-:Y:S05]  /*0ca0*/  BSYNC.RECONVERGENT B1 ;  /* 0x0000000000017941 */ /* 0x000fea0003800200 */
.L_x_2722:
        /* <DEDUP_REMOVED lines=37> */
.L_x_2726:
[----:B------:R-:W-:Y:S01]  /*0f00*/  MOV R24, R40 ;  /* 0x0000002800187202 */ /* 0x000fe20000000f00 */
[----:B------:R-:W-:Y:S01]  /*0f10*/  IMAD.MOV.U32 R25, RZ, RZ, R41 ;  /* 0x000000ffff197224 */ /* 0x000fe200078e0029 */
[----:B------:R-:W-:Y:S01]  /*0f20*/  MOV R15, R32 ;  /* 0x00000020000f7202 */ /* 0x000fe20000000f00 */
[----:B------:R-:W-:Y:S01]  /*0f30*/  IMAD.MOV.U32 R14, RZ, RZ, R33 ;  /* 0x000000ffff0e7224 */ /* 0x000fe200078e0021 */
[----:B------:R-:W-:-:S07]  /*0f40*/  MOV R13, 0xf60 ;  /* 0x00000f60000d7802 */ /* 0x000fce0000000f00 */
[----:B------:R-:W-:Y:S05]  /*0f50*/  CALL.REL.NOINC `($__internal_58_$__cuda_sm20_div_s64) ;  /* 0x0000005c00bc7944 */ /* 0x000fea0003c00000 */
        /* <DEDUP_REMOVED lines=11> */
.L_x_2727:
[----:B------:R-:W-:Y:S05]  /*1010*/  BSYNC.RECONVERGENT B1 ;  /* 0x0000000000017941 */ /* 0x000fea0003800200 */
.L_x_2725:
        /* <DEDUP_REMOVED lines=37> */
.L_x_2729:
        /* <DEDUP_REMOVED lines=17> */
.L_x_2730:
[----:B------:R-:W-:Y:S05]  /*1380*/  BSYNC.RECONVERGENT B1 ;  /* 0x0000000000017941 */ /* 0x000fea0003800200 */
.L_x_2728:
        /* <DEDUP_REMOVED lines=36> */
.L_x_2732:
        /* <DEDUP_REMOVED lines=17> */
.L_x_2733:
[----:B------:R-:W-:Y:S05]  /*16e0*/  BSYNC.RECONVERGENT B1 ;  /* 0x0000000000017941 */ /* 0x000fea0003800200 */
.L_x_2731:
        /* <DEDUP_REMOVED lines=36> */
.L_x_2735:
        /* <DEDUP_REMOVED lines=17> */
.L_x_2736:
[----:B------:R-:W-:Y:S05]  /*1a40*/  BSYNC.RECONVERGENT B1 ;  /* 0x0000000000017941 */ /* 0x000fea0003800200 */
.L_x_2734:
        /* <DEDUP_REMOVED lines=37> */
.L_x_2738:
        /* <DEDUP_REMOVED lines=17> */
.L_x_2739:
[----:B------:R-:W-:Y:S05]  /*1db0*/  BSYNC.RECONVERGENT B1 ;  /* 0x0000000000017941 */ /* 0x000fea0003800200 */
.L_x_2737:
        /* <DEDUP_REMOVED lines=9> */
.L_x_2715:
        /* <DEDUP_REMOVED lines=35> */
.L_x_2743:
[----:B------:R-:W-:Y:S01]  /*2080*/  MOV R24, R4 ;  /* 0x0000000400187202 */ /* 0x000fe20000000f00 */
[----:B------:R-:W-:Y:S01]  /*2090*/  IMAD.MOV.U32 R25, RZ, RZ, R6 ;  /* 0x000000ffff197224 */ /* 0x000fe200078e0006 */
[----:B------:R-:W-:Y:S01]  /*20a0*/  MOV R15, R32 ;  /* 0x00000020000f7202 */ /* 0x000fe20000000f00 */
[----:B------:R-:W-:Y:S01]  /*20b0*/  IMAD.MOV.U32 R14, RZ, RZ, R33 ;  /* 0x000000ffff0e7224 */ /* 0x000fe200078e0021 */
[----:B------:R-:W-:-:S07]  /*20c0*/  MOV R13, 0x20e0 ;  /* 0x000020e0000d7802 */ /* 0x000fce0000000f00 */
[----:B------:R-:W-:Y:S05]  /*20d0*/  CALL.REL.NOINC `($__internal_58_$__cuda_sm20_div_s64) ;  /* 0x0000004c005c7944 */ /* 0x000fea0003c00000 */
        /* <DEDUP_REMOVED lines=10> */
.L_x_2744:
[----:B------:R-:W-:Y:S05]  /*2180*/  BSYNC.RECONVERGENT B1 ;  /* 0x0000000000017941 */ /* 0x000fea0003800200 */
.L_x_2742:
        /* <DEDUP_REMOVED lines=34> */
.L_x_2746:
[----:B------:R-:W-:Y:S01]  /*23b0*/  IMAD.MOV.U32 R24, RZ, RZ, R18 ;  /* 0x000000ffff187224 */ /* 0x000fe200078e0012 */
[----:B------:R-:W-:Y:S01]  /*23c0*/  MOV R25, R10 ;  /* 0x0000000a00197202 */ /* 0x000fe20000000f00 */
[----:B------:R-:W-:Y:S01]  /*23d0*/  IMAD.MOV.U32 R15, RZ, RZ, R32 ;  /* 0x000000ffff0f7224 */ /* 0x000fe200078e0020 */
[----:B------:R-:W-:Y:S02]  /*23e0*/  MOV R14, R33 ;  /* 0x00000021000e7202 */ /* 0x000fe40000000f00 */
[----:B------:R-:W-:-:S07]  /*23f0*/  MOV R13, 0x2410 ;  /* 0x00002410000d7802 */ /* 0x000fce0000000f00 */
[----:B------:R-:W-:Y:S05]  /*2400*/  CALL.REL.NOINC `($__internal_58_$__cuda_sm20_div_s64) ;  /* 0x0000004800907944 */ /* 0x000fea0003c00000 */
        /* <DEDUP_REMOVED lines=11> */
.L_x_2747:
[----:B------:R-:W-:Y:S05]  /*24c0*/  BSYNC.RECONVERGENT B1 ;  /* 0x0000000000017941 */ /* 0x000fea0003800200 */
.L_x_2745:
        /* <DEDUP_REMOVED lines=37> */
.L_x_2749:
        /* <DEDUP_REMOVED lines=17> */
.L_x_2750:
[----:B------:R-:W-:Y:S05]  /*2830*/  BSYNC.RECONVERGENT B1 ;  /* 0x0000000000017941 */ /* 0x000fea0003800200 */
.L_x_2748:
        /* <DEDUP_REMOVED lines=36> */
.L_x_2752:
[----:B------:R-:W-:Y:S01]  /*2a80*/  MOV R24, R34 ;  /* 0x0000002200187202 */ /* 0x000fe20000000f00 */
[----:B------:R-:W-:Y:S01]  /*2a90*/  IMAD.MOV.U32 R25, RZ, RZ, R35 ;  /* 0x000000ffff197224 */ /* 0x000fe200078e0023 */
[----:B------:R-:W-:Y:S01]  /*2aa0*/  MOV R15, R32 ;  /* 0x00000020000f7202 */ /* 0x000fe20000000f00 */
[----:B------:R-:W-:Y:S01]  /*2ab0*/  IMAD.MOV.U32 R14, RZ, RZ, R33 ;  /* 0x000000ffff0e7224 */ /* 0x000fe200078e0021 */
[----:B------:R-:W-:-:S07]  /*2ac0*/  MOV R13, 0x2ae0 ;  /* 0x00002ae0000d7802 */ /* 0x000fce0000000f00 */
[----:B------:R-:W-:Y:S05]  /*2ad0*/  CALL.REL.NOINC `($__internal_58_$__cuda_sm20_div_s64) ;  /* 0x0000004000dc7944 */ /* 0x000fea0003c00000 */
        /* <DEDUP_REMOVED lines=10> */
.L_x_2753:
[----:B------:R-:W-:Y:S05]  /*2b80*/  BSYNC.RECONVERGENT B1 ;  /* 0x0000000000017941 */ /* 0x000fea0003800200 */
.L_x_2751:
[----:B------:R-:W-:Y:S01]  /*2b90*/  MOV R40, R20 ;  /* 0x0000001400287202 */ /* 0x000fe20000000f00 */
[----:B------:R-:W-:Y:S02]  /*2ba0*/  IMAD R13, R13, R36, RZ ;  /* 0x000000240d0d7224 */ /* 0x000fe400078e02ff */
[----:B------:R-:W-:Y:S02]  /*2bb0*/  VIADD R11, R11, 0xfffffffe ;  /* 0xfffffffe0b0b7836 */ /* 0x000fe40000000000 */
[----:B------:R-:W-:-:S04]  /*2bc0*/  IMAD.WIDE.U32 R40, R36, R12, R40 ;  /* 0x0000000c24287225 */ /* 0x000fc800078e0028 */
[----:B------:R-:W-:Y:S02]  /*2bd0*/  IMAD R13, R37, R12, R13 ;  /* 0x0000000c250d7224 */ /* 0x000fe400078e020d */
[----:B------:R-:W-:-:S03]  /*2be0*/  IMAD.MOV.U32 R19, RZ, RZ, R40 ;  /* 0x000000ffff137224 */ /* 0x000fc600078e0028 */
[----:B------:R-:W-:-:S07]  /*2bf0*/  IADD3 R20, PT, PT, R41, R13, RZ ;  /* 0x0000000d29147210 */ /* 0x000fce0007ffe0ff */
.L_x_2741:
        /* <DEDUP_REMOVED lines=31> */
.L_x_2755:
[----:B------:R-:W-:Y:S01]  /*2df0*/  MOV R21, R12 ;  /* 0x0000000c00157202 */ /* 0x000fe20000000f00 */
[----:B------:R-:W-:Y:S01]  /*2e00*/  IMAD.MOV.U32 R26, RZ, RZ, R13 ;  /* 0x000000ffff1a7224 */ /* 0x000fe200078e000d */
[----:B------:R-:W-:-:S07]  /*2e10*/  MOV R27, 0x2e30 ;  /* 0x00002e30001b7802 */ /* 0x000fce0000000f00 */
[----:B------:R-:W-:Y:S05]  /*2e20*/  CALL.REL.NOINC `($__internal_59_$__cuda_sm20_rem_s64) ;  /* 0x0000004400587944 */ /* 0x000fea0003c00000 */
[----:B------:R-:W-:Y:S01]  /*2e30*/  MOV R14, R4 ;  /* 0x00000004000e7202 */ /* 0x000fe20000000f00 */
[----:B------:R-:W-:-:S07]  /*2e40*/  IMAD.MOV.U32 R15, RZ, RZ, R21 ;  /* 0x000000ffff0f7224 */ /* 0x000fce00078e0015 */
.L_x_2756:
[----:B------:R-:W-:Y:S05]  /*2e50*/  BSYNC.RECONVERGENT B1 ;  /* 0x0000000000017941 */ /* 0x000fea0003800200 */
.L_x_2754:
        /* <DEDUP_REMOVED lines=30> */
.L_x_2758:
[----:B------:R-:W-:Y:S01]  /*3040*/  MOV R21, R12 ;  /* 0x0000000c00157202 */ /* 0x000fe20000000f00 */
[----:B------:R-:W-:Y:S01]  /*3050*/  IMAD.MOV.U32 R26, RZ, RZ, R13 ;  /* 0x000000ffff1a7224 */ /* 0x000fe200078e000d */
[----:B------:R-:W-:Y:S01]  /*3060*/  MOV R4, R18 ;  /* 0x0000001200047202 */ /* 0x000fe20000000f00 */
[----:B------:R-:W-:Y:S01]  /*3070*/  IMAD.MOV.U32 R6, RZ, RZ, R10 ;  /* 0x000000ffff067224 */ /* 0x000fe200078e000a */
[----:B------:R-:W-:-:S07]  /*3080*/  MOV R27, 0x30a0 ;  /* 0x000030a0001b7802 */ /* 0x000fce0000000f00 */
[----:B------:R-:W-:Y:S05]  /*3090*/  CALL.REL.NOINC `($__internal_59_$__cuda_sm20_rem_s64) ;  /* 0x0000004000bc7944 */ /* 0x000fea0003c00000 */
[----:B------:R-:W-:Y:S01]  /*30a0*/  MOV R10, R4 ;  /* 0x00000004000a7202 */ /* 0x000fe20000000f00 */
[----:B------:R-:W-:-:S07]  /*30b0*/  IMAD.MOV.U32 R11, RZ, RZ, R21 ;  /* 0x000000ffff0b7224 */ /* 0x000fce00078e0015 */
.L_x_2759:
[----:B------:R-:W-:Y:S05]  /*30c0*/  BSYNC.RECONVERGENT B1 ;  /* 0x0000000000017941 */ /* 0x000fea0003800200 */
.L_x_2757:
[----:B------:R-:W-:Y:S01]  /*30d0*/  MOV R12, R19 ;  /* 0x00000013000c7202 */ /* 0x000fe20000000f00 */
[----:B------:R-:W-:Y:S02]  /*30e0*/  IMAD R11, R11, R28, RZ ;  /* 0x0000001c0b0b7224 */ /* 0x000fe400078e02ff */
[----:B------:R-:W-:Y:S02]  /*30f0*/  IMAD.MOV.U32 R13, RZ, RZ, R20 ;  /* 0x000000ffff0d7224 */ /* 0x000fe400078e0014 */
[-C--:B------:R-:W-:Y:S02]  /*3100*/  IMAD R11, R29, R10.reuse, R11 ;  /* 0x0000000a1d0b7224 */ /* 0x080fe400078e020b */
[----:B------:R-:W-:-:S04]  /*3110*/  IMAD.WIDE.U32 R12, R28, R10, R12 ;  /* 0x0000000a1c0c7225 */ /* 0x000fc800078e000c */
[----:B------:R-:W-:Y:S01]  /*3120*/  IMAD.MOV.U32 R19, RZ, RZ, R12 ;  /* 0x000000ffff137224 */ /* 0x000fe200078e000c */
[----:B------:R-:W-:-:S07]  /*3130*/  IADD3 R20, PT, PT, R13, R11, RZ ;  /* 0x0000000b0d147210 */ /* 0x000fce0007ffe0ff */
.L_x_2714:
[----:B------:R-:W0:Y:S02]  /*3140*/  LDCU.64 UR4, c[0x0][0x390] ;  /* 0x00007200ff0477ac */ /* 0x000e240008000a00 */
[C---:B0-----:R-:W-:Y:S02]  /*3150*/  LEA R10, P0, R8.reuse, UR4, 0x2 ;  /* 0x00000004080a7c11 */ /* 0x041fe4000f8010ff */
[C---:B------:R-:W-:Y:S02]  /*3160*/  LEA R12, P1, R19.reuse, UR4, 0x2 ;  /* 0x00000004130c7c11 */ /* 0x040fe4000f8210ff */
[----:B------:R-:W-:Y:S02]  /*3170*/  LEA.HI.X R11, R8, UR5, R9, 0x2, P0 ;  /* 0x00000005080b7c11 */ /* 0x000fe400080f1409 */
[----:B------:R-:W-:-:S03]  /*3180*/  LEA.HI.X R13, R19, UR5, R20, 0x2, P1 ;  /* 0x00000005130d7c11 */ /* 0x000fc600088f1414 */
[----:B------:R-:W2:Y:S04]  /*3190*/  LDG.E R10, desc[UR8][R10.64] ;  /* 0x000000080a0a7981 */ /* 0x000ea8000c1e1900 */
[----:B------:R-:W2:Y:S02]  /*31a0*/  LDG.E R12, desc[UR8][R12.64] ;  /* 0x000000080c0c7981 */ /* 0x000ea4000c1e1900 */
[----:B--2---:R-:W-:-:S13]  /*31b0*/  ISETP.GT.AND P0, PT, R12, R10, PT ;  /* 0x0000000a0c00720c */ /* 0x004fda0003f04270 */
[----:B------:R2:W-:Y:S04]  /*31c0*/  @!P0 STS [R3], R12 ;  /* 0x0000000c03008388 */ /* 0x0005e80000000800 */
[----:B------:R2:W-:Y:S04]  /*31d0*/  @!P0 STS.64 [R5], R16 ;  /* 0x0000001005008388 */ /* 0x0005e80000000a00 */
[----:B------:R2:W-:Y:S01]  /*31e0*/  @P0 STS [R3], R10 ;  /* 0x0000000a03000388 */ /* 0x0005e20000000800 */
[----:B------:R-:W-:Y:S05]  /*31f0*/  BRA `(.L_x_2760) ;  /* 0x0000003400b87947 */ /* 0x000fea0003800000 */
.L_x_2713:
        /* <DEDUP_REMOVED lines=20> */
.L_x_2787:
        /* <DEDUP_REMOVED lines=33> */
.L_x_2764:
[----:B------:R-:W-:Y:S01]  /*3550*/  MOV R24, R4 ;  /* 0x0000000400187202 */ /* 0x000fe20000000f00 */
[----:B------:R-:W-:Y:S01]  /*3560*/  IMAD.MOV.U32 R25, RZ, RZ, R6 ;  /* 0x000000ffff197224 */ /* 0x000fe200078e0006 */
[----:B------:R-:W-:Y:S01]  /*3570*/  MOV R15, R32 ;  /* 0x00000020000f7202 */ /* 0x000fe20000000f00 */
[----:B------:R-:W-:Y:S01]  /*3580*/  IMAD.MOV.U32 R14, RZ, RZ, R33 ;  /* 0x000000ffff0e7224 */ /* 0x000fe200078e0021 */
[----:B------:R-:W-:-:S07]  /*3590*/  MOV R13, 0x35b0 ;  /* 0x000035b0000d7802 */ /* 0x000fce0000000f00 */
[----:B-1----:R-:W-:Y:S05]  /*35a0*/  CALL.REL.NOINC `($__internal_58_$__cuda_sm20_div_s64) ;  /* 0x0000003800287944 */ /* 0x002fea0003c00000 */
        /* <DEDUP_REMOVED lines=11> */
.L_x_2765:
[----:B------:R-:W-:Y:S05]  /*3660*/  BSYNC.RECONVERGENT B1 ;  /* 0x0000000000017941 */ /* 0x000fea0003800200 */
.L_x_2763:
        /* <DEDUP_REMOVED lines=38> */
.L_x_2767:
        /* <DEDUP_REMOVED lines=17> */
.L_x_2768:
[----:B------:R-:W-:Y:S05]  /*39e0*/  BSYNC.RECONVERGENT B1 ;  /* 0x0000000000017941 */ /* 0x000fea0003800200 */
.L_x_2766:
        /* <DEDUP_REMOVED lines=38> */
.L_x_2770:
        /* <DEDUP_REMOVED lines=17> */
.L_x_2771:
[----:B------:R-:W-:Y:S05]  /*3d60*/  BSYNC.RECONVERGENT B1 ;  /* 0x0000000000017941 */ /* 0x000fea0003800200 */
.L_x_2769:
        /* <DEDUP_REMOVED lines=38> */
.L_x_2773:
        /* <DEDUP_REMOVED lines=17> */
.L_x_2774:
[----:B------:R-:W-:Y:S05]  /*40e0*/  BSYNC.RECONVERGENT B1 ;  /* 0x0000000000017941 */ /* 0x000fea0003800200 */
.L_x_2772:
        /* <DEDUP_REMOVED lines=38> */
.L_x_2776:
        /* <DEDUP_REMOVED lines=17> */
.L_x_2777:
[----:B------:R-:W-:Y:S05]  /*4460*/  BSYNC.RECONVERGENT B1 ;  /* 0x0000000000017941 */ /* 0x000fea0003800200 */
.L_x_2775:
        /* <DEDUP_REMOVED lines=38> */
.L_x_2779:
        /* <DEDUP_REMOVED lines=17> */
.L_x_2780:
[----:B------:R-:W-:Y:S05]  /*47e0*/  BSYNC.RECONVERGENT B1 ;  /* 0x0000000000017941 */ /* 0x000fea0003800200 */
.L_x_2778:
        /* <DEDUP_REMOVED lines=38> */
.L_x_2782:
        /* <DEDUP_REMOVED lines=17> */
.L_x_2783:
[----:B------:R-:W-:Y:S05]  /*4b60*/  BSYNC.RECONVERGENT B1 ;  /* 0x0000000000017941 */ /* 0x000fea0003800200 */
.L_x_2781:
        /* <DEDUP_REMOVED lines=36> */
.L_x_2785:
        /* <DEDUP_REMOVED lines=17> */
.L_x_2786:
[----:B------:R-:W-:Y:S05]  /*4ec0*/  BSYNC.RECONVERGENT B1 ;  /* 0x0000000000017941 */ /* 0x000fea0003800200 */
.L_x_2784:
        /* <DEDUP_REMOVED lines=12> */
.L_x_2762:
        /* <DEDUP_REMOVED lines=36> */
.L_x_2790:
        /* <DEDUP_REMOVED lines=17> */
.L_x_2791:
[----:B------:R-:W-:Y:S05]  /*52e0*/  BSYNC.RECONVERGENT B1 ;  /* 0x0000000000017941 */ /* 0x000fea0003800200 */
.L_x_2789:
        /* <DEDUP_REMOVED lines=40> */
.L_x_2793:
[----:B------:R-:W-:Y:S01]  /*5570*/  MOV R24, R20 ;  /* 0x0000001400187202 */ /* 0x000fe20000000f00 */
[----:B------:R-:W-:Y:S01]  /*5580*/  IMAD.MOV.U32 R25, RZ, RZ, R21 ;  /* 0x000000ffff197224 */ /* 0x000fe200078e0015 */
[----:B------:R-:W-:Y:S02]  /*5590*/  MOV R15, R18 ;  /* 0x00000012000f7202 */ /* 0x000fe40000000f00 */
[----:B------:R-:W-:Y:S02]  /*55a0*/  MOV R14, R19 ;  /* 0x00000013000e7202 */ /* 0x000fe40000000f00 */
[----:B------:R-:W-:-:S07]  /*55b0*/  MOV R13, 0x55d0 ;  /* 0x000055d0000d7802 */ /* 0x000fce0000000f00 */
[----:B------:R-:W-:Y:S05]  /*55c0*/  CALL.REL.NOINC `($__internal_58_$__cuda_sm20_div_s64) ;  /* 0x0000001800207944 */ /* 0x000fea0003c00000 */
        /* <DEDUP_REMOVED lines=11> */
.L_x_2794:
[----:B------:R-:W-:Y:S05]  /*5680*/  BSYNC.RECONVERGENT B1 ;  /* 0x0000000000017941 */ /* 0x000fea0003800200 */
.L_x_2792:
        /* <DEDUP_REMOVED lines=40> */
.L_x_2796:
        /* <DEDUP_REMOVED lines=17> */
.L_x_2797:
[----:B------:R-:W-:Y:S05]  /*5a20*/  BSYNC.RECONVERGENT B1 ;  /* 0x0000000000017941 */ /* 0x000fea0003800200 */
.L_x_2795:
        /* <DEDUP_REMOVED lines=39> */
.L_x_2799:
        /* <DEDUP_REMOVED lines=17> */
.L_x_2800:
[----:B------:R-:W-:Y:S05]  /*5db0*/  BSYNC.RECONVERGENT B1 ;  /* 0x0000000000017941 */ /* 0x000fea0003800200 */
.L_x_2798:
        /* <DEDUP_REMOVED lines=9> */
.L_x_2788:
        /* <DEDUP_REMOVED lines=34> */
.L_x_2803:
        /* <DEDUP_REMOVED lines=17> */
.L_x_2804:
[----:B------:R-:W-:Y:S05]  /*6180*/  BSYNC.RECONVERGENT B1 ;  /* 0x0000000000017941 */ /* 0x000fea0003800200 */
.L_x_2802:
        /* <DEDUP_REMOVED lines=39> */
.L_x_2806:
        /* <DEDUP_REMOVED lines=17> */
.L_x_2807:
[----:B------:R-:W-:Y:S05]  /*6510*/  BSYNC.RECONVERGENT B1 ;  /* 0x0000000000017941 */ /* 0x000fea0003800200 */
.L_x_2805:
        /* <DEDUP_REMOVED lines=9> */
.L_x_2801:
        /* <DEDUP_REMOVED lines=31> */
.L_x_2809:
[----:B------:R-:W-:Y:S02]  /*67a0*/  MOV R21, R14 ;  /* 0x0000000e00157202 */ /* 0x000fe40000000f00 */
[----:B------:R-:W-:Y:S02]  /*67b0*/  MOV R26, R15 ;  /* 0x0000000f001a7202 */ /* 0x000fe40000000f00 */
[----:B------:R-:W-:-:S07]  /*67c0*/  MOV R27, 0x67e0 ;  /* 0x000067e0001b7802 */ /* 0x000fce0000000f00 */
[----:B------:R-:W-:Y:S05]  /*67d0*/  CALL.REL.NOINC `($__internal_59_$__cuda_sm20_rem_s64) ;  /* 0x0000000800ec7944 */ /* 0x000fea0003c00000 */
[----:B------:R-:W-:Y:S01]  /*67e0*/  IMAD.MOV.U32 R14, RZ, RZ, R4 ;  /* 0x000000ffff0e7224 */ /* 0x000fe200078e0004 */
[----:B------:R-:W-:-:S07]  /*67f0*/  MOV R15, R21 ;  /* 0x00000015000f7202 */ /* 0x000fce0000000f00 */
.L_x_2810:
[----:B------:R-:W-:Y:S05]  /*6800*/  BSYNC.RECONVERGENT B1 ;  /* 0x0000000000017941 */ /* 0x000fea0003800200 */
.L_x_2808:
        /* <DEDUP_REMOVED lines=8> */
.L_x_2761:
[----:B------:R-:W0:Y:S02]  /*6890*/  LDCU.64 UR4, c[0x0][0x390] ;  /* 0x00007200ff0477ac */ /* 0x000e240008000a00 */
[----:B0-----:R-:W-:-:S04]  /*68a0*/  LEA R8, P0, R10, UR4, 0x2 ;  /* 0x000000040a087c11 */ /* 0x001fc8000f8010ff */
[----:B------:R-:W-:-:S05]  /*68b0*/  LEA.HI.X R9, R10, UR5, R9, 0x2, P0 ;  /* 0x000000050a097c11 */ /* 0x000fca00080f1409 */
[----:B------:R-:W2:Y:S04]  /*68c0*/  LDG.E R8, desc[UR8][R8.64] ;  /* 0x0000000808087981 */ /* 0x000ea8000c1e1900 */
[----:B--2---:R1:W-:Y:S02]  /*68d0*/  STS [R3], R8 ;  /* 0x0000000803007388 */ /* 0x0043e40000000800 */
.L_x_2760:
[----:B------:R-:W-:Y:S05]  /*68e0*/  BSYNC.RECONVERGENT B0 ;  /* 0x0000000000007941 */ /* 0x000fea0003800200 */
.L_x_2712:
[----:B------:R-:W-:Y:S01]  /*68f0*/  BAR.SYNC.DEFER_BLOCKING 0x0 ;  /* 0x0000000000007b1d */ /* 0x000fe20000010000 */
[----:B------:R-:W-:Y:S02]  /*6900*/  ISETP.GE.U32.AND P0, PT, R7, 0x42, PT ;  /* 0x000000420700780c */ /* 0x000fe40003f06070 */
[----:B------:R-:W-:-:S11]  /*6910*/  ISETP.GT.U32.AND P1, PT, R2, 0x1f, PT ;  /* 0x0000001f0200780c */ /* 0x000fd60003f24070 */
[----:B------:R-:W-:Y:S05]  /*6920*/  @!P0 BRA `(.L_x_2811) ;  /* 0x0000000000348947 */ /* 0x000fea0003800000 */
.L_x_2812:
[----:B--2---:R-:W-:Y:S01]  /*6930*/  SHF.R.U32.HI R10, RZ, 0x1, R7 ;  /* 0x00000001ff0a7819 */ /* 0x004fe20000011607 */
[----:B------:R-:W-:Y:S03]  /*6940*/  LDS R4, [R3] ;  /* 0x0000000003047984 */ /* 0x000fe60000000800 */
[----:B------:R-:W-:-:S06]  /*6950*/  LEA R6, R10, R3, 0x2 ;  /* 0x000000030a067211 */ /* 0x000fcc00078e10ff */
[----:B------:R-:W2:Y:S02]  /*6960*/  LDS R6, [R6] ;  /* 0x0000000006067984 */ /* 0x000ea40000000800 */
[----:B--2---:R-:W-:-:S13]  /*6970*/  ISETP.GT.AND P0, PT, R6, R4, PT ;  /* 0x000000040600720c */ /* 0x004fda0003f04270 */
        /* <DEDUP_REMOVED lines=8> */
.L_x_2811:
[----:B------:R-:W-:Y:S05]  /*6a00*/  @P1 EXIT ;  /* 0x000000000000194d */ /* 0x000fea0003800000 */
[----:B------:R-:W-:Y:S01]  /*6a10*/  LDS R4, [R3] ;  /* 0x0000000003047984 */ /* 0x000fe20000000800 */
[----:B------:R-:W-:-:S03]  /*6a20*/  ISETP.NE.AND P1, PT, R2, RZ, PT ;  /* 0x000000ff0200720c */ /* 0x000fc60003f25270 */
[----:B------:R-:W3:Y:S04]  /*6a30*/  LDS R7, [R3+0x80] ;  /* 0x0000800003077984 */ /* 0x000ee80000000800 */
[----:B0-----:R-:W0:Y:S01]  /*6a40*/  LDS R9, [R3+0x80] ;  /* 0x0000800003097984 */ /* 0x001e220000000800 */
[----:B---3--:R-:W-:-:S04]  /*6a50*/  VIMNMX R4, PT, PT, R4, R7, PT ;  /* 0x0000000704047248 */ /* 0x008fc80003fe0100 */
        /* <DEDUP_REMOVED lines=8> */
[----:B0-----:R-:W-:-:S04]  /*6ae0*/  VIMNMX R8, PT, PT, R8, R9, PT ;  /* 0x0000000908087248 */ /* 0x001fc80003fe0100 */
        /* <DEDUP_REMOVED lines=54> */
        .weak           $__internal_58_$__cuda_sm20_div_s64
        .type           $__internal_58_$__cuda_sm20_div_s64,@function
        .size           $__internal_58_$__cuda_sm20_div_s64,($__internal_59_$__cuda_sm20_rem_s64 - $__internal_58_$__cuda_sm20_div_s64)
$__internal_58_$__cuda_sm20_div_s64:
        /* <DEDUP_REMOVED lines=83> */
[----:B------:R-:W-:Y:S06]  /*7380*/  RET.REL.NODEC R14 `(uncontiguous_reduce_i32) ;  /* 0xffffff8c0e1c7950 */ /* 0x000fec0003c3ffff */
        .weak           $__internal_59_$__cuda_sm20_rem_s64
        .type           $__internal_59_$__cuda_sm20_rem_s64,@function
        .size           $__internal_59_$__cuda_sm20_rem_s64,(.L_x_3738 - $__internal_59_$__cuda_sm20_rem_s64)
$__internal_59_$__cuda_sm20_rem_s64:
        /* <DEDUP_REMOVED lines=77> */
[----:B------:R-:W-:Y:S06]  /*7860*/  RET.REL.NODEC R14 `(uncontiguous_reduce_i32) ;  /* 0xffffff840ee47950 */ /* 0x000fec0003c3ffff */
.L_x_2813:
        /* <DEDUP_REMOVED lines=9> */
.L_x_3738:


//--------------------- .text.contiguous_reduce2_i32 --------------------------
	.section	.text.contiguous_reduce2_i32,"ax",@progbits
	.align	128
        .global         contiguous_reduce2_i32
        .type           contiguous_reduce2_i32,@function
        .size           contiguous_reduce2_i32,(.L_x_3825 - contiguous_reduce2_i32)
        .other          contiguous_reduce2_i32,@"STO_CUDA_ENTRY STV_DEFAULT"
contiguous_reduce2_i32:
.text.contiguous_reduce2_i32:
        /* <DEDUP_REMOVED lines=32> */
[----:B--2---:R-:W-:-:S13]  /*0200*/  ISETP.GT.AND P0, PT, R12, R7, PT ;  /* 0x000000070c00720c */ /* 0x004fda0003f04270 */
        /* <DEDUP_REMOVED lines=12> */
.L_x_2815:
        /* <DEDUP_REMOVED lines=12> */
.L_x_2816:
[----:B------:R-:W-:Y:S05]  /*0390*/  BSYNC.RECONVERGENT B0 ;  /* 0x0000000000007941 */ /* 0x000fea0003800200 */
.L_x_2814:
[----:B------:R-:W-:Y:S01]  /*03a0*/  BAR.SYNC.DEFER_BLOCKING 0x0 ;  /* 0x0000000000007b1d */ /* 0x000fe20000010000 */
[----:B------:R-:W-:-:S13]  /*03b0*/  ISETP.GE.U32.AND P0, PT, R5, 0x42, PT ;  /* 0x000000420500780c */ /* 0x000fda0003f06070 */
[----:B------:R-:W-:Y:S05]  /*03c0*/  @!P0 BRA `(.L_x_2817) ;  /* 0x0000000000448947 */ /* 0x000fea0003800000 */
.L_x_2820:
        /* <DEDUP_REMOVED lines=13> */
.L_x_2819:
[----:B------:R-:W-:Y:S05]  /*04a0*/  BSYNC.RECONVERGENT B0 ;  /* 0x0000000000007941 */ /* 0x000fea0003800200 */
.L_x_2818:
[----:B------:R-:W-:Y:S01]  /*04b0*/  BAR.SYNC.DEFER_BLOCKING 0x0 ;  /* 0x0000000000007b1d */ /* 0x000fe20000010000 */
[----:B------:R-:W-:-:S13]  /*04c0*/  ISETP.GT.U32.AND P0, PT, R9, 0x83, PT ;  /* 0x000000830900780c */ /* 0x000fda0003f04070 */
[----:B------:R-:W-:Y:S05]  /*04d0*/  @P0 BRA `(.L_x_2820) ;  /* 0xfffffffc00bc0947 */ /* 0x000fea000383ffff */
.L_x_2817:
[----:B------:R-:W-:-:S13]  /*04e0*/  ISETP.GT.U32.AND P0, PT, R2, 0x1f, PT ;  /* 0x0000001f0200780c */ /* 0x000fda0003f04070 */
[----:B------:R-:W-:Y:S05]  /*04f0*/  @P0 EXIT ;  /* 0x000000000000094d */ /* 0x000fea0003800000 */
[----:B------:R-:W-:Y:S01]  /*0500*/  LDS R5, [R4] ;  /* 0x0000000004057984 */ /* 0x000fe20000000800 */
[----:B------:R-:W-:-:S03]  /*0510*/  ISETP.NE.AND P1, PT, R2, RZ, PT ;  /* 0x000000ff0200720c */ /* 0x000fc60003f25270 */
[----:B0-----:R-:W0:Y:S04]  /*0520*/  LDS R6, [R4+0x80] ;  /* 0x0000800004067984 */ /* 0x001e280000000800 */
[----:B-1----:R-:W1:Y:S01]  /*0530*/  LDS R8, [R4+0x80] ;  /* 0x0000800004087984 */ /* 0x002e620000000800 */
        /* <DEDUP_REMOVED lines=64> */
.L_x_2821:
        /* <DEDUP_REMOVED lines=12> */
.L_x_3825:


//--------------------- .text.contiguous_reduce_i32 --------------------------
	.section	.text.contiguous_reduce_i32,"ax",@progbits
	.align	128
        .global         contiguous_reduce_i32
        .type           contiguous_reduce_i32,@function
        .size           contiguous_reduce_i32,(.L_x_3826 - contiguous_reduce_i32)
        .other          contiguous_reduce_i32,@"STO_CUDA_ENTRY STV_DEFAULT"
contiguous_reduce_i32:
.text.contiguous_reduce_i32:
        /* <DEDUP_REMOVED lines=32> */
[----:B--2---:R-:W-:-:S13]  /*0200*/  ISETP.GT.AND P0, PT, R12, R11, PT ;  /* 0x0000000b0c00720c */ /* 0x004fda0003f04270 */
[----:B------:R1:W-:Y:S04]  /*0210*/  @!P0 STS [R4], R12 ;  /* 0x0000000c04008388 */ /* 0x0003e80000000800 */
[----:B------:R1:W-:Y:S04]  /*0220*/  @!P0 STS.64 [R3], R8 ;  /* 0x0000000803008388 */ /* 0x0003e80000000a00 */
[----:B------:R1:W-:Y:S01]  /*0230*/  @P0 STS [R4], R11 ;  /* 0x0000000b04000388 */ /* 0x0003e20000000800 */
[----:B------:R-:W-:Y:S05]  /*0240*/  BRA `(.L_x_2824) ;  /* 0x0000000000207947 */ /* 0x000fea0003800000 */
.L_x_2823:
        /* <DEDUP_REMOVED lines=8> */
.L_x_2824:
[----:B------:R-:W-:Y:S05]  /*02d0*/  BSYNC.RECONVERGENT B0 ;  /* 0x0000000000007941 */ /* 0x000fea0003800200 */
.L_x_2822:
[----:B------:R-:W-:Y:S01]  /*02e0*/  BAR.SYNC.DEFER_BLOCKING 0x0 ;  /* 0x0000000000007b1d */ /* 0x000fe20000010000 */
[----:B------:R-:W-:-:S13]  /*02f0*/  ISETP.GE.U32.AND P0, PT, R5, 0x42, PT ;  /* 0x000000420500780c */ /* 0x000fda0003f06070 */
[----:B------:R-:W-:Y:S05]  /*0300*/  @!P0 BRA `(.L_x_2825) ;  /* 0x0000000000448947 */ /* 0x000fea0003800000 */
.L_x_2828:
        /* <DEDUP_REMOVED lines=13> */
.L_x_2827:
[----:B------:R-:W-:Y:S05]  /*03e0*/  BSYNC.RECONVERGENT B0 ;  /* 0x0000000000007941 */ /* 0x000fea0003800200 */
.L_x_2826:
[----:B------:R-:W-:Y:S01]  /*03f0*/  BAR.SYNC.DEFER_BLOCKING 0x0 ;  /* 0x0000000000007b1d */ /* 0x000fe20000010000 */
[----:B------:R-:W-:-:S13]  /*0400*/  ISETP.GT.U32.AND P0, PT, R9, 0x83, PT ;  /* 0x000000830900780c */ /* 0x000fda0003f04070 */
[----:B------:R-:W-:Y:S05]  /*0410*/  @P0 BRA `(.L_x_2828) ;  /* 0xfffffffc00bc0947 */ /* 0x000fea000383ffff */
.L_x_2825:
        /* <DEDUP_REMOVED lines=70> */
.L_x_2829:
        /* <DEDUP_REMOVED lines=16> */
.L_x_3826:


//--------------------- .text.contiguous_reduce44_i16 --------------------------
	.section	.text.contiguous_reduce44_i16,"ax",@progbits
	.align	128
        .global         contiguous_reduce44_i16
        .type           contiguous_reduce44_i16,@function
        .size           contiguous_reduce44_i16,(.L_x_3827 - contiguous_reduce44_i16)
        .other          contiguous_reduce44_i16,@"STO_CUDA_ENTRY STV_DEFAULT"
contiguous_reduce44_i16:
.text.contiguous_reduce44_i16:
        /* <DEDUP_REMOVED lines=70> */
.L_x_2834:
[C-C-:B------:R-:W-:Y:S01]  /*0460*/  IMAD R15, R7.reuse, 0x2, R14.reuse ;  /* 0x00000002070f7824 */ /* 0x140fe200078e020e */
[----:B0-----:R-:W0:Y:S01]  /*0470*/  LDS.U16 R13, [R4] ;  /* 0x00000000040d7984 */ /* 0x001e220000000400 */
[C-C-:B------:R-:W-:Y:S01]  /*0480*/  IMAD R20, R7.reuse, 0x4, R14.reuse ;  /* 0x0000000407147824 */ /* 0x140fe200078e020e */
[----:B------:R-:W-:Y:S01]  /*0490*/  UIADD3 UR5, UPT, UPT, UR5, 0x10, URZ ;  /* 0x0000001005057890 */ /* 0x000fe2000fffe0ff */
[----:B------:R-:W-:Y:S02]  /*04a0*/  IMAD R21, R7, 0x6, R14 ;  /* 0x0000000607157824 */ /* 0x000fe400078e020e */
[----:B------:R-:W1:Y:S01]  /*04b0*/  LDS.U16 R15, [R15] ;  /* 0x000000000f0f7984 */ /* 0x000e620000000400 */
[----:B------:R-:W-:Y:S01]  /*04c0*/  UISETP.GE.AND UP1, UPT, UR5, -0xc, UPT ;  /* 0xfffffff40500788c */ /* 0x000fe2000bf26270 */
[----:B------:R-:W-:Y:S01]  /*04d0*/  VIADD R12, R12, 0x10 ;  /* 0x000000100c0c7836 */ /* 0x000fe20000000000 */
[----:B0-----:R-:W-:Y:S02]  /*04e0*/  PRMT R16, R13, 0x9910, RZ ;  /* 0x000099100d107816 */ /* 0x001fe400000000ff */
[----:B-1----:R-:W-:-:S04]  /*04f0*/  PRMT R17, R15, 0x9910, RZ ;  /* 0x000099100f117816 */ /* 0x002fc800000000ff */
[----:B------:R-:W-:-:S13]  /*0500*/  ISETP.GT.AND P0, PT, R17, R16, PT ;  /* 0x000000101100720c */ /* 0x000fda0003f04270 */
[----:B------:R-:W-:Y:S04]  /*0510*/  @!P0 STS.U16 [R4], R15 ;  /* 0x0000000f04008388 */ /* 0x000fe80000000400 */
[----:B------:R-:W0:Y:S04]  /*0520*/  @!P0 LDS.64 R16, [R9+UR4] ;  /* 0x0000000409108984 */ /* 0x000e280008000a00 */
[----:B0-----:R-:W-:Y:S04]  /*0530*/  @!P0 STS.64 [R6+UR8], R16 ;  /* 0x0000001006008988 */ /* 0x001fe80008000a08 */
[----:B------:R-:W0:Y:S04]  /*0540*/  @!P0 LDS.U16 R18, [R4] ;  /* 0x0000000004128984 */ /* 0x000e280000000400 */
[----:B------:R-:W1:Y:S01]  /*0550*/  LDS.U16 R23, [R20] ;  /* 0x0000000014177984 */ /* 0x000e620000000400 */
[----:B0-----:R-:W-:-:S04]  /*0560*/  @!P0 PRMT R13, R18, 0x7610, R13 ;  /* 0x00007610120d8816 */ /* 0x001fc8000000000d */
[----:B------:R-:W-:Y:S02]  /*0570*/  PRMT R19, R13, 0x9910, RZ ;  /* 0x000099100d137816 */ /* 0x000fe400000000ff */
[----:B-1----:R-:W-:-:S03]  /*0580*/  PRMT R18, R23, 0x9910, RZ ;  /* 0x0000991017127816 */ /* 0x002fc600000000ff */
[----:B------:R-:W-:-:S05]  /*0590*/  IMAD.MOV.U32 R15, RZ, RZ, R19 ;  /* 0x000000ffff0f7224 */ /* 0x000fca00078e0013 */
[----:B------:R-:W-:-:S13]  /*05a0*/  ISETP.GT.AND P0, PT, R18, R15, PT ;  /* 0x0000000f1200720c */ /* 0x000fda0003f04270 */
[----:B------:R-:W-:Y:S04]  /*05b0*/  @!P0 STS.U16 [R4], R23 ;  /* 0x0000001704008388 */ /* 0x000fe80000000400 */
[----:B------:R-:W0:Y:S04]  /*05c0*/  @!P0 LDS.64 R18, [R10+UR4] ;  /* 0x000000040a128984 */ /* 0x000e280008000a00 */
[----:B0-----:R0:W-:Y:S04]  /*05d0*/  @!P0 STS.64 [R6+UR8], R18 ;  /* 0x0000001206008988 */ /* 0x0011e80008000a08 */
[----:B------:R-:W1:Y:S04]  /*05e0*/  @!P0 LDS.U16 R15, [R4] ;  /* 0x00000000040f8984 */ /* 0x000e680000000400 */
[----:B------:R-:W2:Y:S01]  /*05f0*/  LDS.U16 R21, [R21] ;  /* 0x0000000015157984 */ /* 0x000ea20000000400 */
[----:B0-----:R-:W-:Y:S01]  /*0600*/  IMAD R18, R7, 0x8, R14 ;  /* 0x0000000807127824 */ /* 0x001fe200078e020e */
[----:B-1----:R-:W-:-:S02]  /*0610*/  @!P0 PRMT R13, R15, 0x7610, R13 ;  /* 0x000076100f0d8816 */ /* 0x002fc4000000000d */
[----:B--2---:R-:W-:Y:S02]  /*0620*/  PRMT R15, R21, 0x9910, RZ ;  /* 0x00009910150f7816 */ /* 0x004fe400000000ff */
[----:B------:R-:W-:-:S04]  /*0630*/  PRMT R16, R13, 0x9910, RZ ;  /* 0x000099100d107816 */ /* 0x000fc800000000ff */
        /* <DEDUP_REMOVED lines=11> */
[----:B------:R0:W-:Y:S04]  /*06f0*/  @!P0 STS.U16 [R4], R19 ;  /* 0x0000001304008388 */ /* 0x0001e80000000400 */
[----:B------:R-:W1:Y:S01]  /*0700*/  @!P0 LDS.64 R20, [R8+UR4] ;  /* 0x0000000408148984 */ /* 0x000e620008000a00 */
[----:B------:R-:W-:Y:S01]  /*0710*/  ULEA UR4, UR14, UR4, 0x5 ;  /* 0x000000040e047291 */ /* 0x000fe2000f8e28ff */
[C-C-:B0-----:R-:W-:Y:S02]  /*0720*/  IMAD R19, R7.reuse, 0x4, R18.reuse ;  /* 0x0000000407137824 */ /* 0x141fe400078e0212 */
[----:B-1----:R0:W-:Y:S04]  /*0730*/  @!P0 STS.64 [R6+UR8], R20 ;  /* 0x0000001406008988 */ /* 0x0021e80008000a08 */
[----:B------:R-:W1:Y:S04]  /*0740*/  LDS.U16 R23, [R16] ;  /* 0x0000000010177984 */ /* 0x000e680000000400 */
[----:B------:R-:W2:Y:S01]  /*0750*/  LDS.U16 R13, [R4] ;  /* 0x00000000040d7984 */ /* 0x000ea20000000400 */
[----:B0-----:R-:W-:-:S02]  /*0760*/  IMAD R20, R7, 0x6, R18 ;  /* 0x0000000607147824 */ /* 0x001fc400078e0212 */
[----:B------:R-:W-:Y:S01]  /*0770*/  IMAD R18, R7, 0x8, R18 ;  /* 0x0000000807127824 */ /* 0x000fe200078e0212 */
[----:B-1----:R-:W-:Y:S02]  /*0780*/  PRMT R15, R23, 0x9910, RZ ;  /* 0x00009910170f7816 */ /* 0x002fe400000000ff */
[----:B--2---:R-:W-:-:S04]  /*0790*/  PRMT R14, R13, 0x9910, RZ ;  /* 0x000099100d0e7816 */ /* 0x004fc800000000ff */
[----:B------:R-:W-:-:S13]  /*07a0*/  ISETP.GT.AND P0, PT, R15, R14, PT ;  /* 0x0000000e0f00720c */ /* 0x000fda0003f04270 */
[----:B------:R-:W-:Y:S04]  /*07b0*/  @!P0 STS.U16 [R4], R23 ;  /* 0x0000001704008388 */ /* 0x000fe80000000400 */
[----:B------:R-:W0:Y:S04]  /*07c0*/  @!P0 LDS.64 R14, [R9+UR4] ;  /* 0x00000004090e8984 */ /* 0x000e280008000a00 */
[----:B0-----:R-:W-:Y:S04]  /*07d0*/  @!P0 STS.64 [R6+UR8], R14 ;  /* 0x0000000e06008988 */ /* 0x001fe80008000a08 */
[----:B------:R-:W0:Y:S04]  /*07e0*/  @!P0 LDS.U16 R16, [R4] ;  /* 0x0000000004108984 */ /* 0x000e280000000400 */
[----:B------:R-:W1:Y:S01]  /*07f0*/  LDS.U16 R19, [R19] ;  /* 0x0000000013137984 */ /* 0x000e620000000400 */
[----:B0-----:R-:W-:-:S02]  /*0800*/  @!P0 PRMT R13, R16, 0x7610, R13 ;  /* 0x00007610100d8816 */ /* 0x001fc4000000000d */
[----:B-1----:R-:W-:Y:S02]  /*0810*/  PRMT R17, R19, 0x9910, RZ ;  /* 0x0000991013117816 */ /* 0x002fe400000000ff */
[----:B------:R-:W-:-:S04]  /*0820*/  PRMT R16, R13, 0x9910, RZ ;  /* 0x000099100d107816 */ /* 0x000fc800000000ff */
[----:B------:R-:W-:-:S13]  /*0830*/  ISETP.GT.AND P0, PT, R17, R16, PT ;  /* 0x000000101100720c */ /* 0x000fda0003f04270 */
[----:B------:R0:W-:Y:S04]  /*0840*/  @!P0 STS.U16 [R4], R19 ;  /* 0x0000001304008388 */ /* 0x0001e80000000400 */
[----:B------:R-:W1:Y:S01]  /*0850*/  @!P0 LDS.64 R16, [R10+UR4] ;  /* 0x000000040a108984 */ /* 0x000e620008000a00 */
[----:B0-----:R-:W-:-:S03]  /*0860*/  IMAD R19, R7, 0x2, R18 ;  /* 0x0000000207137824 */ /* 0x001fc600078e0212 */
[----:B-1----:R-:W-:Y:S04]  /*0870*/  @!P0 STS.64 [R6+UR8], R16 ;  /* 0x0000001006008988 */ /* 0x002fe80008000a08 */
[----:B------:R-:W0:Y:S04]  /*0880*/  @!P0 LDS.U16 R14, [R4] ;  /* 0x00000000040e8984 */ /* 0x000e280000000400 */
[----:B------:R1:W2:Y:S02]  /*0890*/  LDS.U16 R21, [R20] ;  /* 0x0000000014157984 */ /* 0x0002a40000000400 */
[----:B-1----:R-:W-:Y:S01]  /*08a0*/  IMAD R20, R7, 0x4, R18 ;  /* 0x0000000407147824 */ /* 0x002fe200078e0212 */
[----:B0-----:R-:W-:-:S02]  /*08b0*/  @!P0 PRMT R13, R14, 0x7610, R13 ;  /* 0x000076100e0d8816 */ /* 0x001fc4000000000d */
[----:B--2---:R-:W-:Y:S02]  /*08c0*/  PRMT R14, R21, 0x9910, RZ ;  /* 0x00009910150e7816 */ /* 0x004fe400000000ff */
[----:B------:R-:W-:-:S04]  /*08d0*/  PRMT R15, R13, 0x9910, RZ ;  /* 0x000099100d0f7816 */ /* 0x000fc800000000ff */
        /* <DEDUP_REMOVED lines=10> */
[----:B------:R-:W-:Y:S04]  /*0980*/  @!P0 STS.U16 [R4], R23 ;  /* 0x0000001704008388 */ /* 0x000fe80000000400 */
[----:B------:R-:W0:Y:S01]  /*0990*/  @!P0 LDS.64 R16, [R8+UR4] ;  /* 0x0000000408108984 */ /* 0x000e220008000a00 */
[----:B------:R-:W-:-:S03]  /*09a0*/  ULEA UR4, UR14, UR4, 0x5 ;  /* 0x000000040e047291 */ /* 0x000fc6000f8e28ff */
[----:B0-----:R-:W-:Y:S04]  /*09b0*/  @!P0 STS.64 [R6+UR8], R16 ;  /* 0x0000001006008988 */ /* 0x001fe80008000a08 */
[----:B------:R-:W0:Y:S04]  /*09c0*/  LDS.U16 R19, [R19] ;  /* 0x0000000013137984 */ /* 0x000e280000000400 */
[----:B------:R-:W1:Y:S01]  /*09d0*/  LDS.U16 R13, [R4] ;  /* 0x00000000040d7984 */ /* 0x000e620000000400 */
[----:B0-----:R-:W-:Y:S02]  /*09e0*/  PRMT R15, R19, 0x9910, RZ ;  /* 0x00009910130f7816 */ /* 0x001fe400000000ff */
[----:B-1----:R-:W-:-:S04]  /*09f0*/  PRMT R14, R13, 0x9910, RZ ;  /* 0x000099100d0e7816 */ /* 0x002fc800000000ff */
[----:B------:R-:W-:-:S13]  /*0a00*/  ISETP.GT.AND P0, PT, R15, R14, PT ;  /* 0x0000000e0f00720c */ /* 0x000fda0003f04270 */
[----:B------:R0:W-:Y:S04]  /*0a10*/  @!P0 STS.U16 [R4], R19 ;  /* 0x0000001304008388 */ /* 0x0001e80000000400 */
[----:B------:R-:W1:Y:S01]  /*0a20*/  @!P0 LDS.64 R14, [R9+UR4] ;  /* 0x00000004090e8984 */ /* 0x000e620008000a00 */
[C-C-:B0-----:R-:W-:Y:S02]  /*0a30*/  IMAD R19, R7.reuse, 0x6, R18.reuse ;  /* 0x0000000607137824 */ /* 0x141fe400078e0212 */
[----:B------:R-:W-:Y:S01]  /*0a40*/  IMAD R18, R7, 0x8, R18 ;  /* 0x0000000807127824 */ /* 0x000fe200078e0212 */
[----:B-1----:R-:W-:Y:S04]  /*0a50*/  @!P0 STS.64 [R6+UR8], R14 ;  /* 0x0000000e06008988 */ /* 0x002fe80008000a08 */
[----:B------:R-:W0:Y:S04]  /*0a60*/  @!P0 LDS.U16 R16, [R4] ;  /* 0x0000000004108984 */ /* 0x000e280000000400 */
[----:B------:R-:W1:Y:S01]  /*0a70*/  LDS.U16 R21, [R20] ;  /* 0x0000000014157984 */ /* 0x000e620000000400 */
[----:B0-----:R-:W-:-:S02]  /*0a80*/  @!P0 PRMT R13, R16, 0x7610, R13 ;  /* 0x00007610100d8816 */ /* 0x001fc4000000000d */
[----:B-1----:R-:W-:Y:S02]  /*0a90*/  PRMT R17, R21, 0x9910, RZ ;  /* 0x0000991015117816 */ /* 0x002fe400000000ff */
        /* <DEDUP_REMOVED lines=16> */
[----:B------:R-:W1:Y:S01]  /*0ba0*/  LDS.U16 R21, [R18] ;  /* 0x0000000012157984 */ /* 0x000e620000000400 */
[----:B0-----:R-:W-:Y:S02]  /*0bb0*/  @!P0 PRMT R13, R16, 0x7610, R13 ;  /* 0x00007610100d8816 */ /* 0x001fe4000000000d */
[----:B-1----:R-:W-:-:S02]  /*0bc0*/  PRMT R16, R21, 0x9910, RZ ;  /* 0x0000991015107816 */ /* 0x002fc400000000ff */
[----:B------:R-:W-:-:S04]  /*0bd0*/  PRMT R13, R13, 0x9910, RZ ;  /* 0x000099100d0d7816 */ /* 0x000fc800000000ff */
[----:B------:R-:W-:-:S13]  /*0be0*/  ISETP.GT.AND P0, PT, R16, R13, PT ;  /* 0x0000000d1000720c */ /* 0x000fda0003f04270 */
[----:B------:R-:W-:Y:S04]  /*0bf0*/  @!P0 STS.U16 [R4], R21 ;  /* 0x0000001504008388 */ /* 0x000fe80000000400 */
[----:B------:R-:W0:Y:S01]  /*0c00*/  @!P0 LDS.64 R16, [R8+UR4] ;  /* 0x0000000408108984 */ /* 0x000e220008000a00 */
[----:B------:R-:W-:-:S03]  /*0c10*/  ULEA UR4, UR14, UR4, 0x5 ;  /* 0x000000040e047291 */ /* 0x000fc6000f8e28ff */
[----:B0-----:R0:W-:Y:S04]  /*0c20*/  @!P0 STS.64 [R6+UR8], R16 ;  /* 0x0000001006008988 */ /* 0x0011e80008000a08 */
[----:B------:R-:W1:Y:S04]  /*0c30*/  LDS.U16 R23, [R19] ;  /* 0x0000000013177984 */ /* 0x000e680000000400 */
[----:B------:R-:W2:Y:S01]  /*0c40*/  LDS.U16 R13, [R4] ;  /* 0x00000000040d7984 */ /* 0x000ea20000000400 */
[----:B0-----:R-:W-:Y:S01]  /*0c50*/  IMAD R17, R7, 0x4, R18 ;  /* 0x0000000407117824 */ /* 0x001fe200078e0212 */
[----:B-1----:R-:W-:-:S02]  /*0c60*/  PRMT R15, R23, 0x9910, RZ ;  /* 0x00009910170f7816 */ /* 0x002fc400000000ff */
        /* <DEDUP_REMOVED lines=10> */
[----:B------:R-:W-:Y:S01]  /*0d10*/  ISETP.GT.AND P0, PT, R19, R16, PT ;  /* 0x000000101300720c */ /* 0x000fe20003f04270 */
[----:B------:R-:W-:-:S12]  /*0d20*/  IMAD R19, R7, 0x6, R18 ;  /* 0x0000000607137824 */ /* 0x000fd800078e0212 */
        /* <DEDUP_REMOVED lines=22> */
[----:B0-----:R0:W-:Y:S01]  /*0e90*/  @!P0 STS.64 [R6+UR8], R18 ;  /* 0x0000001206008988 */ /* 0x0011e20008000a08 */
[----:B------:R-:W-:Y:S08]  /*0ea0*/  BRA.U !UP1, `(.L_x_2834) ;  /* 0xfffffff5096c7547 */ /* 0x000ff0000b83ffff */
.L_x_2833:
[----:B------:R-:W-:-:S04]  /*0eb0*/  UIADD3 UR7, UPT, UPT, -UR5, URZ, URZ ;  /* 0x000000ff05077290 */ /* 0x000fc8000fffe1ff */
[----:B------:R-:W-:-:S09]  /*0ec0*/  UISETP.GT.AND UP1, UPT, UR7, 0x4, UPT ;  /* 0x000000040700788c */ /* 0x000fd2000bf24270 */
[----:B------:R-:W-:Y:S05]  /*0ed0*/  BRA.U !UP1, `(.L_x_2835) ;  /* 0x0000000509587547 */ /* 0x000fea000b800000 */
[C-C-:B------:R-:W-:Y:S01]  /*0ee0*/  IMAD R15, R7.reuse, 0x2, R14.reuse ;  /* 0x00000002070f7824 */ /* 0x140fe200078e020e */
[----:B------:R-:W1:Y:S01]  /*0ef0*/  LDS.U16 R13, [R4] ;  /* 0x00000000040d7984 */ /* 0x000e620000000400 */
[C-C-:B------:R-:W-:Y:S01]  /*0f00*/  IMAD R20, R7.reuse, 0x4, R14.reuse ;  /* 0x0000000407147824 */ /* 0x140fe200078e020e */
[----:B------:R-:W-:Y:S01]  /*0f10*/  UIADD3 UR5, UPT, UPT, UR5, 0x4, URZ ;  /* 0x0000000405057890 */ /* 0x000fe2000fffe0ff */
[C-C-:B------:R-:W-:Y:S01]  /*0f20*/  IMAD R21, R7.reuse, 0x6, R14.reuse ;  /* 0x0000000607157824 */ /* 0x140fe200078e020e */
[----:B------:R-:W-:Y:S01]  /*0f30*/  UPLOP3.LUT UP0, UPT, UPT, UPT, UPT, 0x40, 0x4 ;  /* 0x000000000004789c */ /* 0x000fe20003f0e870 */
[----:B------:R-:W2:Y:S01]  /*0f40*/  LDS.U16 R15, [R15] ;  /* 0x000000000f0f7984 */ /* 0x000ea20000000400 */
[----:B------:R-:W-:Y:S01]  /*0f50*/  IMAD R14, R7, 0x8, R14 ;  /* 0x00000008070e7824 */ /* 0x000fe200078e020e */
[----:B------:R-:W-:Y:S01]  /*0f60*/  UIADD3 UR5, UPT, UPT, UR5, 0x4, URZ ;  /* 0x0000000405057890 */ /* 0x000fe2000fffe0ff */
[----:B------:R-:W-:-:S04]  /*0f70*/  VIADD R12, R12, 0x4 ;  /* 0x000000040c0c7836 */ /* 0x000fc80000000000 */
[----:B------:R-:W-:Y:S01]  /*0f80*/  VIADD R12, R12, 0x4 ;  /* 0x000000040c0c7836 */ /* 0x000fe20000000000 */
[----:B-1----:R-:W-:Y:S02]  /*0f90*/  PRMT R16, R13, 0x9910, RZ ;  /* 0x000099100d107816 */ /* 0x002fe400000000ff */
[----:B--2---:R-:W-:-:S04]  /*0fa0*/  PRMT R17, R15, 0x9910, RZ ;  /* 0x000099100f117816 */ /* 0x004fc800000000ff */
[----:B------:R-:W-:-:S13]  /*0fb0*/  ISETP.GT.AND P0, PT, R17, R16, PT ;  /* 0x000000101100720c */ /* 0x000fda0003f04270 */
[----:B------:R-:W-:Y:S04]  /*0fc0*/  @!P0 STS.U16 [R4], R15 ;  /* 0x0000000f04008388 */ /* 0x000fe80000000400 */
[----:B------:R-:W1:Y:S04]  /*0fd0*/  @!P0 LDS.64 R16, [R9+UR4] ;  /* 0x0000000409108984 */ /* 0x000e680008000a00 */
[----:B-1----:R-:W-:Y:S04]  /*0fe0*/  @!P0 STS.64 [R6+UR8], R16 ;  /* 0x0000001006008988 */ /* 0x002fe80008000a08 */
[----:B0-----:R-:W0:Y:S04]  /*0ff0*/  @!P0 LDS.U16 R18, [R4] ;  /* 0x0000000004128984 */ /* 0x001e280000000400 */
[----:B------:R1:W2:Y:S02]  /*1000*/  LDS.U16 R23, [R20] ;  /* 0x0000000014177984 */ /* 0x0002a40000000400 */
[----:B-1----:R-:W-:Y:S01]  /*1010*/  IMAD R20, R7, 0x4, R14 ;  /* 0x0000000407147824 */ /* 0x002fe200078e020e */
[----:B0-----:R-:W-:-:S04]  /*1020*/  @!P0 PRMT R13, R18, 0x7610, R13 ;  /* 0x00007610120d8816 */ /* 0x001fc8000000000d */
[----:B------:R-:W-:Y:S02]  /*1030*/  PRMT R19, R13, 0x9910, RZ ;  /* 0x000099100d137816 */ /* 0x000fe400000000ff */
[----:B--2---:R-:W-:-:S03]  /*1040*/  PRMT R18, R23, 0x9910, RZ ;  /* 0x0000991017127816 */ /* 0x004fc600000000ff */
[----:B------:R-:W-:-:S05]  /*1050*/  IMAD.MOV.U32 R15, RZ, RZ, R19 ;  /* 0x000000ffff0f7224 */ /* 0x000fca00078e0013 */
        /* <DEDUP_REMOVED lines=15> */
[----:B0-----:R-:W-:Y:S01]  /*1150*/  @!P0 PRMT R13, R15, 0x7610, R13 ;  /* 0x000076100f0d8816 */ /* 0x001fe2000000000d */
[----:B------:R-:W-:Y:S01]  /*1160*/  IMAD R15, R7, 0x2, R14 ;  /* 0x00000002070f7824 */ /* 0x000fe200078e020e */
[----:B-1----:R-:W-:-:S02]  /*1170*/  PRMT R18, R23, 0x9910, RZ ;  /* 0x0000991017127816 */ /* 0x002fc400000000ff */
        /* <DEDUP_REMOVED lines=43> */
[----:B0-----:R1:W-:Y:S09]  /*1430*/  @!P0 STS.64 [R6+UR8], R18 ;  /* 0x0000001206008988 */ /* 0x0013f20008000a08 */
.L_x_2835:
[----:B------:R-:W-:-:S09]  /*1440*/  UISETP.NE.OR UP0, UPT, UR5, URZ, UP0 ;  /* 0x000000ff0500728c */ /* 0x000fd20008705670 */
[----:B------:R-:W-:Y:S05]  /*1450*/  BRA.U !UP0, `(.L_x_2836) ;  /* 0x0000000108b47547 */ /* 0x000fea000b800000 */
.L_x_2832:
[C-C-:B------:R-:W-:Y:S01]  /*1460*/  IMAD R15, R7.reuse, 0x2, R14.reuse ;  /* 0x00000002070f7824 */ /* 0x140fe200078e020e */
[----:B--2---:R-:W2:Y:S01]  /*1470*/  LDS.U16 R13, [R4] ;  /* 0x00000000040d7984 */ /* 0x004ea20000000400 */
[----:B01----:R-:W-:Y:S01]  /*1480*/  IMAD R19, R7, 0x4, R14 ;  /* 0x0000000407137824 */ /* 0x003fe200078e020e */
[----:B------:R-:W-:Y:S01]  /*1490*/  UIADD3 UR5, UPT, UPT, UR5, 0x4, URZ ;  /* 0x0000000405057890 */ /* 0x000fe2000fffe0ff */
[----:B------:R-:W-:Y:S02]  /*14a0*/  VIADD R12, R12, 0x4 ;  /* 0x000000040c0c7836 */ /* 0x000fe40000000000 */
[----:B------:R-:W0:Y:S01]  /*14b0*/  LDS.U16 R15, [R15] ;  /* 0x000000000f0f7984 */ /* 0x000e220000000400 */
[----:B------:R-:W-:Y:S01]  /*14c0*/  UISETP.NE.AND UP0, UPT, UR5, URZ, UPT ;  /* 0x000000ff0500728c */ /* 0x000fe2000bf05270 */
[----:B--2---:R-:W-:Y:S02]  /*14d0*/  PRMT R16, R13, 0x9910, RZ ;  /* 0x000099100d107816 */ /* 0x004fe400000000ff */
[----:B0-----:R-:W-:-:S04]  /*14e0*/  PRMT R17, R15, 0x9910, RZ ;  /* 0x000099100f117816 */ /* 0x001fc800000000ff */
        /* <DEDUP_REMOVED lines=9> */
[----:B------:R-:W-:Y:S02]  /*1580*/  IMAD.MOV.U32 R15, RZ, RZ, R20 ;  /* 0x000000ffff0f7224 */ /* 0x000fe400078e0014 */
[C-C-:B------:R-:W-:Y:S02]  /*1590*/  IMAD R20, R7.reuse, 0x6, R14.reuse ;  /* 0x0000000607147824 */ /* 0x140fe400078e020e */
[----:B------:R-:W-:Y:S01]  /*15a0*/  IMAD R14, R7, 0x8, R14 ;  /* 0x00000008070e7824 */ /* 0x000fe200078e020e */
        /* <DEDUP_REMOVED lines=23> */
[----:B------:R-:W-:Y:S08]  /*1720*/  BRA.U UP0, `(.L_x_2832) ;  /* 0xfffffffd004c7547 */ /* 0x000ff0000b83ffff */
.L_x_2836:
[----:B------:R-:W-:-:S07]  /*1730*/  VIADD R7, R12, 0x1 ;  /* 0x000000010c077836 */ /* 0x000fce0000000000 */
.L_x_2831:
        /* <DEDUP_REMOVED lines=12> */
.L_x_2837:
[----:B---3--:R-:W3:Y:S01]  /*1800*/  LDS.U16 R8, [R4] ;  /* 0x0000000004087984 */ /* 0x008ee20000000400 */
[----:B------:R-:W4:Y:S01]  /*1810*/  LDC R10, c[0x0][0x360] ;  /* 0x0000d800ff0a7b82 */ /* 0x000f220000000800 */
[----:B------:R-:W-:Y:S02]  /*1820*/  UIADD3 UR6, UPT, UPT, UR6, 0x1, URZ ;  /* 0x0000000106067890 */ /* 0x000fe4000fffe0ff */
[----:B------:R4:W5:Y:S02]  /*1830*/  LDS.U16 R11, [R7] ;  /* 0x00000000070b7984 */ /* 0x0009640000000400 */
[----:B------:R-:W-:Y:S01]  /*1840*/  UISETP.NE.AND UP0, UPT, UR6, URZ, UPT ;  /* 0x000000ff0600728c */ /* 0x000fe2000bf05270 */
[----:B----4-:R-:W-:Y:S01]  /*1850*/  IMAD R7, R10, 0x2, R7 ;  /* 0x000000020a077824 */ /* 0x010fe200078e0207 */
[----:B---3--:R-:W-:Y:S02]  /*1860*/  PRMT R8, R8, 0x9910, RZ ;  /* 0x0000991008087816 */ /* 0x008fe400000000ff */
[----:B-----5:R-:W-:-:S04]  /*1870*/  PRMT R9, R11, 0x9910, RZ ;  /* 0x000099100b097816 */ /* 0x020fc800000000ff */
[----:B------:R-:W-:-:S13]  /*1880*/  ISETP.GT.AND P0, PT, R9, R8, PT ;  /* 0x000000080900720c */ /* 0x000fda0003f04270 */
[----:B------:R-:W-:Y:S04]  /*1890*/  @!P0 STS.U16 [R4], R11 ;  /* 0x0000000b04008388 */ /* 0x000fe80000000400 */
[----:B------:R3:W4:Y:S02]  /*18a0*/  @!P0 LDS.64 R8, [R0] ;  /* 0x0000000000088984 */ /* 0x0007240000000a00 */
[----:B---3--:R-:W-:Y:S02]  /*18b0*/  IMAD R0, R10, 0x8, R0 ;  /* 0x000000080a007824 */ /* 0x008fe400078e0200 */
[----:B----4-:R3:W-:Y:S01]  /*18c0*/  @!P0 STS.64 [R6+UR8], R8 ;  /* 0x0000000806008988 */ /* 0x0107e20008000a08 */
[----:B------:R-:W-:Y:S05]  /*18d0*/  BRA.U UP0, `(.L_x_2837) ;  /* 0xfffffffd00c87547 */ /* 0x000fea000b83ffff */
.L_x_2830:
        /* <DEDUP_REMOVED lines=14> */
.L_x_2838:
        /* <DEDUP_REMOVED lines=12> */
.L_x_3827:


//--------------------- .text.contiguous_reduce4_i16 --------------------------
	.section	.text.contiguous_reduce4_i16,"ax",@progbits
	.align	128
        .global         contiguous_reduce4_i16
        .type           contiguous_reduce4_i16,@function
        .size           contiguous_reduce4_i16,(.L_x_3740 - contiguous_reduce4_i16)
        .other          contiguous_reduce4_i16,@"STO_CUDA_ENTRY STV_DEFAULT"
contiguous_reduce4_i16:
.text.contiguous_reduce4_i16:
        /* <DEDUP_REMOVED lines=48> */
.L_x_2857:
        /* <DEDUP_REMOVED lines=18> */
[----:B------:R-:W-:Y:S02]  /*0420*/  @P0 IMAD.IADD R3, R3, 0x1, -R32 ;  /* 0x0000000103030824 */ /* 0x000fe400078e0a20 */
        /* <DEDUP_REMOVED lines=8> */
.L_x_2841:
[----:B------:R-:W-:Y:S01]  /*04b0*/  MOV R14, R30 ;  /* 0x0000001e000e7202 */ /* 0x000fe20000000f00 */
[----:B------:R-:W-:Y:S01]  /*04c0*/  IMAD.MOV.U32 R0, RZ, RZ, R32 ;  /* 0x000000ffff007224 */ /* 0x000fe200078e0020 */
[----:B------:R-:W-:Y:S01]  /*04d0*/  MOV R8, 0x500 ;  /* 0x0000050000087802 */ /* 0x000fe20000000f00 */
[----:B------:R-:W-:-:S07]  /*04e0*/  IMAD.MOV.U32 R3, RZ, RZ, R33 ;  /* 0x000000ffff037224 */ /* 0x000fce00078e0021 */
[----:B-1----:R-:W-:Y:S05]  /*04f0*/  CALL.REL.NOINC `($__internal_60_$__cuda_sm20_div_s64) ;  /* 0x0000004400187944 */ /* 0x002fea0003c00000 */
[----:B------:R-:W-:Y:S01]  /*0500*/  IADD3 R11, P0, PT, RZ, -R12, RZ ;  /* 0x8000000cff0b7210 */ /* 0x000fe20007f1e0ff */
[----:B------:R-:W-:Y:S02]  /*0510*/  IMAD.MOV.U32 R31, RZ, RZ, RZ ;  /* 0x000000ffff1f7224 */ /* 0x000fe400078e00ff */
[----:B------:R-:W-:Y:S01]  /*0520*/  IMAD.MOV.U32 R14, RZ, RZ, R12 ;  /* 0x000000ffff0e7224 */ /* 0x000fe200078e000c */
[----:B------:R-:W-:Y:S01]  /*0530*/  IADD3.X R3, PT, PT, RZ, ~R0, RZ, P0, !PT ;  /* 0x80000000ff037210 */ /* 0x000fe200007fe4ff */
[----:B------:R-:W-:-:S04]  /*0540*/  IMAD.WIDE.U32 R8, R32, R11, R30 ;  /* 0x0000000b20087225 */ /* 0x000fc800078e001e */
[----:B------:R-:W-:-:S04]  /*0550*/  IMAD R3, R3, R32, RZ ;  /* 0x0000002003037224 */ /* 0x000fc800078e02ff */
[----:B------:R-:W-:Y:S01]  /*0560*/  IMAD R3, R33, R11, R3 ;  /* 0x0000000b21037224 */ /* 0x000fe200078e0203 */
[----:B------:R-:W-:-:S03]  /*0570*/  MOV R33, R8 ;  /* 0x0000000800217202 */ /* 0x000fc60000000f00 */
[----:B------:R-:W-:-:S07]  /*0580*/  IMAD.IADD R3, R9, 0x1, R3 ;  /* 0x0000000109037824 */ /* 0x000fce00078e0203 */
.L_x_2842:
        /* <DEDUP_REMOVED lines=13> */
[----:B------:R-:W-:Y:S02]  /*0660*/  ISETP.NE.U32.AND P2, PT, R30, RZ, PT ;  /* 0x000000ff1e00720c */ /* 0x000fe40003f45070 */
[----:B------:R-:W-:-:S04]  /*0670*/  MOV R11, RZ ;  /* 0x000000ff000b7202 */ /* 0x000fc80000000f00 */
        /* <DEDUP_REMOVED lines=18> */
.L_x_2843:
[----:B------:R-:W-:Y:S01]  /*07a0*/  IMAD.MOV.U32 R0, RZ, RZ, R30 ;  /* 0x000000ffff007224 */ /* 0x000fe200078e001e */
[----:B------:R-:W-:Y:S01]  /*07b0*/  MOV R8, 0x7e0 ;  /* 0x000007e000087802 */ /* 0x000fe20000000f00 */
[----:B------:R-:W-:-:S07]  /*07c0*/  IMAD.MOV.U32 R3, RZ, RZ, R31 ;  /* 0x000000ffff037224 */ /* 0x000fce00078e001f */
[----:B------:R-:W-:Y:S05]  /*07d0*/  CALL.REL.NOINC `($__internal_60_$__cuda_sm20_div_s64) ;  /* 0x0000004000607944 */ /* 0x000fea0003c00000 */
[-C--:B------:R-:W-:Y:S01]  /*07e0*/  IADD3 R11, P0, PT, RZ, -R12.reuse, RZ ;  /* 0x8000000cff0b7210 */ /* 0x080fe20007f1e0ff */
[----:B------:R-:W-:Y:S01]  /*07f0*/  IMAD.MOV.U32 R8, RZ, RZ, R14 ;  /* 0x000000ffff087224 */ /* 0x000fe200078e000e */
[----:B------:R-:W-:Y:S01]  /*0800*/  MOV R26, R12 ;  /* 0x0000000c001a7202 */ /* 0x000fe20000000f00 */
[----:B------:R-:W-:Y:S01]  /*0810*/  IMAD.MOV.U32 R9, RZ, RZ, RZ ;  /* 0x000000ffff097224 */ /* 0x000fe200078e00ff */
[----:B------:R-:W-:Y:S01]  /*0820*/  IADD3.X R3, PT, PT, RZ, ~R0, RZ, P0, !PT ;  /* 0x80000000ff037210 */ /* 0x000fe200007fe4ff */
[----:B------:R-:W-:-:S04]  /*0830*/  IMAD.WIDE.U32 R8, R30, R11, R8 ;  /* 0x0000000b1e087225 */ /* 0x000fc800078e0008 */
[----:B------:R-:W-:-:S04]  /*0840*/  IMAD R3, R3, R30, RZ ;  /* 0x0000001e03037224 */ /* 0x000fc800078e02ff */
[----:B------:R-:W-:Y:S02]  /*0850*/  IMAD R11, R31, R11, R3 ;  /* 0x0000000b1f0b7224 */ /* 0x000fe400078e0203 */
[----:B------:R-:W-:Y:S02]  /*0860*/  IMAD.MOV.U32 R3, RZ, RZ, R8 ;  /* 0x000000ffff037224 */ /* 0x000fe400078e0008 */
[----:B------:R-:W-:-:S07]  /*0870*/  IMAD.IADD R11, R9, 0x1, R11 ;  /* 0x00000001090b7824 */ /* 0x000fce00078e020b */
.L_x_2844:
        /* <DEDUP_REMOVED lines=34> */
.L_x_2845:
[----:B------:R-:W-:Y:S01]  /*0aa0*/  MOV R14, R26 ;  /* 0x0000001a000e7202 */ /* 0x000fe20000000f00 */
[----:B------:R-:W-:Y:S01]  /*0ab0*/  IMAD.MOV.U32 R0, RZ, RZ, R30 ;  /* 0x000000ffff007224 */ /* 0x000fe200078e001e */
[----:B------:R-:W-:Y:S01]  /*0ac0*/  MOV R8, 0xaf0 ;  /* 0x00000af000087802 */ /* 0x000fe20000000f00 */
[----:B------:R-:W-:-:S07]  /*0ad0*/  IMAD.MOV.U32 R3, RZ, RZ, R31 ;  /* 0x000000ffff037224 */ /* 0x000fce00078e001f */
[----:B------:R-:W-:Y:S05]  /*0ae0*/  CALL.REL.NOINC `($__internal_60_$__cuda_sm20_div_s64) ;  /* 0x0000003c009c7944 */ /* 0x000fea0003c00000 */
        /* <DEDUP_REMOVED lines=9> */
.L_x_2846:
        /* <DEDUP_REMOVED lines=34> */
.L_x_2847:
[----:B------:R-:W-:Y:S01]  /*0da0*/  IMAD.MOV.U32 R0, RZ, RZ, R30 ;  /* 0x000000ffff007224 */ /* 0x000fe200078e001e */
[----:B------:R-:W-:Y:S02]  /*0db0*/  MOV R3, R31 ;  /* 0x0000001f00037202 */ /* 0x000fe40000000f00 */
[----:B------:R-:W-:-:S07]  /*0dc0*/  MOV R8, 0xde0 ;  /* 0x00000de000087802 */ /* 0x000fce0000000f00 */
[----:B------:R-:W-:Y:S05]  /*0dd0*/  CALL.REL.NOINC `($__internal_60_$__cuda_sm20_div_s64) ;  /* 0x0000003800e07944 */ /* 0x000fea0003c00000 */
        /* <DEDUP_REMOVED lines=10> */
.L_x_2848:
[C---:B------:R-:W-:Y:S02]  /*0e80*/  VIADD R25, R2.reuse, 0xffffffff ;  /* 0xffffffff02197836 */ /* 0x040fe40000000000 */
        /* <DEDUP_REMOVED lines=13> */
[----:B------:R-:W-:-:S06]  /*0f60*/  ISETP.NE.U32.AND P2, PT, R30, RZ, PT ;  /* 0x000000ff1e00720c */ /* 0x000fcc0003f45070 */
        /* <DEDUP_REMOVED lines=12> */
[----:B------:R-:W-:Y:S01]  /*1030*/  ISETP.GE.U32.AND P1, PT, R3, R30, PT ;  /* 0x0000001e0300720c */ /* 0x000fe20003f26070 */
[----:B------:R-:W-:-:S12]  /*1040*/  HFMA2 R3, -RZ, RZ, 0, 0 ;  /* 0x00000000ff037431 */ /* 0x000fd800000001ff */
[----:B------:R-:W-:Y:S01]  /*1050*/  @P1 VIADD R14, R14, 0x1 ;  /* 0x000000010e0e1836 */ /* 0x000fe20000000000 */
[----:B------:R-:W-:-:S05]  /*1060*/  @!P2 LOP3.LUT R14, RZ, R30, RZ, 0x33, !PT ;  /* 0x0000001eff0ea212 */ /* 0x000fca00078e33ff */
[----:B------:R-:W-:-:S04]  /*1070*/  IMAD.MOV R11, RZ, RZ, -R14 ;  /* 0x000000ffff0b7224 */ /* 0x000fc800078e0a0e */
[----:B------:R-:W-:Y:S01]  /*1080*/  IMAD R11, R30, R11, R26 ;  /* 0x0000000b1e0b7224 */ /* 0x000fe200078e021a */
[----:B------:R-:W-:Y:S06]  /*1090*/  BRA `(.L_x_2850) ;  /* 0x00000000003c7947 */ /* 0x000fec0003800000 */
.L_x_2849:
[----:B------:R-:W-:Y:S01]  /*10a0*/  IMAD.MOV.U32 R14, RZ, RZ, R26 ;  /* 0x000000ffff0e7224 */ /* 0x000fe200078e001a */
[----:B------:R-:W-:Y:S01]  /*10b0*/  MOV R3, R31 ;  /* 0x0000001f00037202 */ /* 0x000fe20000000f00 */
[----:B------:R-:W-:Y:S01]  /*10c0*/  IMAD.MOV.U32 R0, RZ, RZ, R30 ;  /* 0x000000ffff007224 */ /* 0x000fe200078e001e */
        /* <DEDUP_REMOVED lines=12> */
.L_x_2850:
        /* <DEDUP_REMOVED lines=34> */
.L_x_2851:
[----:B------:R-:W-:Y:S01]  /*13b0*/  IMAD.MOV.U32 R0, RZ, RZ, R30 ;  /* 0x000000ffff007224 */ /* 0x000fe200078e001e */
[----:B------:R-:W-:Y:S01]  /*13c0*/  MOV R8, 0x13f0 ;  /* 0x000013f000087802 */ /* 0x000fe20000000f00 */
[----:B------:R-:W-:-:S07]  /*13d0*/  IMAD.MOV.U32 R3, RZ, RZ, R31 ;  /* 0x000000ffff037224 */ /* 0x000fce00078e001f */
[----:B------:R-:W-:Y:S05]  /*13e0*/  CALL.REL.NOINC `($__internal_60_$__cuda_sm20_div_s64) ;  /* 0x00000034005c7944 */ /* 0x000fea0003c00000 */
[----:B------:R-:W-:Y:S01]  /*13f0*/  IADD3 R11, P0, PT, RZ, -R12, RZ ;  /* 0x8000000cff0b7210 */ /* 0x000fe20007f1e0ff */
[----:B------:R-:W-:Y:S01]  /*1400*/  IMAD.MOV.U32 R8, RZ, RZ, R14 ;  /* 0x000000ffff087224 */ /* 0x000fe200078e000e */
[----:B------:R-:W-:Y:S01]  /*1410*/  MOV R9, RZ ;  /* 0x000000ff00097202 */ /* 0x000fe20000000f00 */
[----:B------:R-:W-:Y:S01]  /*1420*/  IMAD.MOV.U32 R26, RZ, RZ, R12 ;  /* 0x000000ffff1a7224 */ /* 0x000fe200078e000c */
[----:B------:R-:W-:Y:S01]  /*1430*/  IADD3.X R3, PT, PT, RZ, ~R0, RZ, P0, !PT ;  /* 0x80000000ff037210 */ /* 0x000fe200007fe4ff */
[----:B------:R-:W-:-:S04]  /*1440*/  IMAD.WIDE.U32 R8, R30, R11, R8 ;  /* 0x0000000b1e087225 */ /* 0x000fc800078e0008 */
[----:B------:R-:W-:-:S04]  /*1450*/  IMAD R3, R3, R30, RZ ;  /* 0x0000001e03037224 */ /* 0x000fc800078e02ff */
[----:B------:R-:W-:Y:S01]  /*1460*/  IMAD R3, R31, R11, R3 ;  /* 0x0000000b1f037224 */ /* 0x000fe200078e0203 */
[----:B------:R-:W-:-:S03]  /*1470*/  MOV R11, R8 ;  /* 0x00000008000b7202 */ /* 0x000fc60000000f00 */
[----:B------:R-:W-:-:S07]  /*1480*/  IMAD.IADD R3, R9, 0x1, R3 ;  /* 0x0000000109037824 */ /* 0x000fce00078e0203 */
.L_x_2852:
        /* <DEDUP_REMOVED lines=34> */
.L_x_2853:
[----:B------:R-:W-:Y:S01]  /*16b0*/  MOV R14, R26 ;  /* 0x0000001a000e7202 */ /* 0x000fe20000000f00 */
[----:B------:R-:W-:Y:S01]  /*16c0*/  IMAD.MOV.U32 R0, RZ, RZ, R30 ;  /* 0x000000ffff007224 */ /* 0x000fe200078e001e */
[----:B------:R-:W-:Y:S02]  /*16d0*/  MOV R3, R31 ;  /* 0x0000001f00037202 */ /* 0x000fe40000000f00 */
[----:B------:R-:W-:-:S07]  /*16e0*/  MOV R8, 0x1700 ;  /* 0x0000170000087802 */ /* 0x000fce0000000f00 */
[----:B------:R-:W-:Y:S05]  /*16f0*/  CALL.REL.NOINC `($__internal_60_$__cuda_sm20_div_s64) ;  /* 0x0000003000987944 */ /* 0x000fea0003c00000 */
        /* <DEDUP_REMOVED lines=10> */
.L_x_2854:
        /* <DEDUP_REMOVED lines=35> */
.L_x_2855:
[----:B------:R-:W-:Y:S01]  /*19d0*/  MOV R0, R26 ;  /* 0x0000001a00007202 */ /* 0x000fe20000000f00 */
[----:B------:R-:W-:Y:S01]  /*19e0*/  IMAD.MOV.U32 R3, RZ, RZ, R27 ;  /* 0x000000ffff037224 */ /* 0x000fe200078e001b */
[----:B------:R-:W-:-:S07]  /*19f0*/  MOV R8, 0x1a10 ;  /* 0x00001a1000087802 */ /* 0x000fce0000000f00 */
[----:B------:R-:W-:Y:S05]  /*1a00*/  CALL.REL.NOINC `($__internal_60_$__cuda_sm20_div_s64) ;  /* 0x0000002c00d47944 */ /* 0x000fea0003c00000 */
        /* <DEDUP_REMOVED lines=9> */
.L_x_2856:
        /* <DEDUP_REMOVED lines=13> */
.L_x_2840:
        /* <DEDUP_REMOVED lines=32> */
.L_x_2859:
[----:B------:R-:W-:Y:S01]  /*1d70*/  IMAD.MOV.U32 R14, RZ, RZ, R30 ;  /* 0x000000ffff0e7224 */ /* 0x000fe200078e001e */
[----:B------:R-:W-:Y:S01]  /*1d80*/  MOV R0, R18 ;  /* 0x0000001200007202 */ /* 0x000fe20000000f00 */
[----:B------:R-:W-:Y:S01]  /*1d90*/  IMAD.MOV.U32 R3, RZ, RZ, R19 ;  /* 0x000000ffff037224 */ /* 0x000fe200078e0013 */
[----:B------:R-:W-:-:S07]  /*1da0*/  MOV R8, 0x1dc0 ;  /* 0x00001dc000087802 */ /* 0x000fce0000000f00 */
[----:B------:R-:W-:Y:S05]  /*1db0*/  CALL.REL.NOINC `($__internal_60_$__cuda_sm20_div_s64) ;  /* 0x0000002800e87944 */ /* 0x000fea0003c00000 */
        /* <DEDUP_REMOVED lines=9> */
.L_x_2860:
        /* <DEDUP_REMOVED lines=35> */
.L_x_2861:
        /* <DEDUP_REMOVED lines=13> */
.L_x_2862:
        /* <DEDUP_REMOVED lines=36> */
.L_x_2863:
[----:B------:R-:W-:Y:S01]  /*2390*/  IMAD.MOV.U32 R14, RZ, RZ, R20 ;  /* 0x000000ffff0e7224 */ /* 0x000fe200078e0014 */
[----:B------:R-:W-:Y:S01]  /*23a0*/  MOV R0, R18 ;  /* 0x0000001200007202 */ /* 0x000fe20000000f00 */
[----:B------:R-:W-:Y:S01]  /*23b0*/  IMAD.MOV.U32 R3, RZ, RZ, R19 ;  /* 0x000000ffff037224 */ /* 0x000fe200078e0013 */
[----:B------:R-:W-:-:S07]  /*23c0*/  MOV R8, 0x23e0 ;  /* 0x000023e000087802 */ /* 0x000fce0000000f00 */
[----:B------:R-:W-:Y:S05]  /*23d0*/  CALL.REL.NOINC `($__internal_60_$__cuda_sm20_div_s64) ;  /* 0x0000002400607944 */ /* 0x000fea0003c00000 */
        /* <DEDUP_REMOVED lines=10> */
.L_x_2864:
        /* <DEDUP_REMOVED lines=37> */
.L_x_2865:
[----:B------:R-:W-:Y:S01]  /*26d0*/  IMAD.MOV.U32 R0, RZ, RZ, R18 ;  /* 0x000000ffff007224 */ /* 0x000fe200078e0012 */
[----:B------:R-:W-:Y:S02]  /*26e0*/  MOV R3, R19 ;  /* 0x0000001300037202 */ /* 0x000fe40000000f00 */
[----:B------:R-:W-:-:S07]  /*26f0*/  MOV R8, 0x2710 ;  /* 0x0000271000087802 */ /* 0x000fce0000000f00 */
[----:B------:R-:W-:Y:S05]  /*2700*/  CALL.REL.NOINC `($__internal_60_$__cuda_sm20_div_s64) ;  /* 0x0000002000947944 */ /* 0x000fea0003c00000 */
        /* <DEDUP_REMOVED lines=8> */
.L_x_2866:
        /* <DEDUP_REMOVED lines=10> */
.L_x_2858:
        /* <DEDUP_REMOVED lines=32> */
.L_x_2868:
[----:B------:R-:W-:Y:S01]  /*2a30*/  MOV R14, R30 ;  /* 0x0000001e000e7202 */ /* 0x000fe20000000f00 */
[----:B------:R-:W-:Y:S01]  /*2a40*/  IMAD.MOV.U32 R0, RZ, RZ, R18 ;  /* 0x000000ffff007224 */ /* 0x000fe200078e0012 */
[----:B------:R-:W-:Y:S02]  /*2a50*/  MOV R3, R19 ;  /* 0x0000001300037202 */ /* 0x000fe40000000f00 */
[----:B------:R-:W-:-:S07]  /*2a60*/  MOV R8, 0x2a80 ;  /* 0x00002a8000087802 */ /* 0x000fce0000000f00 */
[----:B------:R-:W-:Y:S05]  /*2a70*/  CALL.REL.NOINC `($__internal_60_$__cuda_sm20_div_s64) ;  /* 0x0000001c00b87944 */ /* 0x000fea0003c00000 */
        /* <DEDUP_REMOVED lines=9> */
.L_x_2869:
        /* <DEDUP_REMOVED lines=36> */
.L_x_2870:
[----:B------:R-:W-:Y:S01]  /*2d50*/  MOV R0, R18 ;  /* 0x0000001200007202 */ /* 0x000fe20000000f00 */
[----:B------:R-:W-:Y:S01]  /*2d60*/  IMAD.MOV.U32 R3, RZ, RZ, R19 ;  /* 0x000000ffff037224 */ /* 0x000fe200078e0013 */
[----:B------:R-:W-:-:S07]  /*2d70*/  MOV R8, 0x2d90 ;  /* 0x00002d9000087802 */ /* 0x000fce0000000f00 */
[----:B------:R-:W-:Y:S05]  /*2d80*/  CALL.REL.NOINC `($__internal_60_$__cuda_sm20_div_s64) ;  /* 0x0000001800f47944 */ /* 0x000fea0003c00000 */
        /* <DEDUP_REMOVED lines=8> */
.L_x_2871:
        /* <DEDUP_REMOVED lines=10> */
.L_x_2867:
        /* <DEDUP_REMOVED lines=29> */
.L_x_2872:
[----:B------:R-:W-:-:S07]  /*3080*/  MOV R0, 0x30a0 ;  /* 0x000030a000007802 */ /* 0x000fce0000000f00 */
[----:B------:R-:W-:Y:S05]  /*3090*/  CALL.REL.NOINC `($__internal_61_$__cuda_sm20_rem_s64) ;  /* 0x0000001c007c7944 */ /* 0x000fea0003c00000 */
[----:B------:R-:W-:Y:S01]  /*30a0*/  MOV R8, R3 ;  /* 0x0000000300087202 */ /* 0x000fe20000000f00 */
[----:B------:R-:W-:-:S07]  /*30b0*/  IMAD.MOV.U32 R9, RZ, RZ, R10 ;  /* 0x000000ffff097224 */ /* 0x000fce00078e000a */
.L_x_2873:
[----:B------:R-:W0:Y:S02]  /*30c0*/  LDC.64 R10, c[0x0][0x3a0] ;  /* 0x0000e800ff0a7b82 */ /* 0x000e240000000a00 */
[----:B0-----:R-:W-:-:S06]  /*30d0*/  IMAD.WIDE.U32 R2, R2, 0x8, R10 ;  /* 0x0000000802027825 */ /* 0x001fcc00078e000a */
[----:B------:R-:W2:Y:S02]  /*30e0*/  LDG.E.64 R2, desc[UR10][R2.64] ;  /* 0x0000000a02027981 */ /* 0x000ea4000c1e1b00 */
[-C--:B--2---:R-:W-:Y:S02]  /*30f0*/  IMAD R11, R3, R8.reuse, RZ ;  /* 0x00000008030b7224 */ /* 0x084fe400078e02ff */
[----:B------:R-:W-:-:S04]  /*3100*/  IMAD.WIDE.U32 R26, R2, R8, R26 ;  /* 0x00000008021a7225 */ /* 0x000fc800078e001a */
[----:B------:R-:W-:-:S05]  /*3110*/  IMAD R11, R2, R9, R11 ;  /* 0x00000009020b7224 */ /* 0x000fca00078e020b */
[----:B------:R-:W-:-:S07]  /*3120*/  IADD3 R27, PT, PT, R27, R11, RZ ;  /* 0x0000000b1b1b7210 */ /* 0x000fce0007ffe0ff */
.L_x_2839:
        /* <DEDUP_REMOVED lines=40> */
.L_x_2878:
[C-C-:B------:R-:W-:Y:S01]  /*33b0*/  IMAD R14, R4.reuse, 0x2, R11.reuse ;  /* 0x00000002040e7824 */ /* 0x140fe200078e020b */
[----:B0-----:R-:W0:Y:S01]  /*33c0*/  LDS.U16 R18, [R2] ;  /* 0x0000000002127984 */ /* 0x001e220000000400 */
[C---:B------:R-:W-:Y:S01]  /*33d0*/  LEA R19, R4.reuse, R11, 0x2 ;  /* 0x0000000b04137211 */ /* 0x040fe200078e10ff */
[C-C-:B------:R-:W-:Y:S01]  /*33e0*/  IMAD R20, R4.reuse, 0x6, R11.reuse ;  /* 0x0000000604147824 */ /* 0x140fe200078e020b */
[----:B------:R-:W-:Y:S01]  /*33f0*/  UIADD3 UR4, UPT, UPT, UR4, 0x10, URZ ;  /* 0x0000001004047890 */ /* 0x000fe2000fffe0ff */
[----:B------:R-:W1:Y:S01]  /*3400*/  LDS.U16 R21, [R14] ;  /* 0x000000000e157984 */ /* 0x000e620000000400 */
[----:B------:R-:W-:Y:S02]  /*3410*/  IMAD R11, R4, 0x8, R11 ;  /* 0x00000008040b7824 */ /* 0x000fe400078e020b */
[----:B------:R-:W-:Y:S01]  /*3420*/  UISETP.GE.AND UP1, UPT, UR4, -0xc, UPT ;  /* 0xfffffff40400788c */ /* 0x000fe2000bf26270 */
[----:B------:R-:W-:Y:S01]  /*3430*/  VIADD R10, R10, 0x10 ;  /* 0x000000100a0a7836 */ /* 0x000fe20000000000 */
[----:B0-----:R-:W-:-:S02]  /*3440*/  PRMT R12, R18, 0x9910, RZ ;  /* 0x00009910120c7816 */ /* 0x001fc400000000ff */
[----:B-1----:R-:W-:-:S04]  /*3450*/  PRMT R13, R21, 0x9910, RZ ;  /* 0x00009910150d7816 */ /* 0x002fc800000000ff */
        /* <DEDUP_REMOVED lines=12> */
[----:B0-----:R-:W-:-:S03]  /*3520*/  LEA R19, R4, R11, 0x1 ;  /* 0x0000000b04137211 */ /* 0x001fc600078e08ff */
        /* <DEDUP_REMOVED lines=24> */
[----:B-1----:R-:W-:-:S02]  /*36b0*/  PRMT R14, R18, 0x9910, RZ ;  /* 0x00009910120e7816 */ /* 0x002fc400000000ff */
[----:B------:R-:W-:Y:S01]  /*36c0*/  PRMT R19, R18, 0x7610, R19 ;  /* 0x0000761012137816 */ /* 0x000fe20000000013 */
[C---:B------:R-:W-:Y:S01]  /*36d0*/  IMAD R18, R4.reuse, 0x6, R11 ;  /* 0x0000000604127824 */ /* 0x040fe200078e020b */
[----:B------:R-:W-:Y:S02]  /*36e0*/  ISETP.GT.AND P0, PT, R15, R14, PT ;  /* 0x0000000e0f00720c */ /* 0x000fe40003f04270 */
[----:B------:R-:W-:-:S11]  /*36f0*/  LEA R11, R4, R11, 0x3 ;  /* 0x0000000b040b7211 */ /* 0x000fd600078e18ff */
[----:B------:R-:W-:Y:S04]  /*3700*/  @!P0 STS.U16 [R2], R21 ;  /* 0x0000001502008388 */ /* 0x000fe80000000400 */
[----:B------:R-:W0:Y:S04]  /*3710*/  @!P0 LDS.64 R14, [R7+UR6] ;  /* 0x00000006070e8984 */ /* 0x000e280008000a00 */
[----:B0-----:R-:W-:Y:S04]  /*3720*/  @!P0 STS.64 [R5+UR5], R14 ;  /* 0x0000000e05008988 */ /* 0x001fe80008000a05 */
[----:B------:R-:W0:Y:S04]  /*3730*/  @!P0 LDS.U16 R12, [R2] ;  /* 0x00000000020c8984 */ /* 0x000e280000000400 */
[----:B------:R1:W2:Y:S02]  /*3740*/  LDS.U16 R23, [R20] ;  /* 0x0000000014177984 */ /* 0x0002a40000000400 */
[----:B-1----:R-:W-:-:S02]  /*3750*/  LEA R20, R4, R11, 0x2 ;  /* 0x0000000b04147211 */ /* 0x002fc400078e10ff */
[----:B0-----:R-:W-:Y:S02]  /*3760*/  @!P0 PRMT R19, R12, 0x7610, R19 ;  /* 0x000076100c138816 */ /* 0x001fe40000000013 */
        /* <DEDUP_REMOVED lines=19> */
[----:B------:R-:W-:Y:S01]  /*38a0*/  PRMT R12, R19, 0x9910, RZ ;  /* 0x00009910130c7816 */ /* 0x000fe200000000ff */
[----:B------:R-:W-:-:S03]  /*38b0*/  IMAD R19, R4, 0x2, R11 ;  /* 0x0000000204137824 */ /* 0x000fc600078e020b */
        /* <DEDUP_REMOVED lines=10> */
[C-C-:B------:R-:W-:Y:S01]  /*3960*/  IMAD R18, R4.reuse, 0x6, R11.reuse ;  /* 0x0000000604127824 */ /* 0x140fe200078e020b */
[----:B------:R-:W-:Y:S01]  /*3970*/  ISETP.GT.AND P0, PT, R15, R14, PT ;  /* 0x0000000e0f00720c */ /* 0x000fe20003f04270 */
[----:B------:R-:W-:-:S12]  /*3980*/  IMAD R11, R4, 0x8, R11 ;  /* 0x00000008040b7824 */ /* 0x000fd800078e020b */
[----:B------:R-:W-:Y:S04]  /*3990*/  @!P0 STS.U16 [R2], R21 ;  /* 0x0000001502008388 */ /* 0x000fe80000000400 */
[----:B------:R-:W0:Y:S04]  /*39a0*/  @!P0 LDS.64 R14, [R7+UR6] ;  /* 0x00000006070e8984 */ /* 0x000e280008000a00 */
[----:B0-----:R-:W-:Y:S04]  /*39b0*/  @!P0 STS.64 [R5+UR5], R14 ;  /* 0x0000000e05008988 */ /* 0x001fe80008000a05 */
        /* <DEDUP_REMOVED lines=23> */
[----:B------:R-:W-:Y:S02]  /*3b30*/  PRMT R12, R19, 0x9910, RZ ;  /* 0x00009910130c7816 */ /* 0x000fe400000000ff */
[----:B------:R-:W-:Y:S02]  /*3b40*/  LEA R19, R4, R11, 0x1 ;  /* 0x0000000b04137211 */ /* 0x000fe400078e08ff */
        /* <DEDUP_REMOVED lines=45> */
.L_x_2877:
[----:B------:R-:W-:-:S04]  /*3e20*/  UIADD3 UR8, UPT, UPT, -UR4, URZ, URZ ;  /* 0x000000ff04087290 */ /* 0x000fc8000fffe1ff */
[----:B------:R-:W-:-:S09]  /*3e30*/  UISETP.GT.AND UP1, UPT, UR8, 0x4, UPT ;  /* 0x000000040800788c */ /* 0x000fd2000bf24270 */
[----:B------:R-:W-:Y:S05]  /*3e40*/  BRA.U !UP1, `(.L_x_2879) ;  /* 0x00000005095c7547 */ /* 0x000fea000b800000 */
[C---:B------:R-:W-:Y:S01]  /*3e50*/  LEA R15, R4.reuse, R11, 0x1 ;  /* 0x0000000b040f7211 */ /* 0x040fe200078e08ff */
[----:B------:R-:W0:Y:S01]  /*3e60*/  LDS.U16 R14, [R2] ;  /* 0x00000000020e7984 */ /* 0x000e220000000400 */
[----:B------:R-:W-:Y:S01]  /*3e70*/  IMAD R19, R4, 0x4, R11 ;  /* 0x0000000404137824 */ /* 0x000fe200078e020b */
[----:B------:R-:W-:Y:S01]  /*3e80*/  IADD3 R10, PT, PT, R10, 0x4, RZ ;  /* 0x000000040a0a7810 */ /* 0x000fe20007ffe0ff */
[----:B------:R-:W-:Y:S01]  /*3e90*/  UIADD3 UR4, UPT, UPT, UR4, 0x4, URZ ;  /* 0x0000000404047890 */ /* 0x000fe2000fffe0ff */
[----:B------:R-:W1:Y:S01]  /*3ea0*/  LDS.U16 R21, [R15] ;  /* 0x000000000f157984 */ /* 0x000e620000000400 */
[----:B------:R-:W-:Y:S02]  /*3eb0*/  UPLOP3.LUT UP0, UPT, UPT, UPT, UPT, 0x40, 0x4 ;  /* 0x000000000004789c */ /* 0x000fe40003f0e870 */
[----:B------:R-:W-:Y:S01]  /*3ec0*/  VIADD R10, R10, 0x4 ;  /* 0x000000040a0a7836 */ /* 0x000fe20000000000 */
[----:B------:R-:W-:Y:S01]  /*3ed0*/  UIADD3 UR4, UPT, UPT, UR4, 0x4, URZ ;  /* 0x0000000404047890 */ /* 0x000fe2000fffe0ff */
[----:B0-----:R-:W-:-:S02]  /*3ee0*/  PRMT R12, R14, 0x9910, RZ ;  /* 0x000099100e0c7816 */ /* 0x001fc400000000ff */
[----:B------:R-:W-:Y:S02]  /*3ef0*/  PRMT R20, R14, 0x7610, R20 ;  /* 0x000076100e147816 */ /* 0x000fe40000000014 */
[----:B-1----:R-:W-:-:S04]  /*3f00*/  PRMT R13, R21, 0x9910, RZ ;  /* 0x00009910150d7816 */ /* 0x002fc800000000ff */
[----:B------:R-:W-:-:S13]  /*3f10*/  ISETP.GT.AND P0, PT, R13, R12, PT ;  /* 0x0000000c0d00720c */ /* 0x000fda0003f04270 */
        /* <DEDUP_REMOVED lines=74> */
.L_x_2879:
[----:B------:R-:W-:-:S09]  /*43c0*/  UISETP.NE.OR UP0, UPT, UR4, URZ, UP0 ;  /* 0x000000ff0400728c */ /* 0x000fd20008705670 */
[----:B------:R-:W-:Y:S05]  /*43d0*/  BRA.U !UP0, `(.L_x_2880) ;  /* 0x0000000108b47547 */ /* 0x000fea000b800000 */
.L_x_2876:
[C---:B------:R-:W-:Y:S01]  /*43e0*/  LEA R15, R4.reuse, R11, 0x1 ;  /* 0x0000000b040f7211 */ /* 0x040fe200078e08ff */
[----:B------:R-:W0:Y:S01]  /*43f0*/  LDS.U16 R14, [R2] ;  /* 0x00000000020e7984 */ /* 0x000e220000000400 */
[----:B------:R-:W-:Y:S01]  /*4400*/  IMAD R19, R4, 0x4, R11 ;  /* 0x0000000404137824 */ /* 0x000fe200078e020b */
[----:B------:R-:W-:Y:S01]  /*4410*/  UIADD3 UR4, UPT, UPT, UR4, 0x4, URZ ;  /* 0x0000000404047890 */ /* 0x000fe2000fffe0ff */
[----:B------:R-:W-:Y:S01]  /*4420*/  VIADD R10, R10, 0x4 ;  /* 0x000000040a0a7836 */ /* 0x000fe20000000000 */
[----:B--2---:R-:W2:Y:S02]  /*4430*/  LDS.U16 R21, [R15] ;  /* 0x000000000f157984 */ /* 0x004ea40000000400 */
[----:B------:R-:W-:Y:S01]  /*4440*/  UISETP.NE.AND UP0, UPT, UR4, URZ, UPT ;  /* 0x000000ff0400728c */ /* 0x000fe2000bf05270 */
[C---:B01----:R-:W-:Y:S02]  /*4450*/  PRMT R12, R14.reuse, 0x9910, RZ ;  /* 0x000099100e0c7816 */ /* 0x043fe400000000ff */
[----:B------:R-:W-:-:S02]  /*4460*/  PRMT R20, R14, 0x7610, R20 ;  /* 0x000076100e147816 */ /* 0x000fc40000000014 */
[----:B--2---:R-:W-:-:S04]  /*4470*/  PRMT R13, R21, 0x9910, RZ ;  /* 0x00009910150d7816 */ /* 0x004fc800000000ff */
        /* <DEDUP_REMOVED lines=35> */
.L_x_2880:
[----:B------:R-:W-:-:S07]  /*46b0*/  IADD3 R10, PT, PT, R10, 0x1, RZ ;  /* 0x000000010a0a7810 */ /* 0x000fce0007ffe0ff */
.L_x_2875:
        /* <DEDUP_REMOVED lines=13> */
.L_x_2881:
[----:B------:R-:W0:Y:S01]  /*4790*/  LDS.U16 R0, [R2] ;  /* 0x0000000002007984 */ /* 0x000e220000000400 */
[----:B------:R-:W-:-:S03]  /*47a0*/  UIADD3 UR7, UPT, UPT, UR7, 0x1, URZ ;  /* 0x0000000107077890 */ /* 0x000fc6000fffe0ff */
[----:B---3--:R-:W3:Y:S01]  /*47b0*/  LDS.U16 R11, [R3] ;  /* 0x00000000030b7984 */ /* 0x008ee20000000400 */
[----:B------:R-:W-:Y:S01]  /*47c0*/  UISETP.NE.AND UP0, UPT, UR7, URZ, UPT ;  /* 0x000000ff0700728c */ /* 0x000fe2000bf05270 */
[----:B0-----:R-:W-:Y:S02]  /*47d0*/  PRMT R0, R0, 0x9910, RZ ;  /* 0x0000991000007816 */ /* 0x001fe400000000ff */
[----:B---3--:R-:W-:-:S04]  /*47e0*/  PRMT R7, R11, 0x9910, RZ ;  /* 0x000099100b077816 */ /* 0x008fc800000000ff */
[----:B------:R-:W-:Y:S02]  /*47f0*/  ISETP.GT.AND P0, PT, R7, R0, PT ;  /* 0x000000000700720c */ /* 0x000fe40003f04270 */
[----:B------:R-:W0:Y:S11]  /*4800*/  LDC R0, c[0x0][0x360] ;  /* 0x0000d800ff007b82 */ /* 0x000e360000000800 */
[----:B------:R-:W-:Y:S04]  /*4810*/  @!P0 STS.U16 [R2], R11 ;  /* 0x0000000b02008388 */ /* 0x000fe80000000400 */
[----:B------:R3:W4:Y:S01]  /*4820*/  @!P0 LDS.64 R8, [R4] ;  /* 0x0000000004088984 */ /* 0x0007220000000a00 */
[C---:B0-----:R-:W-:Y:S01]  /*4830*/  IMAD R3, R0.reuse, 0x2, R3 ;  /* 0x0000000200037824 */ /* 0x041fe200078e0203 */
[----:B---3--:R-:W-:-:S02]  /*4840*/  LEA R4, R0, R4, 0x3 ;  /* 0x0000000400047211 */ /* 0x008fc400078e18ff */
[----:B----4-:R3:W-:Y:S01]  /*4850*/  @!P0 STS.64 [R5+UR5], R8 ;  /* 0x0000000805008988 */ /* 0x0107e20008000a05 */
[----:B------:R-:W-:Y:S05]  /*4860*/  BRA.U UP0, `(.L_x_2881) ;  /* 0xfffffffd00c87547 */ /* 0x000fea000b83ffff */
.L_x_2874:
        /* <DEDUP_REMOVED lines=15> */
        .weak           $__internal_60_$__cuda_sm20_div_s64
        .type           $__internal_60_$__cuda_sm20_div_s64,@function
        .size           $__internal_60_$__cuda_sm20_div_s64,($__internal_61_$__cuda_sm20_rem_s64 - $__internal_60_$__cuda_sm20_div_s64)
$__internal_60_$__cuda_sm20_div_s64:
        /* <DEDUP_REMOVED lines=82> */
[----:B------:R-:W-:Y:S06]  /*4e80*/  RET.REL.NODEC R8 `(contiguous_reduce4_i16) ;  /* 0xffffffb0085c7950 */ /* 0x000fec0003c3ffff */
        .weak           $__internal_61_$__cuda_sm20_rem_s64
        .type           $__internal_61_$__cuda_sm20_rem_s64,@function
        .size           $__internal_61_$__cuda_sm20_rem_s64,(.L_x_3740 - $__internal_61_$__cuda_sm20_rem_s64)
$__internal_61_$__cuda_sm20_rem_s64:
        /* <DEDUP_REMOVED lines=66> */
[----:B------:R-:W-:Y:S06]  /*52b0*/  RET.REL.NODEC R8 `(contiguous_reduce4_i16) ;  /* 0xffffffac08507950 */ /* 0x000fec0003c3ffff */
.L_x_2882:
        /* <DEDUP_REMOVED lines=12> */
.L_x_3740:


//--------------------- .text.contiguous_reduce33_i16 --------------------------
	.section	.text.contiguous_reduce33_i16,"ax",@progbits
	.align	128
        .global         contiguous_reduce33_i16
        .type           contiguous_reduce33_i16,@function
        .size           contiguous_reduce33_i16,(.L_x_3829 - contiguous_reduce33_i16)
        .other          contiguous_reduce33_i16,@"STO_CUDA_ENTRY STV_DEFAULT"
contiguous_reduce33_i16:
.text.contiguous_reduce33_i16:
        /* <DEDUP_REMOVED lines=39> */
[----:B------:R-:W3:Y:S01]  /*0270*/  LDG.E.U16 R13, desc[UR8][R12.64] ;  /* 0x000000080c0d7981 */ /* 0x000ee2000c1e1500 */
[----:B--2---:R-:W-:-:S02]  /*0280*/  PRMT R7, R11, 0x9910, RZ ;  /* 0x000099100b077816 */ /* 0x004fc400000000ff */
[----:B---3--:R-:W-:-:S04]  /*0290*/  PRMT R14, R13, 0x9910, RZ ;  /* 0x000099100d0e7816 */ /* 0x008fc800000000ff */
[----:B------:R-:W-:-:S13]  /*02a0*/  ISETP.GT.AND P0, PT, R14, R7, PT ;  /* 0x000000070e00720c */ /* 0x000fda0003f04270 */
        /* <DEDUP_REMOVED lines=11> */
.L_x_2884:
        /* <DEDUP_REMOVED lines=16> */
.L_x_2885:
[----:B------:R-:W-:Y:S05]  /*0460*/  BSYNC.RECONVERGENT B0 ;  /* 0x0000000000007941 */ /* 0x000fea0003800200 */
.L_x_2883:
[----:B------:R-:W-:Y:S01]  /*0470*/  BAR.SYNC.DEFER_BLOCKING 0x0 ;  /* 0x0000000000007b1d */ /* 0x000fe20000010000 */
[----:B------:R-:W-:-:S09]  /*0480*/  UISETP.GE.U32.AND UP0, UPT, UR5, 0x42, UPT ;  /* 0x000000420500788c */ /* 0x000fd2000bf06070 */
[----:B------:R-:W-:Y:S05]  /*0490*/  BRA.U !UP0, `(.L_x_2886) ;  /* 0x0000000108507547 */ /* 0x000fea000b800000 */
.L_x_2889:
[----:B------:R-:W-:Y:S01]  /*04a0*/  UMOV UR4, UR5 ;  /* 0x0000000500047c82 */ /* 0x000fe20008000000 */
[----:B------:R-:W-:Y:S01]  /*04b0*/  USHF.R.U32.HI UR5, URZ, 0x1, UR5 ;  /* 0x00000001ff057899 */ /* 0x000fe20008011605 */
[----:B------:R-:W-:Y:S05]  /*04c0*/  BSSY.RECONVERGENT B0, `(.L_x_2887) ;  /* 0x000000e000007945 */ /* 0x000fea0003800200 */
[----:B------:R-:W-:-:S13]  /*04d0*/  ISETP.GE.U32.AND P0, PT, R0, UR5, PT ;  /* 0x0000000500007c0c */ /* 0x000fda000bf06070 */
[----:B--2---:R-:W-:Y:S05]  /*04e0*/  @P0 BRA `(.L_x_2888) ;  /* 0x00000000002c0947 */ /* 0x004fea0003800000 */
[----:B------:R-:W-:Y:S01]  /*04f0*/  ULOP3.LUT UR7, UR4, 0x7fe, URZ, 0xc0, !UPT ;  /* 0x000007fe04077892 */ /* 0x000fe2000f8ec0ff */
[----:B-1----:R-:W1:Y:S08]  /*0500*/  LDS.U16 R6, [R4] ;  /* 0x0000000004067984 */ /* 0x002e700000000400 */
[----:B0-----:R-:W0:Y:S01]  /*0510*/  LDS.U16 R9, [R4+UR7] ;  /* 0x0000000704097984 */ /* 0x001e220008000400 */
[----:B-1----:R-:W-:-:S02]  /*0520*/  PRMT R6, R6, 0x9910, RZ ;  /* 0x0000991006067816 */ /* 0x002fc400000000ff */
[----:B0-----:R-:W-:-:S04]  /*0530*/  PRMT R7, R9, 0x9910, RZ ;  /* 0x0000991009077816 */ /* 0x001fc800000000ff */
[----:B------:R-:W-:Y:S01]  /*0540*/  ISETP.GT.AND P0, PT, R7, R6, PT ;  /* 0x000000060700720c */ /* 0x000fe20003f04270 */
[----:B------:R-:W-:-:S12]  /*0550*/  IMAD.U32 R6, RZ, RZ, UR5 ;  /* 0x00000005ff067e24 */ /* 0x000fd8000f8e00ff */
[----:B------:R-:W-:Y:S01]  /*0560*/  @!P0 IMAD R6, R6, 0x8, R5 ;  /* 0x0000000806068824 */ /* 0x000fe200078e0205 */
[----:B------:R-:W-:Y:S05]  /*0570*/  @!P0 STS.U16 [R4], R9 ;  /* 0x0000000904008388 */ /* 0x000fea0000000400 */
[----:B------:R-:W0:Y:S04]  /*0580*/  @!P0 LDS.64 R6, [R6] ;  /* 0x0000000006068984 */ /* 0x000e280000000a00 */
[----:B0-----:R2:W-:Y:S02]  /*0590*/  @!P0 STS.64 [R5], R6 ;  /* 0x0000000605008388 */ /* 0x0015e40000000a00 */
.L_x_2888:
[----:B------:R-:W-:Y:S05]  /*05a0*/  BSYNC.RECONVERGENT B0 ;  /* 0x0000000000007941 */ /* 0x000fea0003800200 */
.L_x_2887:
[----:B------:R-:W-:Y:S01]  /*05b0*/  BAR.SYNC.DEFER_BLOCKING 0x0 ;  /* 0x0000000000007b1d */ /* 0x000fe20000010000 */
[----:B------:R-:W-:-:S09]  /*05c0*/  UISETP.GT.U32.AND UP0, UPT, UR4, 0x83, UPT ;  /* 0x000000830400788c */ /* 0x000fd2000bf04070 */
[----:B------:R-:W-:Y:S05]  /*05d0*/  BRA.U UP0, `(.L_x_2889) ;  /* 0xfffffffd00b07547 */ /* 0x000fea000b83ffff */
.L_x_2886:
[----:B------:R-:W-:-:S13]  /*05e0*/  ISETP.GT.U32.AND P0, PT, R0, 0x1f, PT ;  /* 0x0000001f0000780c */ /* 0x000fda0003f04070 */
[----:B------:R-:W-:Y:S05]  /*05f0*/  @P0 EXIT ;  /* 0x000000000000094d */ /* 0x000fea0003800000 */
[----:B-12---:R-:W-:Y:S01]  /*0600*/  LDS.U16 R6, [R4] ;  /* 0x0000000004067984 */ /* 0x006fe20000000400 */
[----:B------:R-:W-:-:S03]  /*0610*/  ISETP.NE.AND P1, PT, R0, RZ, PT ;  /* 0x000000ff0000720c */ /* 0x000fc60003f25270 */
[----:B------:R-:W1:Y:S04]  /*0620*/  LDS.U16 R8, [R4+0x40] ;  /* 0x0000400004087984 */ /* 0x000e680000000400 */
[----:B------:R-:W2:Y:S01]  /*0630*/  LDS.U16 R7, [R4+0x40] ;  /* 0x0000400004077984 */ /* 0x000ea20000000400 */
[----:B-1----:R-:W-:Y:S02]  /*0640*/  VIMNMX.S16x2 R6, PT, PT, R6, R8, PT ;  /* 0x0000000806067248 */ /* 0x002fe40003fe0300 */
        /* <DEDUP_REMOVED lines=12> */
[----:B0-----:R-:W-:-:S02]  /*0710*/  VIMNMX.S16x2 R8, PT, PT, R8, R10, PT ;  /* 0x0000000a08087248 */ /* 0x001fc40003fe0300 */
        /* <DEDUP_REMOVED lines=81> */
.L_x_2890:
        /* <DEDUP_REMOVED lines=13> */
.L_x_3829:


//--------------------- .text.contiguous_reduce3_i16 --------------------------
	.section	.text.contiguous_reduce3_i16,"ax",@progbits
	.align	128
        .global         contiguous_reduce3_i16
        .type           contiguous_reduce3_i16,@function
        .size           contiguous_reduce3_i16,(.L_x_3742 - contiguous_reduce3_i16)
        .other          contiguous_reduce3_i16,@"STO_CUDA_ENTRY STV_DEFAULT"
contiguous_reduce3_i16:
.text.contiguous_reduce3_i16:
[----:B------:R-:W-:Y:S01]  /*0000*/  LDC R1, c[0x0][0x37c] ;  /* 0x0000df00ff017b82 */ /* 0x000fe20000000800 */
[----:B------:R-:W0:Y:S07]  /*0010*/  S2R R7, SR_CTAID.X ;  /* 0x0000000000077919 */ /* 0x000e2e0000002500 */
[----:B------:R-:W1:Y:S01]  /*0020*/  S2UR UR6, SR_CgaCtaId ;  /* 0x00000000000679c3 */ /* 0x000e620000008800 */
[----:B------:R-:W2:Y:S01]  /*0030*/  LDCU UR5, c[0x0][0x360] ;  /* 0x00006c00ff0577ac */ /* 0x000ea20008000800 */
[----:B------:R-:W-:Y:S01]  /*0040*/  HFMA2 R8, -RZ, RZ, 0, +QNAN ;  /* 0x00007fffff087431 */ /* 0x000fe200000001ff */
        /* <DEDUP_REMOVED lines=13> */
[----:B---3--:R-:W-:Y:S01]  /*0120*/  IMAD R6, R7, 0x2, R0 ;  /* 0x0000000207067824 */ /* 0x008fe200078e0200 */
[C---:B------:R-:W-:Y:S02]  /*0130*/  LEA R2, R0.reuse, UR4, 0x1 ;  /* 0x0000000400027c11 */ /* 0x040fe4000f8e08ff */
[----:B------:R-:W-:Y:S01]  /*0140*/  LEA R3, R0, UR9, 0x3 ;  /* 0x0000000900037c11 */ /* 0x000fe2000f8e18ff */
[----:B------:R-:W-:Y:S01]  /*0150*/  VIADD R26, R6, UR5 ;  /* 0x00000005061a7c36 */ /* 0x000fe20008000000 */
[----:B------:R-:W-:Y:S01]  /*0160*/  MOV R7, RZ ;  /* 0x000000ff00077202 */ /* 0x000fe20000000f00 */
        /* <DEDUP_REMOVED lines=29> */
.L_x_2919:
        /* <DEDUP_REMOVED lines=16> */
[----:B0-----:R-:W-:Y:S02]  /*0440*/  HFMA2 R8, -RZ, RZ, 0, 0 ;  /* 0x00000000ff087431 */ /* 0x001fe400000001ff */
[----:B--2---:R-:W-:-:S04]  /*0450*/  IMAD R11, R11, R9, RZ ;  /* 0x000000090b0b7224 */ /* 0x004fc800078e02ff */
        /* <DEDUP_REMOVED lines=14> */
.L_x_2896:
[----:B------:R-:W-:Y:S01]  /*0540*/  MOV R12, R18 ;  /* 0x00000012000c7202 */ /* 0x000fe20000000f00 */
[----:B------:R-:W-:Y:S01]  /*0550*/  IMAD.MOV.U32 R11, RZ, RZ, R19 ;  /* 0x000000ffff0b7224 */ /* 0x000fe200078e0013 */
[----:B------:R-:W-:Y:S01]  /*0560*/  MOV R10, R30 ;  /* 0x0000001e000a7202 */ /* 0x000fe20000000f00 */
[----:B------:R-:W-:Y:S01]  /*0570*/  IMAD.MOV.U32 R9, RZ, RZ, R31 ;  /* 0x000000ffff097224 */ /* 0x000fe200078e001f */
[----:B------:R-:W-:-:S07]  /*0580*/  MOV R8, 0x5a0 ;  /* 0x000005a000087802 */ /* 0x000fce0000000f00 */
[----:B-1----:R-:W-:Y:S05]  /*0590*/  CALL.REL.NOINC `($__internal_62_$__cuda_sm20_div_s64) ;  /* 0x0000006800487944 */ /* 0x002fea0003c00000 */
        /* <DEDUP_REMOVED lines=8> */
.L_x_2897:
[----:B------:R-:W-:Y:S05]  /*0620*/  BSYNC.RECONVERGENT B1 ;  /* 0x0000000000017941 */ /* 0x000fea0003800200 */
.L_x_2895:
        /* <DEDUP_REMOVED lines=34> */
.L_x_2899:
[----:B------:R-:W-:Y:S01]  /*0850*/  MOV R12, R38 ;  /* 0x00000026000c7202 */ /* 0x000fe20000000f00 */
[----:B------:R-:W-:Y:S01]  /*0860*/  IMAD.MOV.U32 R11, RZ, RZ, R39 ;  /* 0x000000ffff0b7224 */ /* 0x000fe200078e0027 */
[----:B------:R-:W-:Y:S01]  /*0870*/  MOV R10, R30 ;  /* 0x0000001e000a7202 */ /* 0x000fe20000000f00 */
[----:B------:R-:W-:Y:S01]  /*0880*/  IMAD.MOV.U32 R9, RZ, RZ, R31 ;  /* 0x000000ffff097224 */ /* 0x000fe200078e001f */
[----:B------:R-:W-:-:S07]  /*0890*/  MOV R8, 0x8b0 ;  /* 0x000008b000087802 */ /* 0x000fce0000000f00 */
[----:B------:R-:W-:Y:S05]  /*08a0*/  CALL.REL.NOINC `($__internal_62_$__cuda_sm20_div_s64) ;  /* 0x0000006400847944 */ /* 0x000fea0003c00000 */
        /* <DEDUP_REMOVED lines=8> */
.L_x_2900:
[----:B------:R-:W-:Y:S05]  /*0930*/  BSYNC.RECONVERGENT B1 ;  /* 0x0000000000017941 */ /* 0x000fea0003800200 */
.L_x_2898:
        /* <DEDUP_REMOVED lines=34> */
.L_x_2902:
[----:B------:R-:W-:Y:S01]  /*0b60*/  MOV R12, R20 ;  /* 0x00000014000c7202 */ /* 0x000fe20000000f00 */
[----:B------:R-:W-:Y:S01]  /*0b70*/  IMAD.MOV.U32 R11, RZ, RZ, R21 ;  /* 0x000000ffff0b7224 */ /* 0x000fe200078e0015 */
[----:B------:R-:W-:Y:S01]  /*0b80*/  MOV R10, R30 ;  /* 0x0000001e000a7202 */ /* 0x000fe20000000f00 */
[----:B------:R-:W-:Y:S01]  /*0b90*/  IMAD.MOV.U32 R9, RZ, RZ, R31 ;  /* 0x000000ffff097224 */ /* 0x000fe200078e001f */
[----:B------:R-:W-:-:S07]  /*0ba0*/  MOV R8, 0xbc0 ;  /* 0x00000bc000087802 */ /* 0x000fce0000000f00 */
[----:B------:R-:W-:Y:S05]  /*0bb0*/  CALL.REL.NOINC `($__internal_62_$__cuda_sm20_div_s64) ;  /* 0x0000006000c07944 */ /* 0x000fea0003c00000 */
        /* <DEDUP_REMOVED lines=10> */
.L_x_2903:
[----:B------:R-:W-:Y:S05]  /*0c60*/  BSYNC.RECONVERGENT B1 ;  /* 0x0000000000017941 */ /* 0x000fea0003800200 */
.L_x_2901:
        /* <DEDUP_REMOVED lines=35> */
.L_x_2905:
[----:B------:R-:W-:Y:S01]  /*0ea0*/  IMAD.MOV.U32 R12, RZ, RZ, R38 ;  /* 0x000000ffff0c7224 */ /* 0x000fe200078e0026 */
[----:B------:R-:W-:Y:S01]  /*0eb0*/  MOV R11, R39 ;  /* 0x00000027000b7202 */ /* 0x000fe20000000f00 */
[----:B------:R-:W-:Y:S01]  /*0ec0*/  IMAD.MOV.U32 R10, RZ, RZ, R30 ;  /* 0x000000ffff0a7224 */ /* 0x000fe200078e001e */
[----:B------:R-:W-:Y:S02]  /*0ed0*/  MOV R9, R31 ;  /* 0x0000001f00097202 */ /* 0x000fe40000000f00 */
[----:B------:R-:W-:-:S07]  /*0ee0*/  MOV R8, 0xf00 ;  /* 0x00000f0000087802 */ /* 0x000fce0000000f00 */
[----:B------:R-:W-:Y:S05]  /*0ef0*/  CALL.REL.NOINC `($__internal_62_$__cuda_sm20_div_s64) ;  /* 0x0000005c00f07944 */ /* 0x000fea0003c00000 */
        /* <DEDUP_REMOVED lines=10> */
.L_x_2906:
[----:B------:R-:W-:Y:S05]  /*0fa0*/  BSYNC.RECONVERGENT B1 ;  /* 0x0000000000017941 */ /* 0x000fea0003800200 */
.L_x_2904:
        /* <DEDUP_REMOVED lines=35> */
.L_x_2908:
        /* <DEDUP_REMOVED lines=16> */
.L_x_2909:
[----:B------:R-:W-:Y:S05]  /*12e0*/  BSYNC.RECONVERGENT B1 ;  /* 0x0000000000017941 */ /* 0x000fea0003800200 */
.L_x_2907:
        /* <DEDUP_REMOVED lines=35> */
.L_x_2911:
[----:B------:R-:W-:Y:S01]  /*1520*/  IMAD.MOV.U32 R12, RZ, RZ, R38 ;  /* 0x000000ffff0c7224 */ /* 0x000fe200078e0026 */
[----:B------:R-:W-:Y:S01]  /*1530*/  MOV R11, R39 ;  /* 0x00000027000b7202 */ /* 0x000fe20000000f00 */
[----:B------:R-:W-:Y:S01]  /*1540*/  IMAD.MOV.U32 R10, RZ, RZ, R30 ;  /* 0x000000ffff0a7224 */ /* 0x000fe200078e001e */
[----:B------:R-:W-:Y:S02]  /*1550*/  MOV R9, R31 ;  /* 0x0000001f00097202 */ /* 0x000fe40000000f00 */
[----:B------:R-:W-:-:S07]  /*1560*/  MOV R8, 0x1580 ;  /* 0x0000158000087802 */ /* 0x000fce0000000f00 */
[----:B------:R-:W-:Y:S05]  /*1570*/  CALL.REL.NOINC `($__internal_62_$__cuda_sm20_div_s64) ;  /* 0x0000005800507944 */ /* 0x000fea0003c00000 */
        /* <DEDUP_REMOVED lines=10> */
.L_x_2912:
[----:B------:R-:W-:Y:S05]  /*1620*/  BSYNC.RECONVERGENT B1 ;  /* 0x0000000000017941 */ /* 0x000fea0003800200 */
.L_x_2910:
        /* <DEDUP_REMOVED lines=36> */
.L_x_2914:
[----:B------:R-:W-:Y:S01]  /*1870*/  IMAD.MOV.U32 R12, RZ, RZ, R18 ;  /* 0x000000ffff0c7224 */ /* 0x000fe200078e0012 */
[----:B------:R-:W-:Y:S01]  /*1880*/  MOV R11, R19 ;  /* 0x00000013000b7202 */ /* 0x000fe20000000f00 */
[----:B------:R-:W-:Y:S01]  /*1890*/  IMAD.MOV.U32 R10, RZ, RZ, R20 ;  /* 0x000000ffff0a7224 */ /* 0x000fe200078e0014 */
[----:B------:R-:W-:Y:S02]  /*18a0*/  MOV R9, R21 ;  /* 0x0000001500097202 */ /* 0x000fe40000000f00 */
[----:B------:R-:W-:-:S07]  /*18b0*/  MOV R8, 0x18d0 ;  /* 0x000018d000087802 */ /* 0x000fce0000000f00 */
[----:B------:R-:W-:Y:S05]  /*18c0*/  CALL.REL.NOINC `($__internal_62_$__cuda_sm20_div_s64) ;  /* 0x00000054007c7944 */ /* 0x000fea0003c00000 */
        /* <DEDUP_REMOVED lines=10> */
.L_x_2915:
[----:B------:R-:W-:Y:S05]  /*1970*/  BSYNC.RECONVERGENT B1 ;  /* 0x0000000000017941 */ /* 0x000fea0003800200 */
.L_x_2913:
        /* <DEDUP_REMOVED lines=35> */
.L_x_2917:
[----:B------:R-:W-:Y:S01]  /*1bb0*/  MOV R12, R30 ;  /* 0x0000001e000c7202 */ /* 0x000fe20000000f00 */
[----:B------:R-:W-:Y:S01]  /*1bc0*/  IMAD.MOV.U32 R11, RZ, RZ, R31 ;  /* 0x000000ffff0b7224 */ /* 0x000fe200078e001f */
[----:B------:R-:W-:Y:S01]  /*1bd0*/  MOV R10, R20 ;  /* 0x00000014000a7202 */ /* 0x000fe20000000f00 */
[----:B------:R-:W-:Y:S01]  /*1be0*/  IMAD.MOV.U32 R9, RZ, RZ, R21 ;  /* 0x000000ffff097224 */ /* 0x000fe200078e0015 */
[----:B------:R-:W-:-:S07]  /*1bf0*/  MOV R8, 0x1c10 ;  /* 0x00001c1000087802 */ /* 0x000fce0000000f00 */
[----:B------:R-:W-:Y:S05]  /*1c00*/  CALL.REL.NOINC `($__internal_62_$__cuda_sm20_div_s64) ;  /* 0x0000005000ac7944 */ /* 0x000fea0003c00000 */
        /* <DEDUP_REMOVED lines=10> */
.L_x_2918:
[----:B------:R-:W-:Y:S05]  /*1cb0*/  BSYNC.RECONVERGENT B1 ;  /* 0x0000000000017941 */ /* 0x000fea0003800200 */
.L_x_2916:
        /* <DEDUP_REMOVED lines=8> */
.L_x_2894:
        /* <DEDUP_REMOVED lines=36> */
.L_x_2922:
[----:B------:R-:W-:Y:S01]  /*1f80*/  IMAD.MOV.U32 R12, RZ, RZ, R18 ;  /* 0x000000ffff0c7224 */ /* 0x000fe200078e0012 */
[----:B------:R-:W-:Y:S01]  /*1f90*/  MOV R11, R19 ;  /* 0x00000013000b7202 */ /* 0x000fe20000000f00 */
[----:B------:R-:W-:Y:S01]  /*1fa0*/  IMAD.MOV.U32 R10, RZ, RZ, R20 ;  /* 0x000000ffff0a7224 */ /* 0x000fe200078e0014 */
[----:B------:R-:W-:Y:S02]  /*1fb0*/  MOV R9, R21 ;  /* 0x0000001500097202 */ /* 0x000fe40000000f00 */
[----:B------:R-:W-:-:S07]  /*1fc0*/  MOV R8, 0x1fe0 ;  /* 0x00001fe000087802 */ /* 0x000fce0000000f00 */
[----:B------:R-:W-:Y:S05]  /*1fd0*/  CALL.REL.NOINC `($__internal_62_$__cuda_sm20_div_s64) ;  /* 0x0000004c00b87944 */ /* 0x000fea0003c00000 */
        /* <DEDUP_REMOVED lines=8> */
.L_x_2923:
[----:B------:R-:W-:Y:S05]  /*2060*/  BSYNC.RECONVERGENT B1 ;  /* 0x0000000000017941 */ /* 0x000fea0003800200 */
.L_x_2921:
        /* <DEDUP_REMOVED lines=34> */
.L_x_2925:
        /* <DEDUP_REMOVED lines=14> */
.L_x_2926:
[----:B------:R-:W-:Y:S05]  /*2370*/  BSYNC.RECONVERGENT B1 ;  /* 0x0000000000017941 */ /* 0x000fea0003800200 */
.L_x_2924:
        /* <DEDUP_REMOVED lines=36> */
.L_x_2928:
        /* <DEDUP_REMOVED lines=16> */
.L_x_2929:
[----:B------:R-:W-:Y:S05]  /*26c0*/  BSYNC.RECONVERGENT B1 ;  /* 0x0000000000017941 */ /* 0x000fea0003800200 */
.L_x_2927:
        /* <DEDUP_REMOVED lines=35> */
.L_x_2931:
[----:B------:R-:W-:Y:S01]  /*2900*/  IMAD.MOV.U32 R12, RZ, RZ, R22 ;  /* 0x000000ffff0c7224 */ /* 0x000fe200078e0016 */
[----:B------:R-:W-:Y:S01]  /*2910*/  MOV R11, R23 ;  /* 0x00000017000b7202 */ /* 0x000fe20000000f00 */
[----:B------:R-:W-:Y:S01]  /*2920*/  IMAD.MOV.U32 R10, RZ, RZ, R20 ;  /* 0x000000ffff0a7224 */ /* 0x000fe200078e0014 */
[----:B------:R-:W-:Y:S02]  /*2930*/  MOV R9, R21 ;  /* 0x0000001500097202 */ /* 0x000fe40000000f00 */
[----:B------:R-:W-:-:S07]  /*2940*/  MOV R8, 0x2960 ;  /* 0x0000296000087802 */ /* 0x000fce0000000f00 */
[----:B------:R-:W-:Y:S05]  /*2950*/  CALL.REL.NOINC `($__internal_62_$__cuda_sm20_div_s64) ;  /* 0x0000004400587944 */ /* 0x000fea0003c00000 */
        /* <DEDUP_REMOVED lines=10> */
.L_x_2932:
[----:B------:R-:W-:Y:S05]  /*2a00*/  BSYNC.RECONVERGENT B1 ;  /* 0x0000000000017941 */ /* 0x000fea0003800200 */
.L_x_2930:
[----:B------:R-:W-:Y:S01]  /*2a10*/  IMAD R7, R7, R40, RZ ;  /* 0x0000002807077224 */ /* 0x000fe200078e02ff */
[----:B------:R-:W-:Y:S01]  /*2a20*/  IADD3 R6, PT, PT, R6, -0x2, RZ ;  /* 0xfffffffe06067810 */ /* 0x000fe20007ffe0ff */
[----:B------:R-:W-:Y:S02]  /*2a30*/  IMAD.MOV.U32 R24, RZ, RZ, R4 ;  /* 0x000000ffff187224 */ /* 0x000fe400078e0004 */
[-C--:B------:R-:W-:Y:S02]  /*2a40*/  IMAD R7, R41, R10.reuse, R7 ;  /* 0x0000000a29077224 */ /* 0x080fe400078e0207 */
[----:B------:R-:W-:-:S04]  /*2a50*/  IMAD.WIDE.U32 R4, R40, R10, R24 ;  /* 0x0000000a28047225 */ /* 0x000fc800078e0018 */
[----:B------:R-:W-:-:S07]  /*2a60*/  IMAD.IADD R5, R5, 0x1, R7 ;  /* 0x0000000105057824 */ /* 0x000fce00078e0207 */
.L_x_2920:
        /* <DEDUP_REMOVED lines=31> */
.L_x_2934:
[----:B------:R-:W-:Y:S01]  /*2c60*/  IMAD.MOV.U32 R21, RZ, RZ, R19 ;  /* 0x000000ffff157224 */ /* 0x000fe200078e0013 */
[----:B------:R-:W-:Y:S01]  /*2c70*/  MOV R23, R18 ;  /* 0x0000001200177202 */ /* 0x000fe20000000f00 */
[----:B------:R-:W-:Y:S01]  /*2c80*/  IMAD.MOV.U32 R19, RZ, RZ, R11 ;  /* 0x000000ffff137224 */ /* 0x000fe200078e000b */
[----:B------:R-:W-:Y:S02]  /*2c90*/  MOV R20, R10 ;  /* 0x0000000a00147202 */ /* 0x000fe40000000f00 */
[----:B------:R-:W-:-:S07]  /*2ca0*/  MOV R22, 0x2cc0 ;  /* 0x00002cc000167802 */ /* 0x000fce0000000f00 */
[----:B------:R-:W-:Y:S05]  /*2cb0*/  CALL.REL.NOINC `($__internal_63_$__cuda_sm20_rem_s64) ;  /* 0x0000004400d07944 */ /* 0x000fea0003c00000 */
.L_x_2935:
[----:B------:R-:W-:Y:S05]  /*2cc0*/  BSYNC.RECONVERGENT B1 ;  /* 0x0000000000017941 */ /* 0x000fea0003800200 */
.L_x_2933:
        /* <DEDUP_REMOVED lines=30> */
.L_x_2937:
[----:B------:R-:W-:Y:S01]  /*2eb0*/  MOV R20, R10 ;  /* 0x0000000a00147202 */ /* 0x000fe20000000f00 */
[----:B------:R-:W-:Y:S01]  /*2ec0*/  IMAD.MOV.U32 R19, RZ, RZ, R11 ;  /* 0x000000ffff137224 */ /* 0x000fe200078e000b */
[----:B------:R-:W-:Y:S01]  /*2ed0*/  MOV R23, R38 ;  /* 0x0000002600177202 */ /* 0x000fe20000000f00 */
[----:B------:R-:W-:Y:S01]  /*2ee0*/  IMAD.MOV.U32 R21, RZ, RZ, R39 ;  /* 0x000000ffff157224 */ /* 0x000fe200078e0027 */
[----:B------:R-:W-:-:S07]  /*2ef0*/  MOV R22, 0x2f10 ;  /* 0x00002f1000167802 */ /* 0x000fce0000000f00 */
[----:B------:R-:W-:Y:S05]  /*2f00*/  CALL.REL.NOINC `($__internal_63_$__cuda_sm20_rem_s64) ;  /* 0x00000044003c7944 */ /* 0x000fea0003c00000 */
.L_x_2938:
[----:B------:R-:W-:Y:S05]  /*2f10*/  BSYNC.RECONVERGENT B1 ;  /* 0x0000000000017941 */ /* 0x000fea0003800200 */
.L_x_2936:
[----:B------:R-:W-:Y:S02]  /*2f20*/  IMAD R9, R9, R6, RZ ;  /* 0x0000000609097224 */ /* 0x000fe400078e02ff */
[----:B------:R-:W-:-:S04]  /*2f30*/  IMAD.WIDE.U32 R4, R6, R8, R4 ;  /* 0x0000000806047225 */ /* 0x000fc800078e0004 */
[----:B------:R-:W-:-:S05]  /*2f40*/  IMAD R9, R7, R8, R9 ;  /* 0x0000000807097224 */ /* 0x000fca00078e0209 */
[----:B------:R-:W-:-:S07]  /*2f50*/  IADD3 R5, PT, PT, R5, R9, RZ ;  /* 0x0000000905057210 */ /* 0x000fce0007ffe0ff */
.L_x_2893:
[----:B------:R-:W0:Y:S02]  /*2f60*/  LDCU.64 UR14, c[0x0][0x390] ;  /* 0x00007200ff0e77ac */ /* 0x000e240008000a00 */
[----:B0-----:R-:W-:Y:S02]  /*2f70*/  LEA R6, P0, R16, UR14, 0x1 ;  /* 0x0000000e10067c11 */ /* 0x001fe4000f8008ff */
[----:B------:R-:W-:Y:S02]  /*2f80*/  LEA R8, P1, R4, UR14, 0x1 ;  /* 0x0000000e04087c11 */ /* 0x000fe4000f8208ff */
[----:B------:R-:W-:Y:S02]  /*2f90*/  LEA.HI.X R7, R16, UR15, R17, 0x1, P0 ;  /* 0x0000000f10077c11 */ /* 0x000fe400080f0c11 */
[----:B------:R-:W-:-:S04]  /*2fa0*/  LEA.HI.X R9, R4, UR15, R5, 0x1, P1 ;  /* 0x0000000f04097c11 */ /* 0x000fc800088f0c05 */
[----:B------:R-:W2:Y:S04]  /*2fb0*/  LDG.E.U16 R7, desc[UR10][R6.64] ;  /* 0x0000000a06077981 */ /* 0x000ea8000c1e1500 */
[----:B------:R-:W3:Y:S01]  /*2fc0*/  LDG.E.U16 R9, desc[UR10][R8.64] ;  /* 0x0000000a08097981 */ /* 0x000ee2000c1e1500 */
[----:B--2---:R-:W-:Y:S02]  /*2fd0*/  PRMT R4, R7, 0x9910, RZ ;  /* 0x0000991007047816 */ /* 0x004fe400000000ff */
[----:B---3--:R-:W-:-:S04]  /*2fe0*/  PRMT R5, R9, 0x9910, RZ ;  /* 0x0000991009057816 */ /* 0x008fc800000000ff */
[----:B------:R-:W-:-:S13]  /*2ff0*/  ISETP.GT.AND P0, PT, R5, R4, PT ;  /* 0x000000040500720c */ /* 0x000fda0003f04270 */
[----:B------:R-:W-:Y:S01]  /*3000*/  @!P0 IMAD.MOV.U32 R27, RZ, RZ, RZ ;  /* 0x000000ffff1b8224 */ /* 0x000fe200078e00ff */
[----:B------:R0:W-:Y:S04]  /*3010*/  @!P0 STS.U16 [R2], R9 ;  /* 0x0000000902008388 */ /* 0x0001e80000000400 */
[----:B------:R0:W-:Y:S04]  /*3020*/  @!P0 STS.64 [R3], R26 ;  /* 0x0000001a03008388 */ /* 0x0001e80000000a00 */
[----:B------:R0:W-:Y:S01]  /*3030*/  @P0 STS.U16 [R2], R7 ;  /* 0x0000000702000388 */ /* 0x0001e20000000400 */
[----:B------:R-:W-:Y:S05]  /*3040*/  BRA `(.L_x_2939) ;  /* 0x0000003400987947 */ /* 0x000fea0003800000 */
.L_x_2892:
        /* <DEDUP_REMOVED lines=18> */
.L_x_2966:
        /* <DEDUP_REMOVED lines=31> */
.L_x_2943:
[----:B------:R-:W-:Y:S01]  /*3360*/  IMAD.MOV.U32 R12, RZ, RZ, R6 ;  /* 0x000000ffff0c7224 */ /* 0x000fe200078e0006 */
[----:B------:R-:W-:Y:S01]  /*3370*/  MOV R11, R13 ;  /* 0x0000000d000b7202 */ /* 0x000fe20000000f00 */
[----:B------:R-:W-:Y:S01]  /*3380*/  IMAD.MOV.U32 R10, RZ, RZ, R24 ;  /* 0x000000ffff0a7224 */ /* 0x000fe200078e0018 */
[----:B------:R-:W-:Y:S02]  /*3390*/  MOV R9, R25 ;  /* 0x0000001900097202 */ /* 0x000fe40000000f00 */
[----:B------:R-:W-:-:S07]  /*33a0*/  MOV R8, 0x33c0 ;  /* 0x000033c000087802 */ /* 0x000fce0000000f00 */
[----:B-1----:R-:W-:Y:S05]  /*33b0*/  CALL.REL.NOINC `($__internal_62_$__cuda_sm20_div_s64) ;  /* 0x0000003800c07944 */ /* 0x002fea0003c00000 */
        /* <DEDUP_REMOVED lines=11> */
.L_x_2944:
[----:B------:R-:W-:Y:S05]  /*3470*/  BSYNC.RECONVERGENT B1 ;  /* 0x0000000000017941 */ /* 0x000fea0003800200 */
.L_x_2942:
        /* <DEDUP_REMOVED lines=37> */
.L_x_2946:
        /* <DEDUP_REMOVED lines=17> */
.L_x_2947:
[----:B------:R-:W-:Y:S05]  /*37e0*/  BSYNC.RECONVERGENT B1 ;  /* 0x0000000000017941 */ /* 0x000fea0003800200 */
.L_x_2945:
        /* <DEDUP_REMOVED lines=39> */
.L_x_2949:
        /* <DEDUP_REMOVED lines=16> */
.L_x_2950:
[----:B------:R-:W-:Y:S05]  /*3b60*/  BSYNC.RECONVERGENT B1 ;  /* 0x0000000000017941 */ /* 0x000fea0003800200 */
.L_x_2948:
        /* <DEDUP_REMOVED lines=38> */
.L_x_2952:
        /* <DEDUP_REMOVED lines=17> */
.L_x_2953:
[----:B------:R-:W-:Y:S05]  /*3ee0*/  BSYNC.RECONVERGENT B1 ;  /* 0x0000000000017941 */ /* 0x000fea0003800200 */
.L_x_2951:
        /* <DEDUP_REMOVED lines=38> */
.L_x_2955:
[----:B------:R-:W-:Y:S01]  /*4150*/  MOV R12, R26 ;  /* 0x0000001a000c7202 */ /* 0x000fe20000000f00 */
[----:B------:R-:W-:Y:S01]  /*4160*/  IMAD.MOV.U32 R11, RZ, RZ, R27 ;  /* 0x000000ffff0b7224 */ /* 0x000fe200078e001b */
[----:B------:R-:W-:Y:S01]  /*4170*/  MOV R10, R24 ;  /* 0x00000018000a7202 */ /* 0x000fe20000000f00 */
[----:B------:R-:W-:Y:S01]  /*4180*/  IMAD.MOV.U32 R9, RZ, RZ, R25 ;  /* 0x000000ffff097224 */ /* 0x000fe200078e0019 */
[----:B------:R-:W-:-:S07]  /*4190*/  MOV R8, 0x41b0 ;  /* 0x000041b000087802 */ /* 0x000fce0000000f00 */
[----:B------:R-:W-:Y:S05]  /*41a0*/  CALL.REL.NOINC `($__internal_62_$__cuda_sm20_div_s64) ;  /* 0x0000002c00447944 */ /* 0x000fea0003c00000 */
        /* <DEDUP_REMOVED lines=11> */
.L_x_2956:
[----:B------:R-:W-:Y:S05]  /*4260*/  BSYNC.RECONVERGENT B1 ;  /* 0x0000000000017941 */ /* 0x000fea0003800200 */
.L_x_2954:
        /* <DEDUP_REMOVED lines=39> */
.L_x_2958:
        /* <DEDUP_REMOVED lines=16> */
.L_x_2959:
[----:B------:R-:W-:Y:S05]  /*45e0*/  BSYNC.RECONVERGENT B1 ;  /* 0x0000000000017941 */ /* 0x000fea0003800200 */
.L_x_2957:
        /* <DEDUP_REMOVED lines=38> */
.L_x_2961:
        /* <DEDUP_REMOVED lines=17> */
.L_x_2962:
[----:B------:R-:W-:Y:S05]  /*4960*/  BSYNC.RECONVERGENT B1 ;  /* 0x0000000000017941 */ /* 0x000fea0003800200 */
.L_x_2960:
        /* <DEDUP_REMOVED lines=36> */
.L_x_2964:
        /* <DEDUP_REMOVED lines=17> */
.L_x_2965:
[----:B------:R-:W-:Y:S05]  /*4cc0*/  BSYNC.RECONVERGENT B1 ;  /* 0x0000000000017941 */ /* 0x000fea0003800200 */
.L_x_2963:
        /* <DEDUP_REMOVED lines=15> */
.L_x_2941:
        /* <DEDUP_REMOVED lines=36> */
.L_x_2969:
        /* <DEDUP_REMOVED lines=16> */
.L_x_2970:
[----:B------:R-:W-:Y:S05]  /*5100*/  BSYNC.RECONVERGENT B1 ;  /* 0x0000000000017941 */ /* 0x000fea0003800200 */
.L_x_2968:
        /* <DEDUP_REMOVED lines=39> */
.L_x_2972:
        /* <DEDUP_REMOVED lines=16> */
.L_x_2973:
[----:B------:R-:W-:Y:S05]  /*5480*/  BSYNC.RECONVERGENT B1 ;  /* 0x0000000000017941 */ /* 0x000fea0003800200 */
.L_x_2971:
        /* <DEDUP_REMOVED lines=40> */
.L_x_2975:
        /* <DEDUP_REMOVED lines=16> */
.L_x_2976:
[----:B------:R-:W-:Y:S05]  /*5810*/  BSYNC.RECONVERGENT B1 ;  /* 0x0000000000017941 */ /* 0x000fea0003800200 */
.L_x_2974:
        /* <DEDUP_REMOVED lines=39> */
.L_x_2978:
        /* <DEDUP_REMOVED lines=16> */
.L_x_2979:
[----:B------:R-:W-:Y:S05]  /*5b90*/  BSYNC.RECONVERGENT B1 ;  /* 0x0000000000017941 */ /* 0x000fea0003800200 */
.L_x_2977:
        /* <DEDUP_REMOVED lines=11> */
.L_x_2967:
        /* <DEDUP_REMOVED lines=34> */
.L_x_2982:
[----:B------:R-:W-:Y:S01]  /*5e70*/  MOV R12, R6 ;  /* 0x00000006000c7202 */ /* 0x000fe20000000f00 */
[----:B------:R-:W-:Y:S01]  /*5e80*/  IMAD.MOV.U32 R11, RZ, RZ, R13 ;  /* 0x000000ffff0b7224 */ /* 0x000fe200078e000d */
[----:B------:R-:W-:Y:S02]  /*5e90*/  MOV R10, R16 ;  /* 0x00000010000a7202 */ /* 0x000fe40000000f00 */
[----:B------:R-:W-:Y:S02]  /*5ea0*/  MOV R9, R17 ;  /* 0x0000001100097202 */ /* 0x000fe40000000f00 */
[----:B------:R-:W-:-:S07]  /*5eb0*/  MOV R8, 0x5ed0 ;  /* 0x00005ed000087802 */ /* 0x000fce0000000f00 */
[----:B------:R-:W-:Y:S05]  /*5ec0*/  CALL.REL.NOINC `($__internal_62_$__cuda_sm20_div_s64) ;  /* 0x0000000c00fc7944 */ /* 0x000fea0003c00000 */
        /* <DEDUP_REMOVED lines=10> */
.L_x_2983:
[----:B------:R-:W-:Y:S05]  /*5f70*/  BSYNC.RECONVERGENT B1 ;  /* 0x0000000000017941 */ /* 0x000fea0003800200 */
.L_x_2981:
        /* <DEDUP_REMOVED lines=38> */
.L_x_2985:
        /* <DEDUP_REMOVED lines=16> */
.L_x_2986:
[----:B------:R-:W-:Y:S05]  /*62e0*/  BSYNC.RECONVERGENT B1 ;  /* 0x0000000000017941 */ /* 0x000fea0003800200 */
.L_x_2984:
        /* <DEDUP_REMOVED lines=11> */
.L_x_2980:
        /* <DEDUP_REMOVED lines=30> */
.L_x_2988:
[----:B------:R-:W-:Y:S01]  /*6580*/  MOV R19, R21 ;  /* 0x0000001500137202 */ /* 0x000fe20000000f00 */
[----:B------:R-:W-:Y:S01]  /*6590*/  IMAD.MOV.U32 R23, RZ, RZ, R6 ;  /* 0x000000ffff177224 */ /* 0x000fe200078e0006 */
[----:B------:R-:W-:Y:S02]  /*65a0*/  MOV R21, R13 ;  /* 0x0000000d00157202 */ /* 0x000fe40000000f00 */
[----:B------:R-:W-:-:S07]  /*65b0*/  MOV R22, 0x65d0 ;  /* 0x000065d000167802 */ /* 0x000fce0000000f00 */
[----:B------:R-:W-:Y:S05]  /*65c0*/  CALL.REL.NOINC `($__internal_63_$__cuda_sm20_rem_s64) ;  /* 0x0000000c008c7944 */ /* 0x000fea0003c00000 */
[----:B------:R-:W-:Y:S01]  /*65d0*/  MOV R6, R8 ;  /* 0x0000000800067202 */ /* 0x000fe20000000f00 */
[----:B------:R-:W-:-:S07]  /*65e0*/  IMAD.MOV.U32 R7, RZ, RZ, R9 ;  /* 0x000000ffff077224 */ /* 0x000fce00078e0009 */
.L_x_2989:
[----:B------:R-:W-:Y:S05]  /*65f0*/  BSYNC.RECONVERGENT B1 ;  /* 0x0000000000017941 */ /* 0x000fea0003800200 */
.L_x_2987:
        /* <DEDUP_REMOVED lines=9> */
.L_x_2940:
[----:B------:R-:W2:Y:S04]  /*6690*/  LDG.E.U16 R5, desc[UR10][R4.64] ;  /* 0x0000000a04057981 */ /* 0x000ea8000c1e1500 */
[----:B--2---:R1:W-:Y:S02]  /*66a0*/  STS.U16 [R2], R5 ;  /* 0x0000000502007388 */ /* 0x0043e40000000400 */
.L_x_2939:
[----:B------:R-:W-:Y:S05]  /*66b0*/  BSYNC.RECONVERGENT B0 ;  /* 0x0000000000007941 */ /* 0x000fea0003800200 */
.L_x_2891:
[----:B------:R-:W-:Y:S01]  /*66c0*/  BAR.SYNC.DEFER_BLOCKING 0x0 ;  /* 0x0000000000007b1d */ /* 0x000fe20000010000 */
[----:B------:R-:W-:-:S09]  /*66d0*/  UISETP.GE.U32.AND UP0, UPT, UR5, 0x42, UPT ;  /* 0x000000420500788c */ /* 0x000fd2000bf06070 */
[----:B------:R-:W-:Y:S05]  /*66e0*/  BRA.U !UP0, `(.L_x_2990) ;  /* 0x0000000108507547 */ /* 0x000fea000b800000 */
.L_x_2993:
[----:B------:R-:W-:Y:S01]  /*66f0*/  UMOV UR4, UR5 ;  /* 0x0000000500047c82 */ /* 0x000fe20008000000 */
[----:B------:R-:W-:Y:S01]  /*6700*/  USHF.R.U32.HI UR5, URZ, 0x1, UR5 ;  /* 0x00000001ff057899 */ /* 0x000fe20008011605 */
[----:B------:R-:W-:Y:S05]  /*6710*/  BSSY.RECONVERGENT B0, `(.L_x_2991) ;  /* 0x000000e000007945 */ /* 0x000fea0003800200 */
[----:B------:R-:W-:-:S13]  /*6720*/  ISETP.GE.U32.AND P0, PT, R0, UR5, PT ;  /* 0x0000000500007c0c */ /* 0x000fda000bf06070 */
[----:B--2---:R-:W-:Y:S05]  /*6730*/  @P0 BRA `(.L_x_2992) ;  /* 0x00000000002c0947 */ /* 0x004fea0003800000 */
[----:B------:R-:W-:Y:S01]  /*6740*/  ULOP3.LUT UR6, UR4, 0x7fe, URZ, 0xc0, !UPT ;  /* 0x000007fe04067892 */ /* 0x000fe2000f8ec0ff */
[----:B------:R-:W2:Y:S08]  /*6750*/  LDS.U16 R4, [R2] ;  /* 0x0000000002047984 */ /* 0x000eb00000000400 */
[----:B0-----:R-:W1:Y:S01]  /*6760*/  LDS.U16 R7, [R2+UR6] ;  /* 0x0000000602077984 */ /* 0x001e620008000400 */
[----:B--2---:R-:W-:-:S02]  /*6770*/  PRMT R4, R4, 0x9910, RZ ;  /* 0x0000991004047816 */ /* 0x004fc400000000ff */
[----:B-1----:R-:W-:-:S04]  /*6780*/  PRMT R5, R7, 0x9910, RZ ;  /* 0x0000991007057816 */ /* 0x002fc800000000ff */
[----:B------:R-:W-:Y:S02]  /*6790*/  ISETP.GT.AND P0, PT, R5, R4, PT ;  /* 0x000000040500720c */ /* 0x000fe40003f04270 */
[----:B------:R-:W-:-:S11]  /*67a0*/  MOV R4, UR5 ;  /* 0x0000000500047c02 */ /* 0x000fd60008000f00 */
[----:B------:R-:W-:Y:S01]  /*67b0*/  @!P0 IMAD R4, R4, 0x8, R3 ;  /* 0x0000000804048824 */ /* 0x000fe200078e0203 */
[----:B------:R-:W-:Y:S05]  /*67c0*/  @!P0 STS.U16 [R2], R7 ;  /* 0x0000000702008388 */ /* 0x000fea0000000400 */
[----:B------:R-:W0:Y:S04]  /*67d0*/  @!P0 LDS.64 R4, [R4] ;  /* 0x0000000004048984 */ /* 0x000e280000000a00 */
[----:B0-----:R2:W-:Y:S02]  /*67e0*/  @!P0 STS.64 [R3], R4 ;  /* 0x0000000403008388 */ /* 0x0015e40000000a00 */
.L_x_2992:
[----:B------:R-:W-:Y:S05]  /*67f0*/  BSYNC.RECONVERGENT B0 ;  /* 0x0000000000007941 */ /* 0x000fea0003800200 */
.L_x_2991:
[----:B------:R-:W-:Y:S01]  /*6800*/  BAR.SYNC.DEFER_BLOCKING 0x0 ;  /* 0x0000000000007b1d */ /* 0x000fe20000010000 */
[----:B------:R-:W-:-:S09]  /*6810*/  UISETP.GT.U32.AND UP0, UPT, UR4, 0x83, UPT ;  /* 0x000000830400788c */ /* 0x000fd2000bf04070 */
[----:B------:R-:W-:Y:S05]  /*6820*/  BRA.U UP0, `(.L_x_2993) ;  /* 0xfffffffd00b07547 */ /* 0x000fea000b83ffff */
.L_x_2990:
[----:B------:R-:W-:-:S13]  /*6830*/  ISETP.GT.U32.AND P0, PT, R0, 0x1f, PT ;  /* 0x0000001f0000780c */ /* 0x000fda0003f04070 */
[----:B------:R-:W-:Y:S05]  /*6840*/  @P0 EXIT ;  /* 0x000000000000094d */ /* 0x000fea0003800000 */
[----:B--2---:R-:W-:Y:S01]  /*6850*/  LDS.U16 R4, [R2] ;  /* 0x0000000002047984 */ /* 0x004fe20000000400 */
[----:B------:R-:W-:-:S03]  /*6860*/  ISETP.NE.AND P1, PT, R0, RZ, PT ;  /* 0x000000ff0000720c */ /* 0x000fc60003f25270 */
[----:B------:R-:W2:Y:S04]  /*6870*/  LDS.U16 R6, [R2+0x40] ;  /* 0x0000400002067984 */ /* 0x000ea80000000400 */
[----:B-1----:R-:W1:Y:S01]  /*6880*/  LDS.U16 R5, [R2+0x40] ;  /* 0x0000400002057984 */ /* 0x002e620000000400 */
[----:B--2---:R-:W-:Y:S02]  /*6890*/  VIMNMX.S16x2 R4, PT, PT, R4, R6, PT ;  /* 0x0000000604047248 */ /* 0x004fe40003fe0300 */
        /* <DEDUP_REMOVED lines=25> */
[----:B0-----:R-:W-:-:S04]  /*6a30*/  VIMNMX.S16x2 R6, PT, PT, R6, R8, PT ;  /* 0x0000000806067248 */ /* 0x001fc80003fe0300 */
        /* <DEDUP_REMOVED lines=72> */
        .weak           $__internal_62_$__cuda_sm20_div_s64
        .type           $__internal_62_$__cuda_sm20_div_s64,@function
        .size           $__internal_62_$__cuda_sm20_div_s64,($__internal_63_$__cuda_sm20_rem_s64 - $__internal_62_$__cuda_sm20_div_s64)
$__internal_62_$__cuda_sm20_div_s64:
        /* <DEDUP_REMOVED lines=83> */
[----:B------:R-:W-:Y:S06]  /*73f0*/  RET.REL.NODEC R10 `(contiguous_reduce3_i16) ;  /* 0xffffff8c0a007950 */ /* 0x000fec0003c3ffff */
        .weak           $__internal_63_$__cuda_sm20_rem_s64
        .type           $__internal_63_$__cuda_sm20_rem_s64,@function
        .size           $__internal_63_$__cuda_sm20_rem_s64,(.L_x_3742 - $__internal_63_$__cuda_sm20_rem_s64)
$__internal_63_$__cuda_sm20_rem_s64:
        /* <DEDUP_REMOVED lines=76> */
[----:B------:R-:W-:Y:S06]  /*78c0*/  RET.REL.NODEC R22 `(contiguous_reduce3_i16) ;  /* 0xffffff8416cc7950 */ /* 0x000fec0003c3ffff */
.L_x_2994:
        /* <DEDUP_REMOVED lines=11> */
.L_x_3742:


//--------------------- .text.uncontiguous_reduce_i16 --------------------------
	.section	.text.uncontiguous_reduce_i16,"ax",@progbits
	.align	128
        .global         uncontiguous_reduce_i16
        .type           uncontiguous_reduce_i16,@function
        .size           uncontiguous_reduce_i16,(.L_x_3744 - uncontiguous_reduce_i16)
        .other          uncontiguous_reduce_i16,@"STO_CUDA_ENTRY STV_DEFAULT"
uncontiguous_reduce_i16:
.text.uncontiguous_reduce_i16:
[----:B------:R-:W-:Y:S01]  /*0000*/  LDC R1, c[0x0][0x37c] ;  /* 0x0000df00ff017b82 */ /* 0x000fe20000000800 */
[----:B------:R-:W0:Y:S07]  /*0010*/  S2R R6, SR_CTAID.X ;  /* 0x0000000000067919 */ /* 0x000e2e0000002500 */
[----:B------:R-:W1:Y:S01]  /*0020*/  S2UR UR6, SR_CgaCtaId ;  /* 0x00000000000679c3 */ /* 0x000e620000008800 */
[----:B------:R-:W2:Y:S01]  /*0030*/  LDCU UR5, c[0x0][0x360] ;  /* 0x00006c00ff0577ac */ /* 0x000ea20008000800 */
[----:B------:R-:W-:Y:S01]  /*0040*/  HFMA2 R8, -RZ, RZ, 0, +QNAN ;  /* 0x00007fffff087431 */ /* 0x000fe200000001ff */
        /* <DEDUP_REMOVED lines=22> */
[----:B------:R-:W-:Y:S02]  /*01b0*/  ISETP.GE.AND P0, PT, R7, RZ, PT ;  /* 0x000000ff0700720c */ /* 0x000fe40003f06270 */
[----:B------:R-:W-:Y:S01]  /*01c0*/  CS2R R24, SRZ ;  /* 0x0000000000187805 */ /* 0x000fe2000001ff00 */
[----:B------:R-:W-:Y:S01]  /*01d0*/  IMAD.MOV.U32 R13, RZ, RZ, RZ ;  /* 0x000000ffff0d7224 */ /* 0x000fe200078e00ff */
[----:B------:R-:W-:Y:S01]  /*01e0*/  MOV R18, RZ ;  /* 0x000000ff00127202 */ /* 0x000fe20000000f00 */
[----:B------:R-:W-:-:S08]  /*01f0*/  IMAD.MOV.U32 R15, RZ, RZ, RZ ;  /* 0x000000ffff0f7224 */ /* 0x000fd000078e00ff */
[----:B------:R-:W-:Y:S05]  /*0200*/  @!P0 BRA `(.L_x_2997) ;  /* 0x0000002c00bc8947 */ /* 0x000fea0003800000 */
[----:B0-----:R-:W-:Y:S01]  /*0210*/  MOV R8, R7 ;  /* 0x0000000700087202 */ /* 0x001fe20000000f00 */
[----:B------:R-:W-:Y:S02]  /*0220*/  HFMA2 R18, -RZ, RZ, 0, 0 ;  /* 0x00000000ff127431 */ /* 0x000fe400000001ff */
[----:B------:R-:W-:Y:S01]  /*0230*/  IMAD.MOV.U32 R13, RZ, RZ, RZ ;  /* 0x000000ffff0d7224 */ /* 0x000fe200078e00ff */
        /* <DEDUP_REMOVED lines=12> */
.L_x_3023:
        /* <DEDUP_REMOVED lines=33> */
.L_x_3000:
[----:B------:R-:W-:Y:S01]  /*0510*/  IMAD.MOV.U32 R28, RZ, RZ, R3 ;  /* 0x000000ffff1c7224 */ /* 0x000fe200078e0003 */
[----:B------:R-:W-:Y:S01]  /*0520*/  MOV R10, R0 ;  /* 0x00000000000a7202 */ /* 0x000fe20000000f00 */
[----:B------:R-:W-:Y:S01]  /*0530*/  IMAD.MOV.U32 R11, RZ, RZ, R20 ;  /* 0x000000ffff0b7224 */ /* 0x000fe200078e0014 */
[----:B------:R-:W-:Y:S02]  /*0540*/  MOV R12, R21 ;  /* 0x00000015000c7202 */ /* 0x000fe40000000f00 */
[----:B------:R-:W-:-:S07]  /*0550*/  MOV R7, 0x570 ;  /* 0x0000057000077802 */ /* 0x000fce0000000f00 */
[----:B------:R-:W-:Y:S05]  /*0560*/  CALL.REL.NOINC `($__internal_64_$__cuda_sm20_div_s64) ;  /* 0x0000006800b87944 */ /* 0x000fea0003c00000 */
        /* <DEDUP_REMOVED lines=11> */
.L_x_3001:
[----:B------:R-:W-:Y:S05]  /*0620*/  BSYNC.RECONVERGENT B1 ;  /* 0x0000000000017941 */ /* 0x000fea0003800200 */
.L_x_2999:
        /* <DEDUP_REMOVED lines=34> */
.L_x_3003:
        /* <DEDUP_REMOVED lines=15> */
.L_x_3004:
[----:B------:R-:W-:Y:S05]  /*0940*/  BSYNC.RECONVERGENT B1 ;  /* 0x0000000000017941 */ /* 0x000fea0003800200 */
.L_x_3002:
        /* <DEDUP_REMOVED lines=37> */
.L_x_3006:
[----:B------:R-:W-:Y:S01]  /*0ba0*/  MOV R28, R32 ;  /* 0x00000020001c7202 */ /* 0x000fe20000000f00 */
[----:B------:R-:W-:Y:S01]  /*0bb0*/  IMAD.MOV.U32 R10, RZ, RZ, R33 ;  /* 0x000000ffff0a7224 */ /* 0x000fe200078e0021 */
[----:B------:R-:W-:Y:S01]  /*0bc0*/  MOV R11, R16 ;  /* 0x00000010000b7202 */ /* 0x000fe20000000f00 */
[----:B------:R-:W-:Y:S01]  /*0bd0*/  IMAD.MOV.U32 R12, RZ, RZ, R17 ;  /* 0x000000ffff0c7224 */ /* 0x000fe200078e0011 */
[----:B------:R-:W-:-:S07]  /*0be0*/  MOV R7, 0xc00 ;  /* 0x00000c0000077802 */ /* 0x000fce0000000f00 */
[----:B------:R-:W-:Y:S05]  /*0bf0*/  CALL.REL.NOINC `($__internal_64_$__cuda_sm20_div_s64) ;  /* 0x0000006400147944 */ /* 0x000fea0003c00000 */
        /* <DEDUP_REMOVED lines=10> */
.L_x_3007:
[----:B------:R-:W-:Y:S05]  /*0ca0*/  BSYNC.RECONVERGENT B1 ;  /* 0x0000000000017941 */ /* 0x000fea0003800200 */
.L_x_3005:
        /* <DEDUP_REMOVED lines=35> */
.L_x_3009:
[----:B------:R-:W-:Y:S01]  /*0ee0*/  MOV R28, R36 ;  /* 0x00000024001c7202 */ /* 0x000fe20000000f00 */
[----:B------:R-:W-:Y:S01]  /*0ef0*/  IMAD.MOV.U32 R10, RZ, RZ, R37 ;  /* 0x000000ffff0a7224 */ /* 0x000fe200078e0025 */
[----:B------:R-:W-:Y:S01]  /*0f00*/  MOV R11, R16 ;  /* 0x00000010000b7202 */ /* 0x000fe20000000f00 */
[----:B------:R-:W-:Y:S01]  /*0f10*/  IMAD.MOV.U32 R12, RZ, RZ, R17 ;  /* 0x000000ffff0c7224 */ /* 0x000fe200078e0011 */
[----:B------:R-:W-:-:S07]  /*0f20*/  MOV R7, 0xf40 ;  /* 0x00000f4000077802 */ /* 0x000fce0000000f00 */
[----:B------:R-:W-:Y:S05]  /*0f30*/  CALL.REL.NOINC `($__internal_64_$__cuda_sm20_div_s64) ;  /* 0x0000006000447944 */ /* 0x000fea0003c00000 */
        /* <DEDUP_REMOVED lines=11> */
.L_x_3010:
[----:B------:R-:W-:Y:S05]  /*0ff0*/  BSYNC.RECONVERGENT B1 ;  /* 0x0000000000017941 */ /* 0x000fea0003800200 */
.L_x_3008:
        /* <DEDUP_REMOVED lines=36> */
.L_x_3012:
        /* <DEDUP_REMOVED lines=16> */
.L_x_3013:
[----:B------:R-:W-:Y:S05]  /*1340*/  BSYNC.RECONVERGENT B1 ;  /* 0x0000000000017941 */ /* 0x000fea0003800200 */
.L_x_3011:
        /* <DEDUP_REMOVED lines=37> */
.L_x_3015:
        /* <DEDUP_REMOVED lines=17> */
.L_x_3016:
[----:B------:R-:W-:Y:S05]  /*16b0*/  BSYNC.RECONVERGENT B1 ;  /* 0x0000000000017941 */ /* 0x000fea0003800200 */
.L_x_3014:
        /* <DEDUP_REMOVED lines=36> */
.L_x_3018:
        /* <DEDUP_REMOVED lines=17> */
.L_x_3019:
[----:B------:R-:W-:Y:S05]  /*1a10*/  BSYNC.RECONVERGENT B1 ;  /* 0x0000000000017941 */ /* 0x000fea0003800200 */
.L_x_3017:
        /* <DEDUP_REMOVED lines=37> */
.L_x_3021:
[----:B------:R-:W-:Y:S01]  /*1c70*/  IMAD.MOV.U32 R28, RZ, RZ, R16 ;  /* 0x000000ffff1c7224 */ /* 0x000fe200078e0010 */
[----:B------:R-:W-:Y:S01]  /*1c80*/  MOV R10, R17 ;  /* 0x00000011000a7202 */ /* 0x000fe20000000f00 */
[----:B------:R-:W-:Y:S01]  /*1c90*/  IMAD.MOV.U32 R11, RZ, RZ, R18 ;  /* 0x000000ffff0b7224 */ /* 0x000fe200078e0012 */
[----:B------:R-:W-:Y:S02]  /*1ca0*/  MOV R12, R19 ;  /* 0x00000013000c7202 */ /* 0x000fe40000000f00 */
[----:B------:R-:W-:-:S07]  /*1cb0*/  MOV R7, 0x1cd0 ;  /* 0x00001cd000077802 */ /* 0x000fce0000000f00 */
[----:B------:R-:W-:Y:S05]  /*1cc0*/  CALL.REL.NOINC `($__internal_64_$__cuda_sm20_div_s64) ;  /* 0x0000005000e07944 */ /* 0x000fea0003c00000 */
        /* <DEDUP_REMOVED lines=11> */
.L_x_3022:
[----:B------:R-:W-:Y:S05]  /*1d80*/  BSYNC.RECONVERGENT B1 ;  /* 0x0000000000017941 */ /* 0x000fea0003800200 */
.L_x_3020:
        /* <DEDUP_REMOVED lines=9> */
.L_x_2998:
        /* <DEDUP_REMOVED lines=35> */
.L_x_3026:
[----:B------:R-:W-:Y:S01]  /*2050*/  IMAD.MOV.U32 R28, RZ, RZ, R3 ;  /* 0x000000ffff1c7224 */ /* 0x000fe200078e0003 */
[----:B------:R-:W-:Y:S01]  /*2060*/  MOV R10, R0 ;  /* 0x00000000000a7202 */ /* 0x000fe20000000f00 */
[----:B------:R-:W-:Y:S01]  /*2070*/  IMAD.MOV.U32 R11, RZ, RZ, R20 ;  /* 0x000000ffff0b7224 */ /* 0x000fe200078e0014 */
[----:B------:R-:W-:Y:S02]  /*2080*/  MOV R12, R21 ;  /* 0x00000015000c7202 */ /* 0x000fe40000000f00 */
[----:B------:R-:W-:-:S07]  /*2090*/  MOV R7, 0x20b0 ;  /* 0x000020b000077802 */ /* 0x000fce0000000f00 */
[----:B------:R-:W-:Y:S05]  /*20a0*/  CALL.REL.NOINC `($__internal_64_$__cuda_sm20_div_s64) ;  /* 0x0000004c00e87944 */ /* 0x000fea0003c00000 */
        /* <DEDUP_REMOVED lines=10> */
.L_x_3027:
[----:B------:R-:W-:Y:S05]  /*2150*/  BSYNC.RECONVERGENT B1 ;  /* 0x0000000000017941 */ /* 0x000fea0003800200 */
.L_x_3025:
        /* <DEDUP_REMOVED lines=35> */
.L_x_3029:
[----:B------:R-:W-:Y:S01]  /*2390*/  IMAD.MOV.U32 R28, RZ, RZ, R16 ;  /* 0x000000ffff1c7224 */ /* 0x000fe200078e0010 */
[----:B------:R-:W-:Y:S01]  /*23a0*/  MOV R10, R17 ;  /* 0x00000011000a7202 */ /* 0x000fe20000000f00 */
[----:B------:R-:W-:Y:S01]  /*23b0*/  IMAD.MOV.U32 R11, RZ, RZ, R20 ;  /* 0x000000ffff0b7224 */ /* 0x000fe200078e0014 */
[----:B------:R-:W-:Y:S02]  /*23c0*/  MOV R12, R21 ;  /* 0x00000015000c7202 */ /* 0x000fe40000000f00 */
[----:B------:R-:W-:-:S07]  /*23d0*/  MOV R7, 0x23f0 ;  /* 0x000023f000077802 */ /* 0x000fce0000000f00 */
[----:B------:R-:W-:Y:S05]  /*23e0*/  CALL.REL.NOINC `($__internal_64_$__cuda_sm20_div_s64) ;  /* 0x0000004c00187944 */ /* 0x000fea0003c00000 */
        /* <DEDUP_REMOVED lines=9> */
.L_x_3030:
[----:B------:R-:W-:Y:S05]  /*2480*/  BSYNC.RECONVERGENT B1 ;  /* 0x0000000000017941 */ /* 0x000fea0003800200 */
.L_x_3028:
        /* <DEDUP_REMOVED lines=37> */
.L_x_3032:
        /* <DEDUP_REMOVED lines=16> */
.L_x_3033:
[----:B------:R-:W-:Y:S05]  /*27e0*/  BSYNC.RECONVERGENT B1 ;  /* 0x0000000000017941 */ /* 0x000fea0003800200 */
.L_x_3031:
        /* <DEDUP_REMOVED lines=36> */
.L_x_3035:
        /* <DEDUP_REMOVED lines=16> */
.L_x_3036:
[----:B------:R-:W-:Y:S05]  /*2b30*/  BSYNC.RECONVERGENT B1 ;  /* 0x0000000000017941 */ /* 0x000fea0003800200 */
.L_x_3034:
[----:B------:R-:W-:Y:S01]  /*2b40*/  IMAD.MOV.U32 R34, RZ, RZ, R18 ;  /* 0x000000ffff227224 */ /* 0x000fe200078e0012 */
[----:B------:R-:W-:Y:S01]  /*2b50*/  IADD3 R8, PT, PT, R8, -0x2, RZ ;  /* 0xfffffffe08087810 */ /* 0x000fe20007ffe0ff */
[----:B------:R-:W-:Y:S02]  /*2b60*/  IMAD R9, R9, R32, RZ ;  /* 0x0000002009097224 */ /* 0x000fe400078e02ff */
[----:B------:R-:W-:-:S04]  /*2b70*/  IMAD.WIDE.U32 R34, R32, R10, R34 ;  /* 0x0000000a20227225 */ /* 0x000fc800078e0022 */
[----:B------:R-:W-:Y:S01]  /*2b80*/  IMAD R9, R33, R10, R9 ;  /* 0x0000000a21097224 */ /* 0x000fe200078e0209 */
[----:B------:R-:W-:-:S03]  /*2b90*/  MOV R13, R34 ;  /* 0x00000022000d7202 */ /* 0x000fc60000000f00 */
[----:B------:R-:W-:-:S07]  /*2ba0*/  IMAD.IADD R18, R35, 0x1, R9 ;  /* 0x0000000123127824 */ /* 0x000fce00078e0209 */
.L_x_3024:
        /* <DEDUP_REMOVED lines=31> */
.L_x_3038:
[----:B------:R-:W-:Y:S01]  /*2da0*/  IMAD.MOV.U32 R19, RZ, RZ, R0 ;  /* 0x000000ffff137224 */ /* 0x000fe200078e0000 */
[----:B------:R-:W-:Y:S01]  /*2db0*/  MOV R7, R26 ;  /* 0x0000001a00077202 */ /* 0x000fe20000000f00 */
[----:B------:R-:W-:Y:S01]  /*2dc0*/  IMAD.MOV.U32 R12, RZ, RZ, R27 ;  /* 0x000000ffff0c7224 */ /* 0x000fe200078e001b */
[----:B------:R-:W-:-:S07]  /*2dd0*/  MOV R0, 0x2df0 ;  /* 0x00002df000007802 */ /* 0x000fce0000000f00 */
[----:B------:R-:W-:Y:S05]  /*2de0*/  CALL.REL.NOINC `($__internal_65_$__cuda_sm20_rem_s64) ;  /* 0x0000004400e87944 */ /* 0x000fea0003c00000 */
[----:B------:R-:W-:Y:S01]  /*2df0*/  MOV R10, R3 ;  /* 0x00000003000a7202 */ /* 0x000fe20000000f00 */
[----:B------:R-:W-:-:S07]  /*2e00*/  IMAD.MOV.U32 R11, RZ, RZ, R12 ;  /* 0x000000ffff0b7224 */ /* 0x000fce00078e000c */
.L_x_3039:
[----:B------:R-:W-:Y:S05]  /*2e10*/  BSYNC.RECONVERGENT B1 ;  /* 0x0000000000017941 */ /* 0x000fea0003800200 */
.L_x_3037:
        /* <DEDUP_REMOVED lines=30> */
.L_x_3041:
[----:B------:R-:W-:Y:S01]  /*3000*/  MOV R7, R26 ;  /* 0x0000001a00077202 */ /* 0x000fe20000000f00 */
[----:B------:R-:W-:Y:S01]  /*3010*/  IMAD.MOV.U32 R12, RZ, RZ, R27 ;  /* 0x000000ffff0c7224 */ /* 0x000fe200078e001b */
[----:B------:R-:W-:Y:S01]  /*3020*/  MOV R3, R16 ;  /* 0x0000001000037202 */ /* 0x000fe20000000f00 */
[----:B------:R-:W-:Y:S01]  /*3030*/  IMAD.MOV.U32 R19, RZ, RZ, R17 ;  /* 0x000000ffff137224 */ /* 0x000fe200078e0011 */
[----:B------:R-:W-:-:S07]  /*3040*/  MOV R0, 0x3060 ;  /* 0x0000306000007802 */ /* 0x000fce0000000f00 */
[----:B------:R-:W-:Y:S05]  /*3050*/  CALL.REL.NOINC `($__internal_65_$__cuda_sm20_rem_s64) ;  /* 0x00000044004c7944 */ /* 0x000fea0003c00000 */
[----:B------:R-:W-:Y:S01]  /*3060*/  MOV R10, R3 ;  /* 0x00000003000a7202 */ /* 0x000fe20000000f00 */
[----:B------:R-:W-:-:S07]  /*3070*/  IMAD.MOV.U32 R11, RZ, RZ, R12 ;  /* 0x000000ffff0b7224 */ /* 0x000fce00078e000c */
.L_x_3042:
[----:B------:R-:W-:Y:S05]  /*3080*/  BSYNC.RECONVERGENT B1 ;  /* 0x0000000000017941 */ /* 0x000fea0003800200 */
.L_x_3040:
[----:B------:R-:W-:Y:S01]  /*3090*/  MOV R12, R13 ;  /* 0x0000000d000c7202 */ /* 0x000fe20000000f00 */
[----:B------:R-:W-:Y:S02]  /*30a0*/  IMAD R3, R11, R8, RZ ;  /* 0x000000080b037224 */ /* 0x000fe400078e02ff */
[----:B------:R-:W-:Y:S02]  /*30b0*/  IMAD.MOV.U32 R13, RZ, RZ, R18 ;  /* 0x000000ffff0d7224 */ /* 0x000fe400078e0012 */
[-C--:B------:R-:W-:Y:S02]  /*30c0*/  IMAD R3, R9, R10.reuse, R3 ;  /* 0x0000000a09037224 */ /* 0x080fe400078e0203 */
[----:B------:R-:W-:-:S05]  /*30d0*/  IMAD.WIDE.U32 R12, R8, R10, R12 ;  /* 0x0000000a080c7225 */ /* 0x000fca00078e000c */
[----:B------:R-:W-:Y:S01]  /*30e0*/  IADD3 R18, PT, PT, R13, R3, RZ ;  /* 0x000000030d127210 */ /* 0x000fe20007ffe0ff */
[----:B------:R-:W-:-:S07]  /*30f0*/  IMAD.MOV.U32 R13, RZ, RZ, R12 ;  /* 0x000000ffff0d7224 */ /* 0x000fce00078e000c */
.L_x_2997:
[----:B------:R-:W0:Y:S02]  /*3100*/  LDCU.64 UR12, c[0x0][0x390] ;  /* 0x00007200ff0c77ac */ /* 0x000e240008000a00 */
[C---:B0-----:R-:W-:Y:S02]  /*3110*/  LEA R8, P0, R24.reuse, UR12, 0x1 ;  /* 0x0000000c18087c11 */ /* 0x041fe4000f8008ff */
[C---:B------:R-:W-:Y:S02]  /*3120*/  LEA R10, P1, R13.reuse, UR12, 0x1 ;  /* 0x0000000c0d0a7c11 */ /* 0x040fe4000f8208ff */
[----:B------:R-:W-:Y:S02]  /*3130*/  LEA.HI.X R9, R24, UR13, R25, 0x1, P0 ;  /* 0x0000000d18097c11 */ /* 0x000fe400080f0c19 */
[----:B------:R-:W-:-:S04]  /*3140*/  LEA.HI.X R11, R13, UR13, R18, 0x1, P1 ;  /* 0x0000000d0d0b7c11 */ /* 0x000fc800088f0c12 */
[----:B------:R-:W2:Y:S04]  /*3150*/  LDG.E.U16 R9, desc[UR8][R8.64] ;  /* 0x0000000808097981 */ /* 0x000ea8000c1e1500 */
[----:B------:R-:W3:Y:S01]  /*3160*/  LDG.E.U16 R11, desc[UR8][R10.64] ;  /* 0x000000080a0b7981 */ /* 0x000ee2000c1e1500 */
[----:B--2---:R-:W-:Y:S02]  /*3170*/  PRMT R0, R9, 0x9910, RZ ;  /* 0x0000991009007816 */ /* 0x004fe400000000ff */
[----:B---3--:R-:W-:-:S04]  /*3180*/  PRMT R3, R11, 0x9910, RZ ;  /* 0x000099100b037816 */ /* 0x008fc800000000ff */
[----:B------:R-:W-:-:S13]  /*3190*/  ISETP.GT.AND P0, PT, R3, R0, PT ;  /* 0x000000000300720c */ /* 0x000fda0003f04270 */
[----:B------:R2:W-:Y:S04]  /*31a0*/  @!P0 STS.U16 [R4], R11 ;  /* 0x0000000b04008388 */ /* 0x0005e80000000400 */
[----:B------:R2:W-:Y:S04]  /*31b0*/  @!P0 STS.64 [R2], R14 ;  /* 0x0000000e02008388 */ /* 0x0005e80000000a00 */
[----:B------:R2:W-:Y:S01]  /*31c0*/  @P0 STS.U16 [R4], R9 ;  /* 0x0000000904000388 */ /* 0x0005e20000000400 */
[----:B------:R-:W-:Y:S05]  /*31d0*/  BRA `(.L_x_3043) ;  /* 0x0000003400d47947 */ /* 0x000fea0003800000 */
.L_x_2996:
        /* <DEDUP_REMOVED lines=20> */
.L_x_3070:
        /* <DEDUP_REMOVED lines=33> */
.L_x_3047:
[----:B------:R-:W-:Y:S01]  /*3530*/  MOV R28, R3 ;  /* 0x00000003001c7202 */ /* 0x000fe20000000f00 */
[----:B------:R-:W-:Y:S01]  /*3540*/  IMAD.MOV.U32 R10, RZ, RZ, R0 ;  /* 0x000000ffff0a7224 */ /* 0x000fe200078e0000 */
[----:B------:R-:W-:Y:S01]  /*3550*/  MOV R11, R24 ;  /* 0x00000018000b7202 */ /* 0x000fe20000000f00 */
[----:B------:R-:W-:Y:S01]  /*3560*/  IMAD.MOV.U32 R12, RZ, RZ, R25 ;  /* 0x000000ffff0c7224 */ /* 0x000fe200078e0019 */
[----:B------:R-:W-:-:S07]  /*3570*/  MOV R7, 0x3590 ;  /* 0x0000359000077802 */ /* 0x000fce0000000f00 */
[----:B-1----:R-:W-:Y:S05]  /*3580*/  CALL.REL.NOINC `($__internal_64_$__cuda_sm20_div_s64) ;  /* 0x0000003800b07944 */ /* 0x002fea0003c00000 */
        /* <DEDUP_REMOVED lines=11> */
.L_x_3048:
[----:B------:R-:W-:Y:S05]  /*3640*/  BSYNC.RECONVERGENT B1 ;  /* 0x0000000000017941 */ /* 0x000fea0003800200 */
.L_x_3046:
        /* <DEDUP_REMOVED lines=38> */
.L_x_3050:
        /* <DEDUP_REMOVED lines=17> */
.L_x_3051:
[----:B------:R-:W-:Y:S05]  /*39c0*/  BSYNC.RECONVERGENT B1 ;  /* 0x0000000000017941 */ /* 0x000fea0003800200 */
.L_x_3049:
        /* <DEDUP_REMOVED lines=38> */
.L_x_3053:
        /* <DEDUP_REMOVED lines=17> */
.L_x_3054:
[----:B------:R-:W-:Y:S05]  /*3d40*/  BSYNC.RECONVERGENT B1 ;  /* 0x0000000000017941 */ /* 0x000fea0003800200 */
.L_x_3052:
        /* <DEDUP_REMOVED lines=39> */
.L_x_3056:
        /* <DEDUP_REMOVED lines=17> */
.L_x_3057:
[----:B------:R-:W-:Y:S05]  /*40d0*/  BSYNC.RECONVERGENT B1 ;  /* 0x0000000000017941 */ /* 0x000fea0003800200 */
.L_x_3055:
        /* <DEDUP_REMOVED lines=38> */
.L_x_3059:
        /* <DEDUP_REMOVED lines=17> */
.L_x_3060:
[----:B------:R-:W-:Y:S05]  /*4450*/  BSYNC.RECONVERGENT B1 ;  /* 0x0000000000017941 */ /* 0x000fea0003800200 */
.L_x_3058:
        /* <DEDUP_REMOVED lines=38> */
.L_x_3062:
        /* <DEDUP_REMOVED lines=17> */
.L_x_3063:
[----:B------:R-:W-:Y:S05]  /*47d0*/  BSYNC.RECONVERGENT B1 ;  /* 0x0000000000017941 */ /* 0x000fea0003800200 */
.L_x_3061:
        /* <DEDUP_REMOVED lines=38> */
.L_x_3065:
        /* <DEDUP_REMOVED lines=17> */
.L_x_3066:
[----:B------:R-:W-:Y:S05]  /*4b50*/  BSYNC.RECONVERGENT B1 ;  /* 0x0000000000017941 */ /* 0x000fea0003800200 */
.L_x_3064:
        /* <DEDUP_REMOVED lines=36> */
.L_x_3068:
        /* <DEDUP_REMOVED lines=17> */
.L_x_3069:
[----:B------:R-:W-:Y:S05]  /*4eb0*/  BSYNC.RECONVERGENT B1 ;  /* 0x0000000000017941 */ /* 0x000fea0003800200 */
.L_x_3067:
        /* <DEDUP_REMOVED lines=12> */
.L_x_3045:
        /* <DEDUP_REMOVED lines=36> */
.L_x_3073:
        /* <DEDUP_REMOVED lines=17> */
.L_x_3074:
[----:B------:R-:W-:Y:S05]  /*52d0*/  BSYNC.RECONVERGENT B1 ;  /* 0x0000000000017941 */ /* 0x000fea0003800200 */
.L_x_3072:
        /* <DEDUP_REMOVED lines=41> */
.L_x_3076:
        /* <DEDUP_REMOVED lines=17> */
.L_x_3077:
[----:B------:R-:W-:Y:S05]  /*5680*/  BSYNC.RECONVERGENT B1 ;  /* 0x0000000000017941 */ /* 0x000fea0003800200 */
.L_x_3075:
        /* <DEDUP_REMOVED lines=40> */
.L_x_3079:
        /* <DEDUP_REMOVED lines=17> */
.L_x_3080:
[----:B------:R-:W-:Y:S05]  /*5a20*/  BSYNC.RECONVERGENT B1 ;  /* 0x0000000000017941 */ /* 0x000fea0003800200 */
.L_x_3078:
        /* <DEDUP_REMOVED lines=39> */
.L_x_3082:
        /* <DEDUP_REMOVED lines=14> */
[----:B------:R-:W-:Y:S02]  /*5d80*/  IMAD R7, R25, R7, R3 ;  /* 0x0000000719077224 */ /* 0x000fe400078e0203 */
[----:B------:R-:W-:-:S03]  /*5d90*/  IMAD.MOV.U32 R3, RZ, RZ, R22 ;  /* 0x000000ffff037224 */ /* 0x000fc600078e0016 */
[----:B------:R-:W-:-:S07]  /*5da0*/  IADD3 R7, PT, PT, R11, R7, RZ ;  /* 0x000000070b077210 */ /* 0x000fce0007ffe0ff */
.L_x_3083:
[----:B------:R-:W-:Y:S05]  /*5db0*/  BSYNC.RECONVERGENT B1 ;  /* 0x0000000000017941 */ /* 0x000fea0003800200 */
.L_x_3081:
        /* <DEDUP_REMOVED lines=10> */
.L_x_3071:
        /* <DEDUP_REMOVED lines=34> */
.L_x_3086:
        /* <DEDUP_REMOVED lines=17> */
.L_x_3087:
[----:B------:R-:W-:Y:S05]  /*6190*/  BSYNC.RECONVERGENT B1 ;  /* 0x0000000000017941 */ /* 0x000fea0003800200 */
.L_x_3085:
        /* <DEDUP_REMOVED lines=40> */
.L_x_3089:
[----:B------:R-:W-:Y:S01]  /*6420*/  MOV R28, R18 ;  /* 0x00000012001c7202 */ /* 0x000fe20000000f00 */
[----:B------:R-:W-:Y:S01]  /*6430*/  IMAD.MOV.U32 R11, RZ, RZ, R16 ;  /* 0x000000ffff0b7224 */ /* 0x000fe200078e0010 */
[----:B------:R-:W-:Y:S02]  /*6440*/  MOV R10, R19 ;  /* 0x00000013000a7202 */ /* 0x000fe40000000f00 */
[----:B------:R-:W-:Y:S02]  /*6450*/  MOV R12, R17 ;  /* 0x00000011000c7202 */ /* 0x000fe40000000f00 */
        /* <DEDUP_REMOVED lines=13> */
.L_x_3090:
[----:B------:R-:W-:Y:S05]  /*6530*/  BSYNC.RECONVERGENT B1 ;  /* 0x0000000000017941 */ /* 0x000fea0003800200 */
.L_x_3088:
        /* <DEDUP_REMOVED lines=10> */
.L_x_3084:
        /* <DEDUP_REMOVED lines=31> */
.L_x_3092:
[----:B------:R-:W-:Y:S01]  /*67d0*/  MOV R19, R0 ;  /* 0x0000000000137202 */ /* 0x000fe20000000f00 */
[----:B------:R-:W-:Y:S01]  /*67e0*/  IMAD.MOV.U32 R7, RZ, RZ, R10 ;  /* 0x000000ffff077224 */ /* 0x000fe200078e000a */
[----:B------:R-:W-:Y:S02]  /*67f0*/  MOV R12, R11 ;  /* 0x0000000b000c7202 */ /* 0x000fe40000000f00 */
[----:B------:R-:W-:-:S07]  /*6800*/  MOV R0, 0x6820 ;  /* 0x0000682000007802 */ /* 0x000fce0000000f00 */
[----:B------:R-:W-:Y:S05]  /*6810*/  CALL.REL.NOINC `($__internal_65_$__cuda_sm20_rem_s64) ;  /* 0x0000000c005c7944 */ /* 0x000fea0003c00000 */
[----:B------:R-:W-:Y:S01]  /*6820*/  IMAD.MOV.U32 R10, RZ, RZ, R3 ;  /* 0x000000ffff0a7224 */ /* 0x000fe200078e0003 */
[----:B------:R-:W-:-:S07]  /*6830*/  MOV R11, R12 ;  /* 0x0000000c000b7202 */ /* 0x000fce0000000f00 */
.L_x_3093:
[----:B------:R-:W-:Y:S05]  /*6840*/  BSYNC.RECONVERGENT B1 ;  /* 0x0000000000017941 */ /* 0x000fea0003800200 */
.L_x_3091:
        /* <DEDUP_REMOVED lines=9> */
.L_x_3044:
[----:B------:R-:W0:Y:S02]  /*68e0*/  LDCU.64 UR12, c[0x0][0x390] ;  /* 0x00007200ff0c77ac */ /* 0x000e240008000a00 */
[----:B0-----:R-:W-:-:S04]  /*68f0*/  LEA R8, P0, R13, UR12, 0x1 ;  /* 0x0000000c0d087c11 */ /* 0x001fc8000f8008ff */
[----:B------:R-:W-:-:S06]  /*6900*/  LEA.HI.X R9, R13, UR13, R9, 0x1, P0 ;  /* 0x0000000d0d097c11 */ /* 0x000fcc00080f0c09 */
[----:B------:R-:W2:Y:S04]  /*6910*/  LDG.E.U16 R9, desc[UR8][R8.64] ;  /* 0x0000000808097981 */ /* 0x000ea8000c1e1500 */
[----:B--2---:R1:W-:Y:S02]  /*6920*/  STS.U16 [R4], R9 ;  /* 0x0000000904007388 */ /* 0x0043e40000000400 */
.L_x_3043:
[----:B------:R-:W-:Y:S05]  /*6930*/  BSYNC.RECONVERGENT B0 ;  /* 0x0000000000007941 */ /* 0x000fea0003800200 */
.L_x_2995:
[----:B------:R-:W-:Y:S01]  /*6940*/  BAR.SYNC.DEFER_BLOCKING 0x0 ;  /* 0x0000000000007b1d */ /* 0x000fe20000010000 */
[----:B------:R-:W-:Y:S01]  /*6950*/  UISETP.GE.U32.AND UP0, UPT, UR5, 0x42, UPT ;  /* 0x000000420500788c */ /* 0x000fe2000bf06070 */
[----:B------:R-:W-:-:S08]  /*6960*/  ISETP.GT.U32.AND P1, PT, R5, 0x1f, PT ;  /* 0x0000001f0500780c */ /* 0x000fd00003f24070 */
[----:B------:R-:W-:Y:S05]  /*6970*/  BRA.U !UP0, `(.L_x_3094) ;  /* 0x0000000108407547 */ /* 0x000fea000b800000 */
.L_x_3095:
[----:B------:R-:W-:Y:S01]  /*6980*/  ULOP3.LUT UR4, UR5, 0x7fe, URZ, 0xc0, !UPT ;  /* 0x000007fe05047892 */ /* 0x000fe2000f8ec0ff */
[----:B---3--:R-:W3:Y:S01]  /*6990*/  LDS.U16 R0, [R4] ;  /* 0x0000000004007984 */ /* 0x008ee20000000400 */
[----:B------:R-:W-:-:S07]  /*69a0*/  UISETP.GT.U32.AND UP0, UPT, UR5, 0x83, UPT ;  /* 0x000000830500788c */ /* 0x000fce000bf04070 */
[----:B------:R-:W4:Y:S01]  /*69b0*/  LDS.U16 R7, [R4+UR4] ;  /* 0x0000000404077984 */ /* 0x000f220008000400 */
[----:B------:R-:W-:-:S07]  /*69c0*/  USHF.R.U32.HI UR4, URZ, 0x1, UR5 ;  /* 0x00000001ff047899 */ /* 0x000fce0008011605 */
[----:B------:R-:W-:Y:S01]  /*69d0*/  UMOV UR5, UR4 ;  /* 0x0000000400057c82 */ /* 0x000fe20008000000 */
[----:B---3--:R-:W-:Y:S02]  /*69e0*/  PRMT R0, R0, 0x9910, RZ ;  /* 0x0000991000007816 */ /* 0x008fe400000000ff */
[----:B----4-:R-:W-:-:S04]  /*69f0*/  PRMT R3, R7, 0x9910, RZ ;  /* 0x0000991007037816 */ /* 0x010fc800000000ff */
[----:B------:R-:W-:Y:S02]  /*6a00*/  ISETP.GT.AND P0, PT, R3, R0, PT ;  /* 0x000000000300720c */ /* 0x000fe40003f04270 */
[----:B------:R-:W-:-:S11]  /*6a10*/  MOV R3, UR4 ;  /* 0x0000000400037c02 */ /* 0x000fd60008000f00 */
[----:B0-----:R-:W-:Y:S01]  /*6a20*/  @!P0 IMAD R8, R3, 0x8, R2 ;  /* 0x0000000803088824 */ /* 0x001fe200078e0202 */
[----:B------:R-:W-:Y:S05]  /*6a30*/  @!P0 STS.U16 [R4], R7 ;  /* 0x0000000704008388 */ /* 0x000fea0000000400 */
[----:B-12---:R-:W0:Y:S04]  /*6a40*/  @!P0 LDS.64 R8, [R8] ;  /* 0x0000000008088984 */ /* 0x006e280000000a00 */
[----:B0-----:R3:W-:Y:S01]  /*6a50*/  @!P0 STS.64 [R2], R8 ;  /* 0x0000000802008388 */ /* 0x0017e20000000a00 */
[----:B------:R-:W-:Y:S06]  /*6a60*/  BAR.SYNC.DEFER_BLOCKING 0x0 ;  /* 0x0000000000007b1d */ /* 0x000fec0000010000 */
[----:B------:R-:W-:Y:S05]  /*6a70*/  BRA.U UP0, `(.L_x_3095) ;  /* 0xfffffffd00c07547 */ /* 0x000fea000b83ffff */
.L_x_3094:
[----:B------:R-:W-:Y:S05]  /*6a80*/  @P1 EXIT ;  /* 0x000000000000194d */ /* 0x000fea0003800000 */
[----:B------:R-:W-:Y:S01]  /*6a90*/  LDS.U16 R0, [R4] ;  /* 0x0000000004007984 */ /* 0x000fe20000000400 */
[----:B------:R-:W-:-:S03]  /*6aa0*/  ISETP.NE.AND P1, PT, R5, RZ, PT ;  /* 0x000000ff0500720c */ /* 0x000fc60003f25270 */
[----:B0--3--:R-:W0:Y:S04]  /*6ab0*/  LDS.U16 R8, [R4+0x40] ;  /* 0x0000400004087984 */ /* 0x009e280000000400 */
[----:B------:R-:W3:Y:S01]  /*6ac0*/  LDS.U16 R3, [R4+0x40] ;  /* 0x0000400004037984 */ /* 0x000ee20000000400 */
[----:B0-----:R-:W-:Y:S02]  /*6ad0*/  VIMNMX.S16x2 R0, PT, PT, R0, R8, PT ;  /* 0x0000000800007248 */ /* 0x001fe40003fe0300 */
        /* <DEDUP_REMOVED lines=87> */
        .weak           $__internal_64_$__cuda_sm20_div_s64
        .type           $__internal_64_$__cuda_sm20_div_s64,@function
        .size           $__internal_64_$__cuda_sm20_div_s64,($__internal_65_$__cuda_sm20_rem_s64 - $__internal_64_$__cuda_sm20_div_s64)
$__internal_64_$__cuda_sm20_div_s64:
        /* <DEDUP_REMOVED lines=83> */
[----:B------:R-:W-:Y:S05]  /*7580*/  RET.REL.NODEC R10 `(uncontiguous_reduce_i16) ;  /* 0xffffff880a9c7950 */ /* 0x000fea0003c3ffff */
        .weak           $__internal_65_$__cuda_sm20_rem_s64
        .type           $__internal_65_$__cuda_sm20_rem_s64,@function
        .size           $__internal_65_$__cuda_sm20_rem_s64,(.L_x_3744 - $__internal_65_$__cuda_sm20_rem_s64)
$__internal_65_$__cuda_sm20_rem_s64:
        /* <DEDUP_REMOVED lines=77> */
[----:B------:R-:W-:Y:S06]  /*7a60*/  RET.REL.NODEC R10 `(uncontiguous_reduce_i16) ;  /* 0xffffff840a647950 */ /* 0x000fec0003c3ffff */
.L_x_3096:
        /* <DEDUP_REMOVED lines=9> */
.L_x_3744:


//--------------------- .text.contiguous_reduce2_i16 --------------------------
	.section	.text.contiguous_reduce2_i16,"ax",@progbits
	.align	128
        .global         contiguous_reduce2_i16
        .type           contiguous_reduce2_i16,@function
        .size           contiguous_reduce2_i16,(.L_x_3832 - contiguous_reduce2_i16)
        .other          contiguous_reduce2_i16,@"STO_CUDA_ENTRY STV_DEFAULT"
contiguous_reduce2_i16:
.text.contiguous_reduce2_i16:
        /* <DEDUP_REMOVED lines=30> */
[----:B------:R-:W3:Y:S01]  /*01e0*/  LDG.E.U16 R11, desc[UR8][R10.64] ;  /* 0x000000080a0b7981 */ /* 0x000ee2000c1e1500 */
[----:B--2---:R-:W-:Y:S02]  /*01f0*/  PRMT R8, R15, 0x9910, RZ ;  /* 0x000099100f087816 */ /* 0x004fe400000000ff */
[----:B---3--:R-:W-:-:S04]  /*0200*/  PRMT R9, R11, 0x9910, RZ ;  /* 0x000099100b097816 */ /* 0x008fc800000000ff */
[----:B------:R-:W-:-:S13]  /*0210*/  ISETP.GT.AND P0, PT, R9, R8, PT ;  /* 0x000000080900720c */ /* 0x000fda0003f04270 */
[----:B------:R-:W0:Y:S08]  /*0220*/  @!P0 LDC.64 R16, c[0x0][0x398] ;  /* 0x0000e600ff108b82 */ /* 0x000e300000000a00 */
[----:B------:R-:W1:Y:S01]  /*0230*/  @P0 LDC.64 R8, c[0x0][0x398] ;  /* 0x0000e600ff080b82 */ /* 0x000e620000000a00 */
[----:B0-----:R-:W-:-:S04]  /*0240*/  @!P0 LEA R12, P1, R13, R16, 0x3 ;  /* 0x000000100d0c8211 */ /* 0x001fc800078218ff */
[----:B------:R-:W-:Y:S01]  /*0250*/  @!P0 LEA.HI.X R13, R13, R17, RZ, 0x3, P1 ;  /* 0x000000110d0d8211 */ /* 0x000fe200008f1cff */
[----:B-1----:R-:W-:-:S04]  /*0260*/  @P0 IMAD.WIDE.U32 R8, R5, 0x8, R8 ;  /* 0x0000000805080825 */ /* 0x002fc800078e0008 */
[----:B------:R-:W2:Y:S04]  /*0270*/  @!P0 LDG.E.64 R6, desc[UR8][R12.64] ;  /* 0x000000080c068981 */ /* 0x000ea8000c1e1b00 */
[----:B------:R-:W3:Y:S04]  /*0280*/  @P0 LDG.E.64 R8, desc[UR8][R8.64] ;  /* 0x0000000808080981 */ /* 0x000ee8000c1e1b00 */
[----:B------:R1:W-:Y:S04]  /*0290*/  @!P0 STS.U16 [R4], R11 ;  /* 0x0000000b04008388 */ /* 0x0003e80000000400 */
[----:B--2---:R1:W-:Y:S04]  /*02a0*/  @!P0 STS.64 [R3], R6 ;  /* 0x0000000603008388 */ /* 0x0043e80000000a00 */
[----:B------:R1:W-:Y:S04]  /*02b0*/  @P0 STS.U16 [R4], R15 ;  /* 0x0000000f04000388 */ /* 0x0003e80000000400 */
[----:B---3--:R1:W-:Y:S01]  /*02c0*/  @P0 STS.64 [R3], R8 ;  /* 0x0000000803000388 */ /* 0x0083e20000000a00 */
[----:B------:R-:W-:Y:S05]  /*02d0*/  BRA `(.L_x_3099) ;  /* 0x0000000000307947 */ /* 0x000fea0003800000 */
.L_x_3098:
        /* <DEDUP_REMOVED lines=12> */
.L_x_3099:
[----:B------:R-:W-:Y:S05]  /*03a0*/  BSYNC.RECONVERGENT B0 ;  /* 0x0000000000007941 */ /* 0x000fea0003800200 */
.L_x_3097:
[----:B------:R-:W-:Y:S01]  /*03b0*/  BAR.SYNC.DEFER_BLOCKING 0x0 ;  /* 0x0000000000007b1d */ /* 0x000fe20000010000 */
[----:B------:R-:W-:-:S09]  /*03c0*/  UISETP.GE.U32.AND UP0, UPT, UR5, 0x42, UPT ;  /* 0x000000420500788c */ /* 0x000fd2000bf06070 */
[----:B------:R-:W-:Y:S05]  /*03d0*/  BRA.U !UP0, `(.L_x_3100) ;  /* 0x0000000108507547 */ /* 0x000fea000b800000 */
.L_x_3103:
[----:B------:R-:W-:Y:S01]  /*03e0*/  UMOV UR4, UR5 ;  /* 0x0000000500047c82 */ /* 0x000fe20008000000 */
[----:B------:R-:W-:Y:S01]  /*03f0*/  USHF.R.U32.HI UR5, URZ, 0x1, UR5 ;  /* 0x00000001ff057899 */ /* 0x000fe20008011605 */
[----:B------:R-:W-:Y:S05]  /*0400*/  BSSY.RECONVERGENT B0, `(.L_x_3101) ;  /* 0x000000e000007945 */ /* 0x000fea0003800200 */
[----:B------:R-:W-:-:S13]  /*0410*/  ISETP.GE.U32.AND P0, PT, R2, UR5, PT ;  /* 0x0000000502007c0c */ /* 0x000fda000bf06070 */
[----:B--2---:R-:W-:Y:S05]  /*0420*/  @P0 BRA `(.L_x_3102) ;  /* 0x00000000002c0947 */ /* 0x004fea0003800000 */
[----:B------:R-:W-:Y:S01]  /*0430*/  ULOP3.LUT UR7, UR4, 0x7fe, URZ, 0xc0, !UPT ;  /* 0x000007fe04077892 */ /* 0x000fe2000f8ec0ff */
[----:B------:R-:W2:Y:S08]  /*0440*/  LDS.U16 R5, [R4] ;  /* 0x0000000004057984 */ /* 0x000eb00000000400 */
[----:B01----:R-:W0:Y:S01]  /*0450*/  LDS.U16 R9, [R4+UR7] ;  /* 0x0000000704097984 */ /* 0x003e220008000400 */
[----:B--2---:R-:W-:-:S02]  /*0460*/  PRMT R5, R5, 0x9910, RZ ;  /* 0x0000991005057816 */ /* 0x004fc400000000ff */
[----:B0-----:R-:W-:-:S04]  /*0470*/  PRMT R6, R9, 0x9910, RZ ;  /* 0x0000991009067816 */ /* 0x001fc800000000ff */
[----:B------:R-:W-:Y:S01]  /*0480*/  ISETP.GT.AND P0, PT, R6, R5, PT ;  /* 0x000000050600720c */ /* 0x000fe20003f04270 */
[----:B------:R-:W-:-:S12]  /*0490*/  IMAD.U32 R6, RZ, RZ, UR5 ;  /* 0x00000005ff067e24 */ /* 0x000fd8000f8e00ff */
[----:B------:R-:W-:Y:S01]  /*04a0*/  @!P0 IMAD R6, R6, 0x8, R3 ;  /* 0x0000000806068824 */ /* 0x000fe200078e0203 */
[----:B------:R-:W-:Y:S05]  /*04b0*/  @!P0 STS.U16 [R4], R9 ;  /* 0x0000000904008388 */ /* 0x000fea0000000400 */
[----:B------:R-:W0:Y:S04]  /*04c0*/  @!P0 LDS.64 R6, [R6] ;  /* 0x0000000006068984 */ /* 0x000e280000000a00 */
[----:B0-----:R2:W-:Y:S02]  /*04d0*/  @!P0 STS.64 [R3], R6 ;  /* 0x0000000603008388 */ /* 0x0015e40000000a00 */
.L_x_3102:
[----:B------:R-:W-:Y:S05]  /*04e0*/  BSYNC.RECONVERGENT B0 ;  /* 0x0000000000007941 */ /* 0x000fea0003800200 */
.L_x_3101:
[----:B------:R-:W-:Y:S01]  /*04f0*/  BAR.SYNC.DEFER_BLOCKING 0x0 ;  /* 0x0000000000007b1d */ /* 0x000fe20000010000 */
[----:B------:R-:W-:-:S09]  /*0500*/  UISETP.GT.U32.AND UP0, UPT, UR4, 0x83, UPT ;  /* 0x000000830400788c */ /* 0x000fd2000bf04070 */
[----:B------:R-:W-:Y:S05]  /*0510*/  BRA.U UP0, `(.L_x_3103) ;  /* 0xfffffffd00b07547 */ /* 0x000fea000b83ffff */
.L_x_3100:
[----:B------:R-:W-:-:S13]  /*0520*/  ISETP.GT.U32.AND P0, PT, R2, 0x1f, PT ;  /* 0x0000001f0200780c */ /* 0x000fda0003f04070 */
[----:B------:R-:W-:Y:S05]  /*0530*/  @P0 EXIT ;  /* 0x000000000000094d */ /* 0x000fea0003800000 */
[----:B012---:R-:W-:Y:S01]  /*0540*/  LDS.U16 R6, [R4] ;  /* 0x0000000004067984 */ /* 0x007fe20000000400 */
[----:B------:R-:W-:-:S03]  /*0550*/  ISETP.NE.AND P1, PT, R2, RZ, PT ;  /* 0x000000ff0200720c */ /* 0x000fc60003f25270 */
[----:B------:R-:W0:Y:S04]  /*0560*/  LDS.U16 R8, [R4+0x40] ;  /* 0x0000400004087984 */ /* 0x000e280000000400 */
[----:B------:R-:W1:Y:S01]  /*0570*/  LDS.U16 R7, [R4+0x40] ;  /* 0x0000400004077984 */ /* 0x000e620000000400 */
[----:B0-----:R-:W-:Y:S02]  /*0580*/  VIMNMX.S16x2 R5, PT, PT, R6, R8, PT ;  /* 0x0000000806057248 */ /* 0x001fe40003fe0300 */
        /* <DEDUP_REMOVED lines=86> */
.L_x_3104:
        /* <DEDUP_REMOVED lines=9> */
.L_x_3832:


//--------------------- .text.contiguous_reduce_i16 --------------------------
	.section	.text.contiguous_reduce_i16,"ax",@progbits
	.align	128
        .global         contiguous_reduce_i16
        .type           contiguous_reduce_i16,@function
        .size           contiguous_reduce_i16,(.L_x_3833 - contiguous_reduce_i16)
        .other          contiguous_reduce_i16,@"STO_CUDA_ENTRY STV_DEFAULT"
contiguous_reduce_i16:
.text.contiguous_reduce_i16:
        /* <DEDUP_REMOVED lines=29> */
[----:B------:R-:W3:Y:S01]  /*01d0*/  LDG.E.U16 R13, desc[UR8][R12.64] ;  /* 0x000000080c0d7981 */ /* 0x000ee2000c1e1500 */
[----:B------:R-:W-:Y:S01]  /*01e0*/  IMAD.MOV.U32 R9, RZ, RZ, RZ ;  /* 0x000000ffff097224 */ /* 0x000fe200078e00ff */
[----:B--2---:R-:W-:Y:S02]  /*01f0*/  PRMT R5, R11, 0x9910, RZ ;  /* 0x000099100b057816 */ /* 0x004fe400000000ff */
[----:B---3--:R-:W-:-:S04]  /*0200*/  PRMT R6, R13, 0x9910, RZ ;  /* 0x000099100d067816 */ /* 0x008fc800000000ff */
[----:B------:R-:W-:-:S13]  /*0210*/  ISETP.GT.AND P0, PT, R6, R5, PT ;  /* 0x000000050600720c */ /* 0x000fda0003f04270 */
[----:B------:R1:W-:Y:S04]  /*0220*/  @!P0 STS.U16 [R4], R13 ;  /* 0x0000000d04008388 */ /* 0x0003e80000000400 */
[----:B------:R1:W-:Y:S04]  /*0230*/  @!P0 STS.64 [R3], R8 ;  /* 0x0000000803008388 */ /* 0x0003e80000000a00 */
[----:B------:R1:W-:Y:S01]  /*0240*/  @P0 STS.U16 [R4], R11 ;  /* 0x0000000b04000388 */ /* 0x0003e20000000400 */
[----:B------:R-:W-:Y:S05]  /*0250*/  BRA `(.L_x_3107) ;  /* 0x0000000000207947 */ /* 0x000fea0003800000 */
.L_x_3106:
        /* <DEDUP_REMOVED lines=8> */
.L_x_3107:
[----:B------:R-:W-:Y:S05]  /*02e0*/  BSYNC.RECONVERGENT B0 ;  /* 0x0000000000007941 */ /* 0x000fea0003800200 */
.L_x_3105:
[----:B------:R-:W-:Y:S01]  /*02f0*/  BAR.SYNC.DEFER_BLOCKING 0x0 ;  /* 0x0000000000007b1d */ /* 0x000fe20000010000 */
[----:B------:R-:W-:-:S09]  /*0300*/  UISETP.GE.U32.AND UP0, UPT, UR5, 0x42, UPT ;  /* 0x000000420500788c */ /* 0x000fd2000bf06070 */
[----:B------:R-:W-:Y:S05]  /*0310*/  BRA.U !UP0, `(.L_x_3108) ;  /* 0x0000000108507547 */ /* 0x000fea000b800000 */
.L_x_3111:
        /* <DEDUP_REMOVED lines=16> */
.L_x_3110:
[----:B------:R-:W-:Y:S05]  /*0420*/  BSYNC.RECONVERGENT B0 ;  /* 0x0000000000007941 */ /* 0x000fea0003800200 */
.L_x_3109:
[----:B------:R-:W-:Y:S01]  /*0430*/  BAR.SYNC.DEFER_BLOCKING 0x0 ;  /* 0x0000000000007b1d */ /* 0x000fe20000010000 */
[----:B------:R-:W-:-:S09]  /*0440*/  UISETP.GT.U32.AND UP0, UPT, UR4, 0x83, UPT ;  /* 0x000000830400788c */ /* 0x000fd2000bf04070 */
[----:B------:R-:W-:Y:S05]  /*0450*/  BRA.U UP0, `(.L_x_3111) ;  /* 0xfffffffd00b07547 */ /* 0x000fea000b83ffff */
.L_x_3108:
[----:B------:R-:W-:-:S13]  /*0460*/  ISETP.GT.U32.AND P0, PT, R2, 0x1f, PT ;  /* 0x0000001f0200780c */ /* 0x000fda0003f04070 */
[----:B------:R-:W-:Y:S05]  /*0470*/  @P0 EXIT ;  /* 0x000000000000094d */ /* 0x000fea0003800000 */
[----:B--2---:R-:W-:Y:S01]  /*0480*/  LDS.U16 R6, [R4] ;  /* 0x0000000004067984 */ /* 0x004fe20000000400 */
[----:B------:R-:W-:-:S03]  /*0490*/  ISETP.NE.AND P1, PT, R2, RZ, PT ;  /* 0x000000ff0200720c */ /* 0x000fc60003f25270 */
[----:B-1----:R-:W1:Y:S04]  /*04a0*/  LDS.U16 R8, [R4+0x40] ;  /* 0x0000400004087984 */ /* 0x002e680000000400 */
[----:B------:R-:W2:Y:S01]  /*04b0*/  LDS.U16 R7, [R4+0x40] ;  /* 0x0000400004077984 */ /* 0x000ea20000000400 */
[----:B-1----:R-:W-:Y:S02]  /*04c0*/  VIMNMX.S16x2 R5, PT, PT, R6, R8, PT ;  /* 0x0000000806057248 */ /* 0x002fe40003fe0300 */
        /* <DEDUP_REMOVED lines=11> */
[----:B-1----:R-:W-:-:S02]  /*0580*/  VIMNMX.S16x2 R8, PT, PT, R8, R10, PT ;  /* 0x0000000a08087248 */ /* 0x002fc40003fe0300 */
        /* <DEDUP_REMOVED lines=74> */
.L_x_3112:
        /* <DEDUP_REMOVED lines=13> */
.L_x_3833:


//--------------------- .text.contiguous_reduce44_i8 --------------------------
	.section	.text.contiguous_reduce44_i8,"ax",@progbits
	.align	128
        .global         contiguous_reduce44_i8
        .type           contiguous_reduce44_i8,@function
        .size           contiguous_reduce44_i8,(.L_x_3834 - contiguous_reduce44_i8)
        .other          contiguous_reduce44_i8,@"STO_CUDA_ENTRY STV_DEFAULT"
contiguous_reduce44_i8:
.text.contiguous_reduce44_i8:
        /* <DEDUP_REMOVED lines=68> */
.L_x_3117:
[----:B------:R-:W-:Y:S01]  /*0440*/  LDS.S8 R13, [R4] ;  /* 0x00000000040d7984 */ /* 0x000fe20000000200 */
[C-C-:B------:R-:W-:Y:S01]  /*0450*/  IMAD R20, R7.reuse, 0x2, R14.reuse ;  /* 0x0000000207147824 */ /* 0x140fe200078e020e */
[----:B------:R-:W-:Y:S01]  /*0460*/  UIADD3 UR5, UPT, UPT, UR5, 0x10, URZ ;  /* 0x0000001005057890 */ /* 0x000fe2000fffe0ff */
[C-C-:B------:R-:W-:Y:S01]  /*0470*/  IMAD R21, R7.reuse, 0x3, R14.reuse ;  /* 0x0000000307157824 */ /* 0x140fe200078e020e */
[----:B0-----:R0:W1:Y:S01]  /*0480*/  LDS.S8 R18, [R14+UR11] ;  /* 0x0000000b0e127984 */ /* 0x0010620008000200 */
[----:B------:R-:W-:Y:S01]  /*0490*/  VIADD R12, R12, 0x10 ;  /* 0x000000100c0c7836 */ /* 0x000fe20000000000 */
[----:B------:R-:W-:Y:S01]  /*04a0*/  UISETP.GE.AND UP1, UPT, UR5, -0xc, UPT ;  /* 0xfffffff40500788c */ /* 0x000fe2000bf26270 */
[----:B0-----:R-:W-:Y:S01]  /*04b0*/  IMAD R14, R7, 0x4, R14 ;  /* 0x00000004070e7824 */ /* 0x001fe200078e020e */
[----:B-1----:R-:W-:-:S13]  /*04c0*/  ISETP.GT.AND P0, PT, R18, R13, PT ;  /* 0x0000000d1200720c */ /* 0x002fda0003f04270 */
[----:B------:R-:W-:Y:S04]  /*04d0*/  @!P0 STS.U8 [R4], R18 ;  /* 0x0000001204008388 */ /* 0x000fe80000000000 */
[----:B------:R-:W0:Y:S04]  /*04e0*/  @!P0 LDS.64 R16, [R9+UR4] ;  /* 0x0000000409108984 */ /* 0x000e280008000a00 */
[----:B0-----:R-:W-:Y:S04]  /*04f0*/  @!P0 STS.64 [R6+UR15], R16 ;  /* 0x0000001006008988 */ /* 0x001fe80008000a0f */
[----:B------:R-:W0:Y:S04]  /*0500*/  @!P0 LDS.U8 R15, [R4] ;  /* 0x00000000040f8984 */ /* 0x000e280000000000 */
[----:B------:R-:W1:Y:S01]  /*0510*/  LDS.S8 R20, [R20] ;  /* 0x0000000014147984 */ /* 0x000e620000000200 */
[----:B0-----:R-:W-:-:S04]  /*0520*/  @!P0 PRMT R13, R15, 0x7610, R13 ;  /* 0x000076100f0d8816 */ /* 0x001fc8000000000d */
[----:B------:R-:W-:-:S04]  /*0530*/  PRMT R15, R13, 0x8880, RZ ;  /* 0x000088800d0f7816 */ /* 0x000fc800000000ff */
        /* <DEDUP_REMOVED lines=17> */
[----:B------:R0:W-:Y:S04]  /*0650*/  @!P0 STS.U8 [R4], R20 ;  /* 0x0000001404008388 */ /* 0x0001e80000000000 */
[----:B------:R-:W1:Y:S01]  /*0660*/  @!P0 LDS.64 R18, [R8+UR4] ;  /* 0x0000000408128984 */ /* 0x000e620008000a00 */
[----:B------:R-:W-:Y:S01]  /*0670*/  ULEA UR4, UR11, UR4, 0x5 ;  /* 0x000000040b047291 */ /* 0x000fe2000f8e28ff */
[----:B0-----:R-:W-:Y:S02]  /*0680*/  IMAD R20, R7, 0x2, R14 ;  /* 0x0000000207147824 */ /* 0x001fe400078e020e */
[----:B-1----:R-:W-:Y:S04]  /*0690*/  @!P0 STS.64 [R6+UR15], R18 ;  /* 0x0000001206008988 */ /* 0x002fe80008000a0f */
[----:B------:R-:W-:Y:S04]  /*06a0*/  LDS.S8 R13, [R4] ;  /* 0x00000000040d7984 */ /* 0x000fe80000000200 */
[----:B------:R-:W0:Y:S02]  /*06b0*/  LDS.S8 R21, [R14+UR11] ;  /* 0x0000000b0e157984 */ /* 0x000e240008000200 */
[----:B0-----:R-:W-:-:S13]  /*06c0*/  ISETP.GT.AND P0, PT, R21, R13, PT ;  /* 0x0000000d1500720c */ /* 0x001fda0003f04270 */
[----:B------:R0:W-:Y:S04]  /*06d0*/  @!P0 STS.U8 [R4], R21 ;  /* 0x0000001504008388 */ /* 0x0001e80000000000 */
[----:B------:R-:W1:Y:S01]  /*06e0*/  @!P0 LDS.64 R16, [R9+UR4] ;  /* 0x0000000409108984 */ /* 0x000e620008000a00 */
[C-C-:B0-----:R-:W-:Y:S02]  /*06f0*/  IMAD R21, R7.reuse, 0x3, R14.reuse ;  /* 0x0000000307157824 */ /* 0x141fe400078e020e */
[----:B------:R-:W-:Y:S01]  /*0700*/  IMAD R14, R7, 0x4, R14 ;  /* 0x00000004070e7824 */ /* 0x000fe200078e020e */
[----:B-1----:R-:W-:Y:S04]  /*0710*/  @!P0 STS.64 [R6+UR15], R16 ;  /* 0x0000001006008988 */ /* 0x002fe80008000a0f */
        /* <DEDUP_REMOVED lines=90> */
[----:B------:R-:W0:Y:S01]  /*0cc0*/  @!P0 LDS.64 R18, [R8+UR4] ;  /* 0x0000000408128984 */ /* 0x000e220008000a00 */
[----:B------:R-:W-:-:S03]  /*0cd0*/  ULEA UR4, UR11, UR4, 0x5 ;  /* 0x000000040b047291 */ /* 0x000fc6000f8e28ff */
[----:B0-----:R0:W-:Y:S01]  /*0ce0*/  @!P0 STS.64 [R6+UR15], R18 ;  /* 0x0000001206008988 */ /* 0x0011e20008000a0f */
[----:B------:R-:W-:Y:S08]  /*0cf0*/  BRA.U !UP1, `(.L_x_3117) ;  /* 0xfffffff509d07547 */ /* 0x000ff0000b83ffff */
.L_x_3116:
[----:B------:R-:W-:-:S04]  /*0d00*/  UIADD3 UR7, UPT, UPT, -UR5, URZ, URZ ;  /* 0x000000ff05077290 */ /* 0x000fc8000fffe1ff */
[----:B------:R-:W-:-:S09]  /*0d10*/  UISETP.GT.AND UP1, UPT, UR7, 0x4, UPT ;  /* 0x000000040700788c */ /* 0x000fd2000bf24270 */
[----:B------:R-:W-:Y:S05]  /*0d20*/  BRA.U !UP1, `(.L_x_3118) ;  /* 0x0000000509247547 */ /* 0x000fea000b800000 */
[----:B------:R-:W-:Y:S01]  /*0d30*/  LDS.S8 R13, [R4] ;  /* 0x00000000040d7984 */ /* 0x000fe20000000200 */
[C-C-:B------:R-:W-:Y:S01]  /*0d40*/  IMAD R20, R7.reuse, 0x2, R14.reuse ;  /* 0x0000000207147824 */ /* 0x140fe200078e020e */
[----:B------:R-:W-:Y:S01]  /*0d50*/  UIADD3 UR5, UPT, UPT, UR5, 0x4, URZ ;  /* 0x0000000405057890 */ /* 0x000fe2000fffe0ff */
[C-C-:B------:R-:W-:Y:S01]  /*0d60*/  IMAD R21, R7.reuse, 0x3, R14.reuse ;  /* 0x0000000307157824 */ /* 0x140fe200078e020e */
[----:B0-----:R0:W1:Y:S01]  /*0d70*/  LDS.S8 R18, [R14+UR11] ;  /* 0x0000000b0e127984 */ /* 0x0010620008000200 */
[----:B------:R-:W-:Y:S01]  /*0d80*/  VIADD R12, R12, 0x4 ;  /* 0x000000040c0c7836 */ /* 0x000fe20000000000 */
[----:B------:R-:W-:Y:S02]  /*0d90*/  UPLOP3.LUT UP0, UPT, UPT, UPT, UPT, 0x40, 0x4 ;  /* 0x000000000004789c */ /* 0x000fe40003f0e870 */
[----:B------:R-:W-:Y:S01]  /*0da0*/  UIADD3 UR5, UPT, UPT, UR5, 0x4, URZ ;  /* 0x0000000405057890 */ /* 0x000fe2000fffe0ff */
[----:B------:R-:W-:Y:S02]  /*0db0*/  VIADD R12, R12, 0x4 ;  /* 0x000000040c0c7836 */ /* 0x000fe40000000000 */
        /* <DEDUP_REMOVED lines=63> */
[----:B0-----:R1:W-:Y:S09]  /*11b0*/  @!P0 STS.64 [R6+UR15], R18 ;  /* 0x0000001206008988 */ /* 0x0013f20008000a0f */
.L_x_3118:
[----:B------:R-:W-:-:S09]  /*11c0*/  UISETP.NE.OR UP0, UPT, UR5, URZ, UP0 ;  /* 0x000000ff0500728c */ /* 0x000fd20008705670 */
[----:B------:R-:W-:Y:S05]  /*11d0*/  BRA.U !UP0, `(.L_x_3119) ;  /* 0x00000001089c7547 */ /* 0x000fea000b800000 */
.L_x_3115:
[----:B--2---:R-:W2:Y:S01]  /*11e0*/  LDS.S8 R13, [R4] ;  /* 0x00000000040d7984 */ /* 0x004ea20000000200 */
[----:B------:R-:W-:Y:S01]  /*11f0*/  IMAD R20, R7, 0x2, R14 ;  /* 0x0000000207147824 */ /* 0x000fe200078e020e */
[----:B------:R-:W-:Y:S01]  /*1200*/  UIADD3 UR5, UPT, UPT, UR5, 0x4, URZ ;  /* 0x0000000405057890 */ /* 0x000fe2000fffe0ff */
[----:B------:R-:W-:Y:S01]  /*1210*/  VIADD R12, R12, 0x4 ;  /* 0x000000040c0c7836 */ /* 0x000fe20000000000 */
[----:B01----:R-:W0:Y:S02]  /*1220*/  LDS.S8 R18, [R14+UR11] ;  /* 0x0000000b0e127984 */ /* 0x003e240008000200 */
[----:B------:R-:W-:Y:S01]  /*1230*/  UISETP.NE.AND UP0, UPT, UR5, URZ, UPT ;  /* 0x000000ff0500728c */ /* 0x000fe2000bf05270 */
[----:B--2---:R-:W-:Y:S02]  /*1240*/  PRMT R21, R13, 0x7610, R21 ;  /* 0x000076100d157816 */ /* 0x004fe40000000015 */
[----:B0-----:R-:W-:-:S13]  /*1250*/  ISETP.GT.AND P0, PT, R18, R13, PT ;  /* 0x0000000d1200720c */ /* 0x001fda0003f04270 */
[----:B------:R-:W-:Y:S04]  /*1260*/  @!P0 STS.U8 [R4], R18 ;  /* 0x0000001204008388 */ /* 0x000fe80000000000 */
[----:B------:R-:W0:Y:S04]  /*1270*/  @!P0 LDS.64 R16, [R9+UR4] ;  /* 0x0000000409108984 */ /* 0x000e280008000a00 */
[----:B0-----:R-:W-:Y:S04]  /*1280*/  @!P0 STS.64 [R6+UR15], R16 ;  /* 0x0000001006008988 */ /* 0x001fe80008000a0f */
[----:B------:R-:W0:Y:S04]  /*1290*/  @!P0 LDS.U8 R15, [R4] ;  /* 0x00000000040f8984 */ /* 0x000e280000000000 */
[----:B------:R-:W1:Y:S01]  /*12a0*/  LDS.S8 R20, [R20] ;  /* 0x0000000014147984 */ /* 0x000e620000000200 */
[----:B0-----:R-:W-:Y:S01]  /*12b0*/  @!P0 PRMT R21, R15, 0x7610, R21 ;  /* 0x000076100f158816 */ /* 0x001fe20000000015 */
[----:B------:R-:W-:-:S02]  /*12c0*/  IMAD R15, R7, 0x3, R14 ;  /* 0x00000003070f7824 */ /* 0x000fc400078e020e */
[----:B------:R-:W-:Y:S01]  /*12d0*/  IMAD R14, R7, 0x4, R14 ;  /* 0x00000004070e7824 */ /* 0x000fe200078e020e */
        /* <DEDUP_REMOVED lines=22> */
[----:B------:R-:W-:Y:S08]  /*1440*/  BRA.U UP0, `(.L_x_3115) ;  /* 0xfffffffd00647547 */ /* 0x000ff0000b83ffff */
.L_x_3119:
[----:B------:R-:W-:-:S07]  /*1450*/  VIADD R7, R12, 0x1 ;  /* 0x000000010c077836 */ /* 0x000fce0000000000 */
.L_x_3114:
        /* <DEDUP_REMOVED lines=11> */
.L_x_3120:
[----:B---3--:R-:W-:Y:S01]  /*1510*/  LDS.S8 R8, [R4] ;  /* 0x0000000004087984 */ /* 0x008fe20000000200 */
[----:B------:R-:W3:Y:S01]  /*1520*/  LDC R10, c[0x0][0x360] ;  /* 0x0000d800ff0a7b82 */ /* 0x000ee20000000800 */
[----:B------:R-:W-:Y:S02]  /*1530*/  UIADD3 UR6, UPT, UPT, UR6, 0x1, URZ ;  /* 0x0000000106067890 */ /* 0x000fe4000fffe0ff */
[----:B------:R4:W5:Y:S02]  /*1540*/  LDS.S8 R11, [R0] ;  /* 0x00000000000b7984 */ /* 0x0009640000000200 */
[----:B------:R-:W-:Y:S01]  /*1550*/  UISETP.NE.AND UP0, UPT, UR6, URZ, UPT ;  /* 0x000000ff0600728c */ /* 0x000fe2000bf05270 */
[----:B----4-:R-:W-:Y:S01]  /*1560*/  VIADD R0, R0, UR11 ;  /* 0x0000000b00007c36 */ /* 0x010fe20008000000 */
[----:B-----5:R-:W-:-:S13]  /*1570*/  ISETP.GT.AND P0, PT, R11, R8, PT ;  /* 0x000000080b00720c */ /* 0x020fda0003f04270 */
[----:B------:R-:W-:Y:S04]  /*1580*/  @!P0 STS.U8 [R4], R11 ;  /* 0x0000000b04008388 */ /* 0x000fe80000000000 */
[----:B------:R3:W4:Y:S02]  /*1590*/  @!P0 LDS.64 R8, [R7] ;  /* 0x0000000007088984 */ /* 0x0007240000000a00 */
[----:B---3--:R-:W-:Y:S02]  /*15a0*/  IMAD R7, R10, 0x8, R7 ;  /* 0x000000080a077824 */ /* 0x008fe400078e0207 */
[----:B----4-:R3:W-:Y:S01]  /*15b0*/  @!P0 STS.64 [R6+UR15], R8 ;  /* 0x0000000806008988 */ /* 0x0107e20008000a0f */
[----:B------:R-:W-:Y:S05]  /*15c0*/  BRA.U UP0, `(.L_x_3120) ;  /* 0xfffffffd00d07547 */ /* 0x000fea000b83ffff */
.L_x_3113:
        /* <DEDUP_REMOVED lines=14> */
.L_x_3121:
        /* <DEDUP_REMOVED lines=13> */
.L_x_3834:


//--------------------- .text.contiguous_reduce4_i8 --------------------------
	.section	.text.contiguous_reduce4_i8,"ax",@progbits
	.align	128
        .global         contiguous_reduce4_i8
        .type           contiguous_reduce4_i8,@function
        .size           contiguous_reduce4_i8,(.L_x_3746 - contiguous_reduce4_i8)
        .other          contiguous_reduce4_i8,@"STO_CUDA_ENTRY STV_DEFAULT"
contiguous_reduce4_i8:
.text.contiguous_reduce4_i8:
        /* <DEDUP_REMOVED lines=46> */
.L_x_3140:
        /* <DEDUP_REMOVED lines=27> */
.L_x_3124:
[----:B------:R-:W-:Y:S01]  /*0490*/  MOV R14, R30 ;  /* 0x0000001e000e7202 */ /* 0x000fe20000000f00 */
[----:B------:R-:W-:Y:S01]  /*04a0*/  IMAD.MOV.U32 R0, RZ, RZ, R32 ;  /* 0x000000ffff007224 */ /* 0x000fe200078e0020 */
[----:B------:R-:W-:Y:S02]  /*04b0*/  MOV R3, R33 ;  /* 0x0000002100037202 */ /* 0x000fe40000000f00 */
[----:B------:R-:W-:-:S07]  /*04c0*/  MOV R8, 0x4e0 ;  /* 0x000004e000087802 */ /* 0x000fce0000000f00 */
[----:B-1----:R-:W-:Y:S05]  /*04d0*/  CALL.REL.NOINC `($__internal_66_$__cuda_sm20_div_s64) ;  /* 0x0000004000587944 */ /* 0x002fea0003c00000 */
        /* <DEDUP_REMOVED lines=9> */
.L_x_3125:
        /* <DEDUP_REMOVED lines=33> */
.L_x_3126:
[----:B------:R-:W-:Y:S01]  /*0780*/  IMAD.MOV.U32 R0, RZ, RZ, R30 ;  /* 0x000000ffff007224 */ /* 0x000fe200078e001e */
[----:B------:R-:W-:Y:S02]  /*0790*/  MOV R3, R31 ;  /* 0x0000001f00037202 */ /* 0x000fe40000000f00 */
[----:B------:R-:W-:-:S07]  /*07a0*/  MOV R8, 0x7c0 ;  /* 0x000007c000087802 */ /* 0x000fce0000000f00 */
[----:B------:R-:W-:Y:S05]  /*07b0*/  CALL.REL.NOINC `($__internal_66_$__cuda_sm20_div_s64) ;  /* 0x0000003c00a07944 */ /* 0x000fea0003c00000 */
        /* <DEDUP_REMOVED lines=10> */
.L_x_3127:
        /* <DEDUP_REMOVED lines=34> */
.L_x_3128:
[----:B------:R-:W-:Y:S01]  /*0a80*/  IMAD.MOV.U32 R14, RZ, RZ, R26 ;  /* 0x000000ffff0e7224 */ /* 0x000fe200078e001a */
[----:B------:R-:W-:Y:S01]  /*0a90*/  MOV R0, R30 ;  /* 0x0000001e00007202 */ /* 0x000fe20000000f00 */
[----:B------:R-:W-:Y:S01]  /*0aa0*/  IMAD.MOV.U32 R3, RZ, RZ, R31 ;  /* 0x000000ffff037224 */ /* 0x000fe200078e001f */
[----:B------:R-:W-:-:S07]  /*0ab0*/  MOV R8, 0xad0 ;  /* 0x00000ad000087802 */ /* 0x000fce0000000f00 */
[----:B------:R-:W-:Y:S05]  /*0ac0*/  CALL.REL.NOINC `($__internal_66_$__cuda_sm20_div_s64) ;  /* 0x0000003800dc7944 */ /* 0x000fea0003c00000 */
        /* <DEDUP_REMOVED lines=9> */
.L_x_3129:
        /* <DEDUP_REMOVED lines=34> */
.L_x_3130:
        /* <DEDUP_REMOVED lines=14> */
.L_x_3131:
        /* <DEDUP_REMOVED lines=34> */
.L_x_3132:
[----:B------:R-:W-:Y:S01]  /*1080*/  IMAD.MOV.U32 R14, RZ, RZ, R26 ;  /* 0x000000ffff0e7224 */ /* 0x000fe200078e001a */
[----:B------:R-:W-:Y:S01]  /*1090*/  MOV R0, R30 ;  /* 0x0000001e00007202 */ /* 0x000fe20000000f00 */
[----:B------:R-:W-:Y:S01]  /*10a0*/  IMAD.MOV.U32 R3, RZ, RZ, R31 ;  /* 0x000000ffff037224 */ /* 0x000fe200078e001f */
[----:B------:R-:W-:-:S07]  /*10b0*/  MOV R8, 0x10d0 ;  /* 0x000010d000087802 */ /* 0x000fce0000000f00 */
[----:B------:R-:W-:Y:S05]  /*10c0*/  CALL.REL.NOINC `($__internal_66_$__cuda_sm20_div_s64) ;  /* 0x00000034005c7944 */ /* 0x000fea0003c00000 */
        /* <DEDUP_REMOVED lines=10> */
.L_x_3133:
        /* <DEDUP_REMOVED lines=34> */
.L_x_3134:
        /* <DEDUP_REMOVED lines=14> */
.L_x_3135:
        /* <DEDUP_REMOVED lines=34> */
.L_x_3136:
[----:B------:R-:W-:Y:S01]  /*1690*/  MOV R14, R26 ;  /* 0x0000001a000e7202 */ /* 0x000fe20000000f00 */
        /* <DEDUP_REMOVED lines=14> */
.L_x_3137:
        /* <DEDUP_REMOVED lines=35> */
.L_x_3138:
[----:B------:R-:W-:Y:S01]  /*19b0*/  MOV R0, R26 ;  /* 0x0000001a00007202 */ /* 0x000fe20000000f00 */
[----:B------:R-:W-:Y:S01]  /*19c0*/  IMAD.MOV.U32 R3, RZ, RZ, R27 ;  /* 0x000000ffff037224 */ /* 0x000fe200078e001b */
[----:B------:R-:W-:-:S07]  /*19d0*/  MOV R8, 0x19f0 ;  /* 0x000019f000087802 */ /* 0x000fce0000000f00 */
[----:B------:R-:W-:Y:S05]  /*19e0*/  CALL.REL.NOINC `($__internal_66_$__cuda_sm20_div_s64) ;  /* 0x0000002c00147944 */ /* 0x000fea0003c00000 */
        /* <DEDUP_REMOVED lines=9> */
.L_x_3139:
        /* <DEDUP_REMOVED lines=13> */
.L_x_3123:
        /* <DEDUP_REMOVED lines=32> */
.L_x_3142:
        /* <DEDUP_REMOVED lines=14> */
.L_x_3143:
        /* <DEDUP_REMOVED lines=35> */
.L_x_3144:
        /* <DEDUP_REMOVED lines=13> */
.L_x_3145:
        /* <DEDUP_REMOVED lines=36> */
.L_x_3146:
        /* <DEDUP_REMOVED lines=15> */
.L_x_3147:
        /* <DEDUP_REMOVED lines=37> */
.L_x_3148:
[----:B------:R-:W-:Y:S01]  /*26b0*/  IMAD.MOV.U32 R0, RZ, RZ, R18 ;  /* 0x000000ffff007224 */ /* 0x000fe200078e0012 */
[----:B------:R-:W-:Y:S02]  /*26c0*/  MOV R3, R19 ;  /* 0x0000001300037202 */ /* 0x000fe40000000f00 */
[----:B------:R-:W-:-:S07]  /*26d0*/  MOV R8, 0x26f0 ;  /* 0x000026f000087802 */ /* 0x000fce0000000f00 */
[----:B------:R-:W-:Y:S05]  /*26e0*/  CALL.REL.NOINC `($__internal_66_$__cuda_sm20_div_s64) ;  /* 0x0000001c00d47944 */ /* 0x000fea0003c00000 */
        /* <DEDUP_REMOVED lines=8> */
.L_x_3149:
        /* <DEDUP_REMOVED lines=10> */
.L_x_3141:
        /* <DEDUP_REMOVED lines=32> */
.L_x_3151:
[----:B------:R-:W-:Y:S01]  /*2a10*/  MOV R14, R30 ;  /* 0x0000001e000e7202 */ /* 0x000fe20000000f00 */
[----:B------:R-:W-:Y:S01]  /*2a20*/  IMAD.MOV.U32 R0, RZ, RZ, R18 ;  /* 0x000000ffff007224 */ /* 0x000fe200078e0012 */
[----:B------:R-:W-:Y:S02]  /*2a30*/  MOV R3, R19 ;  /* 0x0000001300037202 */ /* 0x000fe40000000f00 */
[----:B------:R-:W-:-:S07]  /*2a40*/  MOV R8, 0x2a60 ;  /* 0x00002a6000087802 */ /* 0x000fce0000000f00 */
[----:B------:R-:W-:Y:S05]  /*2a50*/  CALL.REL.NOINC `($__internal_66_$__cuda_sm20_div_s64) ;  /* 0x0000001800f87944 */ /* 0x000fea0003c00000 */
        /* <DEDUP_REMOVED lines=9> */
.L_x_3152:
        /* <DEDUP_REMOVED lines=36> */
.L_x_3153:
[----:B------:R-:W-:Y:S01]  /*2d30*/  MOV R0, R18 ;  /* 0x0000001200007202 */ /* 0x000fe20000000f00 */
[----:B------:R-:W-:Y:S01]  /*2d40*/  IMAD.MOV.U32 R3, RZ, RZ, R19 ;  /* 0x000000ffff037224 */ /* 0x000fe200078e0013 */
[----:B------:R-:W-:-:S07]  /*2d50*/  MOV R8, 0x2d70 ;  /* 0x00002d7000087802 */ /* 0x000fce0000000f00 */
[----:B------:R-:W-:Y:S05]  /*2d60*/  CALL.REL.NOINC `($__internal_66_$__cuda_sm20_div_s64) ;  /* 0x0000001800347944 */ /* 0x000fea0003c00000 */
        /* <DEDUP_REMOVED lines=8> */
.L_x_3154:
        /* <DEDUP_REMOVED lines=10> */
.L_x_3150:
        /* <DEDUP_REMOVED lines=29> */
.L_x_3155:
[----:B------:R-:W-:-:S07]  /*3060*/  MOV R0, 0x3080 ;  /* 0x0000308000007802 */ /* 0x000fce0000000f00 */
[----:B------:R-:W-:Y:S05]  /*3070*/  CALL.REL.NOINC `($__internal_67_$__cuda_sm20_rem_s64) ;  /* 0x0000001800bc7944 */ /* 0x000fea0003c00000 */
[----:B------:R-:W-:Y:S01]  /*3080*/  MOV R8, R3 ;  /* 0x0000000300087202 */ /* 0x000fe20000000f00 */
[----:B------:R-:W-:-:S07]  /*3090*/  IMAD.MOV.U32 R9, RZ, RZ, R10 ;  /* 0x000000ffff097224 */ /* 0x000fce00078e000a */
.L_x_3156:
[----:B------:R-:W0:Y:S02]  /*30a0*/  LDC.64 R10, c[0x0][0x3a0] ;  /* 0x0000e800ff0a7b82 */ /* 0x000e240000000a00 */
[----:B0-----:R-:W-:-:S06]  /*30b0*/  IMAD.WIDE.U32 R2, R2, 0x8, R10 ;  /* 0x0000000802027825 */ /* 0x001fcc00078e000a */
[----:B------:R-:W2:Y:S02]  /*30c0*/  LDG.E.64 R2, desc[UR8][R2.64] ;  /* 0x0000000802027981 */ /* 0x000ea4000c1e1b00 */
[-C--:B--2---:R-:W-:Y:S02]  /*30d0*/  IMAD R11, R3, R8.reuse, RZ ;  /* 0x00000008030b7224 */ /* 0x084fe400078e02ff */
[----:B------:R-:W-:-:S04]  /*30e0*/  IMAD.WIDE.U32 R26, R2, R8, R26 ;  /* 0x00000008021a7225 */ /* 0x000fc800078e001a */
[----:B------:R-:W-:-:S05]  /*30f0*/  IMAD R11, R2, R9, R11 ;  /* 0x00000009020b7224 */ /* 0x000fca00078e020b */
[----:B------:R-:W-:-:S07]  /*3100*/  IADD3 R27, PT, PT, R27, R11, RZ ;  /* 0x0000000b1b1b7210 */ /* 0x000fce0007ffe0ff */
.L_x_3122:
        /* <DEDUP_REMOVED lines=38> */
.L_x_3161:
[----:B------:R-:W-:Y:S01]  /*3370*/  LDS.S8 R11, [R0] ;  /* 0x00000000000b7984 */ /* 0x000fe20000000200 */
[C---:B------:R-:W-:Y:S01]  /*3380*/  LEA R20, R3.reuse, R12, 0x1 ;  /* 0x0000000c03147211 */ /* 0x040fe200078e08ff */
[C-C-:B------:R-:W-:Y:S01]  /*3390*/  IMAD R21, R3.reuse, 0x3, R12.reuse ;  /* 0x0000000303157824 */ /* 0x140fe200078e020c */
[----:B------:R-:W-:Y:S01]  /*33a0*/  UIADD3 UR4, UPT, UPT, UR4, 0x10, URZ ;  /* 0x0000001004047890 */ /* 0x000fe2000fffe0ff */
[----:B0-----:R0:W1:Y:S01]  /*33b0*/  LDS.S8 R18, [R12+UR14] ;  /* 0x0000000e0c127984 */ /* 0x0010620008000200 */
[----:B------:R-:W-:Y:S02]  /*33c0*/  IADD3 R10, PT, PT, R10, 0x10, RZ ;  /* 0x000000100a0a7810 */ /* 0x000fe40007ffe0ff */
        /* <DEDUP_REMOVED lines=30> */
[----:B0-----:R-:W-:Y:S02]  /*35b0*/  LEA R20, R3, R12, 0x1 ;  /* 0x0000000c03147211 */ /* 0x001fe400078e08ff */
[----:B-1----:R-:W-:Y:S04]  /*35c0*/  @!P0 STS.64 [R2+UR10], R18 ;  /* 0x0000001202008988 */ /* 0x002fe80008000a0a */
[----:B------:R-:W0:Y:S04]  /*35d0*/  LDS.S8 R11, [R0] ;  /* 0x00000000000b7984 */ /* 0x000e280000000200 */
[----:B------:R-:W1:Y:S01]  /*35e0*/  LDS.S8 R22, [R12+UR14] ;  /* 0x0000000e0c167984 */ /* 0x000e620008000200 */
[----:B0-----:R-:W-:-:S02]  /*35f0*/  PRMT R21, R11, 0x7610, R21 ;  /* 0x000076100b157816 */ /* 0x001fc40000000015 */
[----:B-1----:R-:W-:-:S13]  /*3600*/  ISETP.GT.AND P0, PT, R22, R11, PT ;  /* 0x0000000b1600720c */ /* 0x002fda0003f04270 */
        /* <DEDUP_REMOVED lines=101> */
.L_x_3160:
[----:B------:R-:W-:-:S04]  /*3c60*/  UIADD3 UR7, UPT, UPT, -UR4, URZ, URZ ;  /* 0x000000ff04077290 */ /* 0x000fc8000fffe1ff */
[----:B------:R-:W-:-:S09]  /*3c70*/  UISETP.GT.AND UP1, UPT, UR7, 0x4, UPT ;  /* 0x000000040700788c */ /* 0x000fd2000bf24270 */
[----:B------:R-:W-:Y:S05]  /*3c80*/  BRA.U !UP1, `(.L_x_3162) ;  /* 0x00000005092c7547 */ /* 0x000fea000b800000 */
[----:B------:R-:W1:Y:S01]  /*3c90*/  LDS.S8 R11, [R0] ;  /* 0x00000000000b7984 */ /* 0x000e620000000200 */
[----:B------:R-:W-:Y:S01]  /*3ca0*/  IMAD R20, R3, 0x2, R12 ;  /* 0x0000000203147824 */ /* 0x000fe200078e020c */
[----:B------:R-:W-:Y:S01]  /*3cb0*/  UIADD3 UR4, UPT, UPT, UR4, 0x4, URZ ;  /* 0x0000000404047890 */ /* 0x000fe2000fffe0ff */
[----:B------:R-:W-:Y:S01]  /*3cc0*/  VIADD R10, R10, 0x4 ;  /* 0x000000040a0a7836 */ /* 0x000fe20000000000 */
[----:B0-----:R-:W0:Y:S01]  /*3cd0*/  LDS.S8 R18, [R12+UR14] ;  /* 0x0000000e0c127984 */ /* 0x001e220008000200 */
[----:B------:R-:W-:Y:S02]  /*3ce0*/  UPLOP3.LUT UP0, UPT, UPT, UPT, UPT, 0x40, 0x4 ;  /* 0x000000000004789c */ /* 0x000fe40003f0e870 */
[----:B------:R-:W-:Y:S01]  /*3cf0*/  UIADD3 UR4, UPT, UPT, UR4, 0x4, URZ ;  /* 0x0000000404047890 */ /* 0x000fe2000fffe0ff */
[----:B------:R-:W-:Y:S02]  /*3d00*/  IADD3 R10, PT, PT, R10, 0x4, RZ ;  /* 0x000000040a0a7810 */ /* 0x000fe40007ffe0ff */
[----:B-1----:R-:W-:-:S02]  /*3d10*/  PRMT R21, R11, 0x7610, R21 ;  /* 0x000076100b157816 */ /* 0x002fc40000000015 */
[----:B0-----:R-:W-:-:S13]  /*3d20*/  ISETP.GT.AND P0, PT, R18, R11, PT ;  /* 0x0000000b1200720c */ /* 0x001fda0003f04270 */
[----:B------:R-:W-:Y:S04]  /*3d30*/  @!P0 STS.U8 [R0], R18 ;  /* 0x0000001200008388 */ /* 0x000fe80000000000 */
[----:B------:R-:W0:Y:S04]  /*3d40*/  @!P0 LDS.64 R14, [R7+UR5] ;  /* 0x00000005070e8984 */ /* 0x000e280008000a00 */
[----:B0-----:R-:W-:Y:S04]  /*3d50*/  @!P0 STS.64 [R2+UR10], R14 ;  /* 0x0000000e02008988 */ /* 0x001fe80008000a0a */
[----:B------:R-:W0:Y:S04]  /*3d60*/  @!P0 LDS.U8 R13, [R0] ;  /* 0x00000000000d8984 */ /* 0x000e280000000000 */
[----:B------:R-:W1:Y:S01]  /*3d70*/  LDS.S8 R20, [R20] ;  /* 0x0000000014147984 */ /* 0x000e620000000200 */
[----:B0-----:R-:W-:Y:S01]  /*3d80*/  @!P0 PRMT R21, R13, 0x7610, R21 ;  /* 0x000076100d158816 */ /* 0x001fe20000000015 */
[C---:B------:R-:W-:Y:S01]  /*3d90*/  IMAD R13, R3.reuse, 0x3, R12 ;  /* 0x00000003030d7824 */ /* 0x040fe200078e020c */
[----:B------:R-:W-:-:S02]  /*3da0*/  LEA R12, R3, R12, 0x2 ;  /* 0x0000000c030c7211 */ /* 0x000fc400078e10ff */
        /* <DEDUP_REMOVED lines=57> */
.L_x_3162:
[----:B------:R-:W-:-:S09]  /*4140*/  UISETP.NE.OR UP0, UPT, UR4, URZ, UP0 ;  /* 0x000000ff0400728c */ /* 0x000fd20008705670 */
[----:B------:R-:W-:Y:S05]  /*4150*/  BRA.U !UP0, `(.L_x_3163) ;  /* 0x00000001089c7547 */ /* 0x000fea000b800000 */
.L_x_3159:
        /* <DEDUP_REMOVED lines=39> */
.L_x_3163:
[----:B------:R-:W-:-:S07]  /*43d0*/  IADD3 R10, PT, PT, R10, 0x1, RZ ;  /* 0x000000010a0a7810 */ /* 0x000fce0007ffe0ff */
.L_x_3158:
        /* <DEDUP_REMOVED lines=11> */
.L_x_3164:
[----:B-1-3--:R-:W-:Y:S01]  /*4490*/  LDS.S8 R4, [R0] ;  /* 0x0000000000047984 */ /* 0x00afe20000000200 */
[----:B------:R-:W1:Y:S01]  /*44a0*/  LDC R8, c[0x0][0x360] ;  /* 0x0000d800ff087b82 */ /* 0x000e620000000800 */
[----:B------:R-:W-:Y:S02]  /*44b0*/  UIADD3 UR6, UPT, UPT, UR6, 0x1, URZ ;  /* 0x0000000106067890 */ /* 0x000fe4000fffe0ff */
[----:B------:R3:W4:Y:S02]  /*44c0*/  LDS.S8 R9, [R7] ;  /* 0x0000000007097984 */ /* 0x0007240000000200 */
[----:B------:R-:W-:Y:S01]  /*44d0*/  UISETP.NE.AND UP0, UPT, UR6, URZ, UPT ;  /* 0x000000ff0600728c */ /* 0x000fe2000bf05270 */
[----:B---3--:R-:W-:Y:S02]  /*44e0*/  IADD3 R7, PT, PT, R7, UR14, RZ ;  /* 0x0000000e07077c10 */ /* 0x008fe4000fffe0ff */
[----:B----4-:R-:W-:-:S13]  /*44f0*/  ISETP.GT.AND P0, PT, R9, R4, PT ;  /* 0x000000040900720c */ /* 0x010fda0003f04270 */
[----:B------:R-:W-:Y:S04]  /*4500*/  @!P0 STS.U8 [R0], R9 ;  /* 0x0000000900008388 */ /* 0x000fe80000000000 */
[----:B------:R1:W3:Y:S02]  /*4510*/  @!P0 LDS.64 R4, [R3] ;  /* 0x0000000003048984 */ /* 0x0002e40000000a00 */
[----:B-1----:R-:W-:Y:S02]  /*4520*/  IMAD R3, R8, 0x8, R3 ;  /* 0x0000000808037824 */ /* 0x002fe400078e0203 */
[----:B---3--:R3:W-:Y:S01]  /*4530*/  @!P0 STS.64 [R2+UR10], R4 ;  /* 0x0000000402008988 */ /* 0x0087e20008000a0a */
[----:B------:R-:W-:Y:S05]  /*4540*/  BRA.U UP0, `(.L_x_3164) ;  /* 0xfffffffd00d07547 */ /* 0x000fea000b83ffff */
.L_x_3157:
        /* <DEDUP_REMOVED lines=15> */
        .weak           $__internal_66_$__cuda_sm20_div_s64
        .type           $__internal_66_$__cuda_sm20_div_s64,@function
        .size           $__internal_66_$__cuda_sm20_div_s64,($__internal_67_$__cuda_sm20_rem_s64 - $__internal_66_$__cuda_sm20_div_s64)
$__internal_66_$__cuda_sm20_div_s64:
        /* <DEDUP_REMOVED lines=82> */
[----:B------:R-:W-:Y:S06]  /*4b60*/  RET.REL.NODEC R8 `(contiguous_reduce4_i8) ;  /* 0xffffffb408247950 */ /* 0x000fec0003c3ffff */
        .weak           $__internal_67_$__cuda_sm20_rem_s64
        .type           $__internal_67_$__cuda_sm20_rem_s64,@function
        .size           $__internal_67_$__cuda_sm20_rem_s64,(.L_x_3746 - $__internal_67_$__cuda_sm20_rem_s64)
$__internal_67_$__cuda_sm20_rem_s64:
        /* <DEDUP_REMOVED lines=66> */
[----:B------:R-:W-:Y:S06]  /*4f90*/  RET.REL.NODEC R8 `(contiguous_reduce4_i8) ;  /* 0xffffffb008187950 */ /* 0x000fec0003c3ffff */
.L_x_3165:
        /* <DEDUP_REMOVED lines=14> */
.L_x_3746:


//--------------------- .text.contiguous_reduce33_i8 --------------------------
	.section	.text.contiguous_reduce33_i8,"ax",@progbits
	.align	128
        .global         contiguous_reduce33_i8
        .type           contiguous_reduce33_i8,@function
        .size           contiguous_reduce33_i8,(.L_x_3836 - contiguous_reduce33_i8)
        .other          contiguous_reduce33_i8,@"STO_CUDA_ENTRY STV_DEFAULT"
contiguous_reduce33_i8:
.text.contiguous_reduce33_i8:
        /* <DEDUP_REMOVED lines=39> */
[----:B------:R-:W2:Y:S04]  /*0270*/  LDG.E.S8 R11, desc[UR16][R10.64] ;  /* 0x000000100a0b7981 */ /* 0x000ea8000c1e1300 */
[----:B------:R-:W2:Y:S02]  /*0280*/  LDG.E.S8 R12, desc[UR16][R12.64] ;  /* 0x000000100c0c7981 */ /* 0x000ea4000c1e1300 */
[----:B--2---:R-:W-:-:S13]  /*0290*/  ISETP.GT.AND P0, PT, R12, R11, PT ;  /* 0x0000000b0c00720c */ /* 0x004fda0003f04270 */
        /* <DEDUP_REMOVED lines=11> */
.L_x_3167:
        /* <DEDUP_REMOVED lines=16> */
.L_x_3168:
[----:B------:R-:W-:Y:S05]  /*0450*/  BSYNC.RECONVERGENT B0 ;  /* 0x0000000000007941 */ /* 0x000fea0003800200 */
.L_x_3166:
[----:B------:R-:W-:Y:S01]  /*0460*/  BAR.SYNC.DEFER_BLOCKING 0x0 ;  /* 0x0000000000007b1d */ /* 0x000fe20000010000 */
[----:B------:R-:W-:-:S13]  /*0470*/  ISETP.GE.U32.AND P0, PT, R4, 0x42, PT ;  /* 0x000000420400780c */ /* 0x000fda0003f06070 */
[----:B------:R-:W-:Y:S05]  /*0480*/  @!P0 BRA `(.L_x_3169) ;  /* 0x0000000000448947 */ /* 0x000fea0003800000 */
.L_x_3172:
[--C-:B01----:R-:W-:Y:S01]  /*0490*/  IMAD.MOV.U32 R9, RZ, RZ, R4.reuse ;  /* 0x000000ffff097224 */ /* 0x103fe200078e0004 */
[----:B------:R-:W-:Y:S01]  /*04a0*/  SHF.R.U32.HI R4, RZ, 0x1, R4 ;  /* 0x00000001ff047819 */ /* 0x000fe20000011604 */
[----:B------:R-:W-:Y:S03]  /*04b0*/  BSSY.RECONVERGENT B0, `(.L_x_3170) ;  /* 0x000000b000007945 */ /* 0x000fe60003800200 */
[----:B------:R-:W-:-:S13]  /*04c0*/  ISETP.GE.U32.AND P0, PT, R0, R4, PT ;  /* 0x000000040000720c */ /* 0x000fda0003f06070 */
[----:B------:R-:W-:Y:S05]  /*04d0*/  @P0 BRA `(.L_x_3171) ;  /* 0x0000000000200947 */ /* 0x000fea0003800000 */
[----:B------:R-:W-:Y:S01]  /*04e0*/  IMAD.IADD R8, R5, 0x1, R4 ;  /* 0x0000000105087824 */ /* 0x000fe200078e0204 */
[----:B------:R-:W-:Y:S04]  /*04f0*/  LDS.S8 R6, [R0+UR6] ;  /* 0x0000000600067984 */ /* 0x000fe80008000200 */
[----:B------:R-:W0:Y:S02]  /*0500*/  LDS.S8 R11, [R8] ;  /* 0x00000000080b7984 */ /* 0x000e240000000200 */
[----:B0-----:R-:W-:-:S13]  /*0510*/  ISETP.GT.AND P0, PT, R11, R6, PT ;  /* 0x000000060b00720c */ /* 0x001fda0003f04270 */
[----:B------:R-:W-:Y:S01]  /*0520*/  @!P0 IMAD R6, R4, 0x8, R3 ;  /* 0x0000000804068824 */ /* 0x000fe200078e0203 */
[----:B------:R-:W-:Y:S05]  /*0530*/  @!P0 STS.U8 [R0+UR6], R11 ;  /* 0x0000000b00008988 */ /* 0x000fea0008000006 */
[----:B------:R-:W0:Y:S04]  /*0540*/  @!P0 LDS.64 R6, [R6] ;  /* 0x0000000006068984 */ /* 0x000e280000000a00 */
[----:B0-----:R0:W-:Y:S02]  /*0550*/  @!P0 STS.64 [R3], R6 ;  /* 0x0000000603008388 */ /* 0x0011e40000000a00 */
.L_x_3171:
[----:B------:R-:W-:Y:S05]  /*0560*/  BSYNC.RECONVERGENT B0 ;  /* 0x0000000000007941 */ /* 0x000fea0003800200 */
.L_x_3170:
[----:B------:R-:W-:Y:S01]  /*0570*/  BAR.SYNC.DEFER_BLOCKING 0x0 ;  /* 0x0000000000007b1d */ /* 0x000fe20000010000 */
[----:B------:R-:W-:-:S13]  /*0580*/  ISETP.GT.U32.AND P0, PT, R9, 0x83, PT ;  /* 0x000000830900780c */ /* 0x000fda0003f04070 */
[----:B------:R-:W-:Y:S05]  /*0590*/  @P0 BRA `(.L_x_3172) ;  /* 0xfffffffc00bc0947 */ /* 0x000fea000383ffff */
.L_x_3169:
[----:B------:R-:W-:-:S13]  /*05a0*/  ISETP.GT.U32.AND P0, PT, R0, 0x1f, PT ;  /* 0x0000001f0000780c */ /* 0x000fda0003f04070 */
[----:B------:R-:W-:Y:S05]  /*05b0*/  @P0 EXIT ;  /* 0x000000000000094d */ /* 0x000fea0003800000 */
[----:B------:R-:W-:Y:S01]  /*05c0*/  LDS.S8 R4, [R0+UR6] ;  /* 0x0000000600047984 */ /* 0x000fe20008000200 */
[----:B------:R-:W-:-:S03]  /*05d0*/  ISETP.NE.AND P1, PT, R0, RZ, PT ;  /* 0x000000ff0000720c */ /* 0x000fc60003f25270 */
[----:B01----:R-:W0:Y:S04]  /*05e0*/  LDS.S8 R6, [R0+UR6+0x20] ;  /* 0x0000200600067984 */ /* 0x003e280008000200 */
[----:B------:R-:W1:Y:S01]  /*05f0*/  LDS.U8 R5, [R0+UR6+0x20] ;  /* 0x0000200600057984 */ /* 0x000e620008000000 */
[----:B0-----:R-:W-:-:S04]  /*0600*/  VIMNMX.S16x2 R4, PT, PT, R4, R6, PT ;  /* 0x0000000604047248 */ /* 0x001fc80003fe0300 */
[----:B------:R-:W-:-:S04]  /*0610*/  LOP3.LUT R4, R4, 0xff, RZ, 0xc0, !PT ;  /* 0x000000ff04047812 */ /* 0x000fc800078ec0ff */
[----:B-1----:R-:W-:-:S13]  /*0620*/  ISETP.NE.AND P0, PT, R4, R5, PT ;  /* 0x000000050400720c */ /* 0x002fda0003f05270 */
[----:B------:R-:W0:Y:S04]  /*0630*/  @!P0 LDS.64 R4, [R3+0x100] ;  /* 0x0001000003048984 */ /* 0x000e280000000a00 */
[----:B0-----:R-:W-:Y:S04]  /*0640*/  @!P0 STS.64 [R3], R4 ;  /* 0x0000000403008388 */ /* 0x001fe80000000a00 */
[----:B------:R-:W0:Y:S04]  /*0650*/  @!P0 LDS.U8 R9, [R0+UR6+0x20] ;  /* 0x0000200600098984 */ /* 0x000e280008000000 */
[----:B0-----:R-:W-:Y:S04]  /*0660*/  @!P0 STS.U8 [R0+UR6], R9 ;  /* 0x0000000900008988 */ /* 0x001fe80008000006 */
[----:B------:R-:W-:Y:S04]  /*0670*/  LDS.S8 R6, [R0+UR6] ;  /* 0x0000000600067984 */ /* 0x000fe80008000200 */
[----:B------:R-:W0:Y:S04]  /*0680*/  LDS.S8 R8, [R0+UR6+0x10] ;  /* 0x0000100600087984 */ /* 0x000e280008000200 */
        /* <DEDUP_REMOVED lines=67> */
[----:B0-----:R-:W-:Y:S02]  /*0ac0*/  IMAD.U32 R5, RZ, RZ, UR9 ;  /* 0x00000009ff057e24 */ /* 0x001fe4000f8e00ff */
[----:B------:R-:W-:-:S03]  /*0ad0*/  IMAD.U32 R7, RZ, RZ, UR4 ;  /* 0x00000004ff077e24 */ /* 0x000fc6000f8e00ff */
[----:B-1----:R-:W-:Y:S04]  /*0ae0*/  STG.E.U8 desc[UR16][R4.64], R9 ;  /* 0x0000000904007986 */ /* 0x002fe8000c101110 */
[----:B------:R-:W-:Y:S01]  /*0af0*/  STG.E.64 desc[UR16][R6.64], R2 ;  /* 0x0000000206007986 */ /* 0x000fe2000c101b10 */
[----:B------:R-:W-:Y:S05]  /*0b00*/  EXIT ;  /* 0x000000000000794d */ /* 0x000fea0003800000 */
.L_x_3173:
        /* <DEDUP_REMOVED lines=15> */
.L_x_3836:


//--------------------- .text.contiguous_reduce3_i8 --------------------------
	.section	.text.contiguous_reduce3_i8,"ax",@progbits
	.align	128
        .global         contiguous_reduce3_i8
        .type           contiguous_reduce3_i8,@function
        .size           contiguous_reduce3_i8,(.L_x_3748 - contiguous_reduce3_i8)
        .other          contiguous_reduce3_i8,@"STO_CUDA_ENTRY STV_DEFAULT"
contiguous_reduce3_i8:
.text.contiguous_reduce3_i8:
[----:B------:R-:W-:Y:S01]  /*0000*/  LDC R1, c[0x0][0x37c] ;  /* 0x0000df00ff017b82 */ /* 0x000fe20000000800 */
[----:B------:R-:W0:Y:S07]  /*0010*/  S2R R9, SR_TID.X ;  /* 0x0000000000097919 */ /* 0x000e2e0000002100 */
[----:B------:R-:W1:Y:S01]  /*0020*/  S2UR UR6, SR_CgaCtaId ;  /* 0x00000000000679c3 */ /* 0x000e620000008800 */
[----:B------:R-:W-:Y:S01]  /*0030*/  UMOV UR4, 0x400 ;  /* 0x0000040000047882 */ /* 0x000fe20000000000 */
[----:B------:R-:W2:Y:S01]  /*0040*/  LDCU.64 UR8, c[0x0][0x3b0] ;  /* 0x00007600ff0877ac */ /* 0x000ea20008000a00 */
[----:B------:R-:W-:Y:S01]  /*0050*/  HFMA2 R3, -RZ, RZ, 0, 7.569789886474609375e-06 ;  /* 0x0000007fff037431 */ /* 0x000fe200000001ff */
        /* <DEDUP_REMOVED lines=50> */
.L_x_3202:
        /* <DEDUP_REMOVED lines=33> */
.L_x_3179:
[----:B------:R-:W-:Y:S01]  /*0590*/  MOV R31, R19 ;  /* 0x00000013001f7202 */ /* 0x000fe20000000f00 */
[----:B------:R-:W-:Y:S01]  /*05a0*/  IMAD.MOV.U32 R25, RZ, RZ, R18 ;  /* 0x000000ffff197224 */ /* 0x000fe200078e0012 */
[----:B------:R-:W-:Y:S01]  /*05b0*/  MOV R26, R16 ;  /* 0x00000010001a7202 */ /* 0x000fe20000000f00 */
[----:B------:R-:W-:Y:S01]  /*05c0*/  IMAD.MOV.U32 R27, RZ, RZ, R17 ;  /* 0x000000ffff1b7224 */ /* 0x000fe200078e0011 */
[----:B------:R-:W-:-:S07]  /*05d0*/  MOV R10, 0x5f0 ;  /* 0x000005f0000a7802 */ /* 0x000fce0000000f00 */
[----:B------:R-:W-:Y:S05]  /*05e0*/  CALL.REL.NOINC `($__internal_68_$__cuda_sm20_div_s64) ;  /* 0x0000006800587944 */ /* 0x000fea0003c00000 */
        /* <DEDUP_REMOVED lines=12> */
.L_x_3180:
[----:B------:R-:W-:Y:S05]  /*06b0*/  BSYNC.RECONVERGENT B1 ;  /* 0x0000000000017941 */ /* 0x000fea0003800200 */
.L_x_3178:
        /* <DEDUP_REMOVED lines=36> */
.L_x_3182:
[----:B------:R-:W-:Y:S01]  /*0900*/  MOV R31, R12 ;  /* 0x0000000c001f7202 */ /* 0x000fe20000000f00 */
[----:B------:R-:W-:Y:S01]  /*0910*/  IMAD.MOV.U32 R25, RZ, RZ, R11 ;  /* 0x000000ffff197224 */ /* 0x000fe200078e000b */
[----:B------:R-:W-:Y:S01]  /*0920*/  MOV R26, R16 ;  /* 0x00000010001a7202 */ /* 0x000fe20000000f00 */
[----:B------:R-:W-:Y:S01]  /*0930*/  IMAD.MOV.U32 R27, RZ, RZ, R17 ;  /* 0x000000ffff1b7224 */ /* 0x000fe200078e0011 */
[----:B------:R-:W-:-:S07]  /*0940*/  MOV R10, 0x960 ;  /* 0x00000960000a7802 */ /* 0x000fce0000000f00 */
[----:B------:R-:W-:Y:S05]  /*0950*/  CALL.REL.NOINC `($__internal_68_$__cuda_sm20_div_s64) ;  /* 0x00000064007c7944 */ /* 0x000fea0003c00000 */
        /* <DEDUP_REMOVED lines=9> */
.L_x_3183:
[----:B------:R-:W-:Y:S05]  /*09f0*/  BSYNC.RECONVERGENT B1 ;  /* 0x0000000000017941 */ /* 0x000fea0003800200 */
.L_x_3181:
        /* <DEDUP_REMOVED lines=36> */
.L_x_3185:
[----:B------:R-:W-:Y:S01]  /*0c40*/  MOV R31, R18 ;  /* 0x00000012001f7202 */ /* 0x000fe20000000f00 */
[----:B------:R-:W-:Y:S01]  /*0c50*/  IMAD.MOV.U32 R25, RZ, RZ, R19 ;  /* 0x000000ffff197224 */ /* 0x000fe200078e0013 */
[----:B------:R-:W-:Y:S01]  /*0c60*/  MOV R26, R16 ;  /* 0x00000010001a7202 */ /* 0x000fe20000000f00 */
[----:B------:R-:W-:Y:S01]  /*0c70*/  IMAD.MOV.U32 R27, RZ, RZ, R17 ;  /* 0x000000ffff1b7224 */ /* 0x000fe200078e0011 */
[----:B------:R-:W-:-:S07]  /*0c80*/  MOV R10, 0xca0 ;  /* 0x00000ca0000a7802 */ /* 0x000fce0000000f00 */
[----:B------:R-:W-:Y:S05]  /*0c90*/  CALL.REL.NOINC `($__internal_68_$__cuda_sm20_div_s64) ;  /* 0x0000006000ac7944 */ /* 0x000fea0003c00000 */
        /* <DEDUP_REMOVED lines=10> */
.L_x_3186:
[----:B------:R-:W-:Y:S05]  /*0d40*/  BSYNC.RECONVERGENT B1 ;  /* 0x0000000000017941 */ /* 0x000fea0003800200 */
.L_x_3184:
        /* <DEDUP_REMOVED lines=36> */
.L_x_3188:
[----:B------:R-:W-:Y:S01]  /*0f90*/  IMAD.MOV.U32 R31, RZ, RZ, R36 ;  /* 0x000000ffff1f7224 */ /* 0x000fe200078e0024 */
[----:B------:R-:W-:Y:S01]  /*0fa0*/  MOV R25, R37 ;  /* 0x0000002500197202 */ /* 0x000fe20000000f00 */
[----:B------:R-:W-:Y:S01]  /*0fb0*/  IMAD.MOV.U32 R26, RZ, RZ, R16 ;  /* 0x000000ffff1a7224 */ /* 0x000fe200078e0010 */
[----:B------:R-:W-:Y:S02]  /*0fc0*/  MOV R27, R17 ;  /* 0x00000011001b7202 */ /* 0x000fe40000000f00 */
[----:B------:R-:W-:-:S07]  /*0fd0*/  MOV R10, 0xff0 ;  /* 0x00000ff0000a7802 */ /* 0x000fce0000000f00 */
[----:B------:R-:W-:Y:S05]  /*0fe0*/  CALL.REL.NOINC `($__internal_68_$__cuda_sm20_div_s64) ;  /* 0x0000005c00d87944 */ /* 0x000fea0003c00000 */
        /* <DEDUP_REMOVED lines=11> */
.L_x_3189:
[----:B------:R-:W-:Y:S05]  /*10a0*/  BSYNC.RECONVERGENT B1 ;  /* 0x0000000000017941 */ /* 0x000fea0003800200 */
.L_x_3187:
        /* <DEDUP_REMOVED lines=37> */
.L_x_3191:
        /* <DEDUP_REMOVED lines=17> */
.L_x_3192:
[----:B------:R-:W-:Y:S05]  /*1410*/  BSYNC.RECONVERGENT B1 ;  /* 0x0000000000017941 */ /* 0x000fea0003800200 */
.L_x_3190:
        /* <DEDUP_REMOVED lines=36> */
.L_x_3194:
        /* <DEDUP_REMOVED lines=16> */
.L_x_3195:
[----:B------:R-:W-:Y:S05]  /*1760*/  BSYNC.RECONVERGENT B1 ;  /* 0x0000000000017941 */ /* 0x000fea0003800200 */
.L_x_3193:
        /* <DEDUP_REMOVED lines=37> */
.L_x_3197:
        /* <DEDUP_REMOVED lines=17> */
.L_x_3198:
[----:B------:R-:W-:Y:S05]  /*1ad0*/  BSYNC.RECONVERGENT B1 ;  /* 0x0000000000017941 */ /* 0x000fea0003800200 */
.L_x_3196:
        /* <DEDUP_REMOVED lines=37> */
.L_x_3200:
        /* <DEDUP_REMOVED lines=16> */
.L_x_3201:
[----:B------:R-:W-:Y:S05]  /*1e30*/  BSYNC.RECONVERGENT B1 ;  /* 0x0000000000017941 */ /* 0x000fea0003800200 */
.L_x_3199:
        /* <DEDUP_REMOVED lines=10> */
.L_x_3177:
        /* <DEDUP_REMOVED lines=35> */
.L_x_3205:
[----:B------:R-:W-:Y:S01]  /*2110*/  IMAD.MOV.U32 R31, RZ, RZ, R19 ;  /* 0x000000ffff1f7224 */ /* 0x000fe200078e0013 */
[----:B------:R-:W-:Y:S01]  /*2120*/  MOV R25, R18 ;  /* 0x0000001200197202 */ /* 0x000fe20000000f00 */
[----:B------:R-:W-:Y:S01]  /*2130*/  IMAD.MOV.U32 R26, RZ, RZ, R16 ;  /* 0x000000ffff1a7224 */ /* 0x000fe200078e0010 */
[----:B------:R-:W-:Y:S02]  /*2140*/  MOV R27, R17 ;  /* 0x00000011001b7202 */ /* 0x000fe40000000f00 */
[----:B------:R-:W-:-:S07]  /*2150*/  MOV R10, 0x2170 ;  /* 0x00002170000a7802 */ /* 0x000fce0000000f00 */
[----:B------:R-:W-:Y:S05]  /*2160*/  CALL.REL.NOINC `($__internal_68_$__cuda_sm20_div_s64) ;  /* 0x0000004c00787944 */ /* 0x000fea0003c00000 */
        /* <DEDUP_REMOVED lines=12> */
.L_x_3206:
[----:B------:R-:W-:Y:S05]  /*2230*/  BSYNC.RECONVERGENT B1 ;  /* 0x0000000000017941 */ /* 0x000fea0003800200 */
.L_x_3204:
        /* <DEDUP_REMOVED lines=36> */
.L_x_3208:
[----:B------:R-:W-:Y:S01]  /*2480*/  IMAD.MOV.U32 R31, RZ, RZ, R12 ;  /* 0x000000ffff1f7224 */ /* 0x000fe200078e000c */
[----:B------:R-:W-:Y:S01]  /*2490*/  MOV R25, R11 ;  /* 0x0000000b00197202 */ /* 0x000fe20000000f00 */
[----:B------:R-:W-:Y:S01]  /*24a0*/  IMAD.MOV.U32 R26, RZ, RZ, R16 ;  /* 0x000000ffff1a7224 */ /* 0x000fe200078e0010 */
[----:B------:R-:W-:Y:S02]  /*24b0*/  MOV R27, R17 ;  /* 0x00000011001b7202 */ /* 0x000fe40000000f00 */
[----:B------:R-:W-:-:S07]  /*24c0*/  MOV R10, 0x24e0 ;  /* 0x000024e0000a7802 */ /* 0x000fce0000000f00 */
[----:B------:R-:W-:Y:S05]  /*24d0*/  CALL.REL.NOINC `($__internal_68_$__cuda_sm20_div_s64) ;  /* 0x00000048009c7944 */ /* 0x000fea0003c00000 */
        /* <DEDUP_REMOVED lines=10> */
.L_x_3209:
[----:B------:R-:W-:Y:S05]  /*2580*/  BSYNC.RECONVERGENT B1 ;  /* 0x0000000000017941 */ /* 0x000fea0003800200 */
.L_x_3207:
        /* <DEDUP_REMOVED lines=37> */
.L_x_3211:
[----:B------:R-:W-:Y:S01]  /*27e0*/  IMAD.MOV.U32 R31, RZ, RZ, R34 ;  /* 0x000000ffff1f7224 */ /* 0x000fe200078e0022 */
[----:B------:R-:W-:Y:S01]  /*27f0*/  MOV R25, R35 ;  /* 0x0000002300197202 */ /* 0x000fe20000000f00 */
[----:B------:R-:W-:Y:S01]  /*2800*/  IMAD.MOV.U32 R26, RZ, RZ, R16 ;  /* 0x000000ffff1a7224 */ /* 0x000fe200078e0010 */
[----:B------:R-:W-:Y:S02]  /*2810*/  MOV R27, R17 ;  /* 0x00000011001b7202 */ /* 0x000fe40000000f00 */
[----:B------:R-:W-:-:S07]  /*2820*/  MOV R10, 0x2840 ;  /* 0x00002840000a7802 */ /* 0x000fce0000000f00 */
[----:B------:R-:W-:Y:S05]  /*2830*/  CALL.REL.NOINC `($__internal_68_$__cuda_sm20_div_s64) ;  /* 0x0000004400c47944 */ /* 0x000fea0003c00000 */
        /* <DEDUP_REMOVED lines=11> */
.L_x_3212:
[----:B------:R-:W-:Y:S05]  /*28f0*/  BSYNC.RECONVERGENT B1 ;  /* 0x0000000000017941 */ /* 0x000fea0003800200 */
.L_x_3210:
        /* <DEDUP_REMOVED lines=36> */
.L_x_3214:
        /* <DEDUP_REMOVED lines=16> */
.L_x_3215:
[----:B------:R-:W-:Y:S05]  /*2c40*/  BSYNC.RECONVERGENT B1 ;  /* 0x0000000000017941 */ /* 0x000fea0003800200 */
.L_x_3213:
[----:B------:R-:W-:Y:S01]  /*2c50*/  IMAD.MOV.U32 R42, RZ, RZ, R36 ;  /* 0x000000ffff2a7224 */ /* 0x000fe200078e0024 */
[----:B------:R-:W-:Y:S01]  /*2c60*/  IADD3 R13, PT, PT, R13, -0x2, RZ ;  /* 0xfffffffe0d0d7810 */ /* 0x000fe20007ffe0ff */
[----:B------:R-:W-:Y:S02]  /*2c70*/  IMAD R17, R17, R34, RZ ;  /* 0x0000002211117224 */ /* 0x000fe400078e02ff */
[----:B------:R-:W-:-:S04]  /*2c80*/  IMAD.WIDE.U32 R42, R34, R10, R42 ;  /* 0x0000000a222a7225 */ /* 0x000fc800078e002a */
[----:B------:R-:W-:Y:S01]  /*2c90*/  IMAD R17, R35, R10, R17 ;  /* 0x0000000a23117224 */ /* 0x000fe200078e0211 */
[----:B------:R-:W-:-:S03]  /*2ca0*/  MOV R2, R42 ;  /* 0x0000002a00027202 */ /* 0x000fc60000000f00 */
[----:B------:R-:W-:-:S07]  /*2cb0*/  IMAD.IADD R0, R43, 0x1, R17 ;  /* 0x000000012b007824 */ /* 0x000fce00078e0211 */
.L_x_3203:
        /* <DEDUP_REMOVED lines=31> */
.L_x_3217:
[----:B------:R-:W-:Y:S01]  /*2eb0*/  IMAD.MOV.U32 R10, RZ, RZ, R19 ;  /* 0x000000ffff0a7224 */ /* 0x000fe200078e0013 */
[----:B------:R-:W-:Y:S01]  /*2ec0*/  MOV R26, R18 ;  /* 0x00000012001a7202 */ /* 0x000fe20000000f00 */
[----:B------:R-:W-:Y:S01]  /*2ed0*/  IMAD.MOV.U32 R24, RZ, RZ, R22 ;  /* 0x000000ffff187224 */ /* 0x000fe200078e0016 */
[----:B------:R-:W-:Y:S02]  /*2ee0*/  MOV R25, R23 ;  /* 0x0000001700197202 */ /* 0x000fe40000000f00 */
[----:B------:R-:W-:-:S07]  /*2ef0*/  MOV R27, 0x2f10 ;  /* 0x00002f10001b7802 */ /* 0x000fce0000000f00 */
[----:B------:R-:W-:Y:S05]  /*2f00*/  CALL.REL.NOINC `($__internal_69_$__cuda_sm20_rem_s64) ;  /* 0x0000004400607944 */ /* 0x000fea0003c00000 */
[----:B------:R-:W-:Y:S01]  /*2f10*/  IMAD.MOV.U32 R16, RZ, RZ, R10 ;  /* 0x000000ffff107224 */ /* 0x000fe200078e000a */
[----:B------:R-:W-:-:S07]  /*2f20*/  MOV R17, R19 ;  /* 0x0000001300117202 */ /* 0x000fce0000000f00 */
.L_x_3218:
[----:B------:R-:W-:Y:S05]  /*2f30*/  BSYNC.RECONVERGENT B1 ;  /* 0x0000000000017941 */ /* 0x000fea0003800200 */
.L_x_3216:
        /* <DEDUP_REMOVED lines=33> */
.L_x_3220:
[----:B------:R-:W-:Y:S01]  /*3150*/  MOV R24, R22 ;  /* 0x0000001600187202 */ /* 0x000fe20000000f00 */
[----:B------:R-:W-:Y:S01]  /*3160*/  IMAD.MOV.U32 R25, RZ, RZ, R23 ;  /* 0x000000ffff197224 */ /* 0x000fe200078e0017 */
[----:B------:R-:W-:Y:S01]  /*3170*/  MOV R10, R12 ;  /* 0x0000000c000a7202 */ /* 0x000fe20000000f00 */
[----:B------:R-:W-:Y:S01]  /*3180*/  IMAD.MOV.U32 R26, RZ, RZ, R11 ;  /* 0x000000ffff1a7224 */ /* 0x000fe200078e000b */
[----:B------:R-:W-:-:S07]  /*3190*/  MOV R27, 0x31b0 ;  /* 0x000031b0001b7802 */ /* 0x000fce0000000f00 */
[----:B------:R-:W-:Y:S05]  /*31a0*/  CALL.REL.NOINC `($__internal_69_$__cuda_sm20_rem_s64) ;  /* 0x0000004000b87944 */ /* 0x000fea0003c00000 */
[----:B------:R-:W-:-:S07]  /*31b0*/  MOV R11, R19 ;  /* 0x00000013000b7202 */ /* 0x000fce0000000f00 */
.L_x_3221:
[----:B------:R-:W-:Y:S05]  /*31c0*/  BSYNC.RECONVERGENT B1 ;  /* 0x0000000000017941 */ /* 0x000fea0003800200 */
.L_x_3219:
[----:B------:R-:W-:Y:S01]  /*31d0*/  MOV R13, R0 ;  /* 0x00000000000d7202 */ /* 0x000fe20000000f00 */
[----:B------:R-:W-:Y:S02]  /*31e0*/  IMAD.MOV.U32 R12, RZ, RZ, R2 ;  /* 0x000000ffff0c7224 */ /* 0x000fe400078e0002 */
[----:B------:R-:W-:Y:S02]  /*31f0*/  IMAD R11, R11, R28, RZ ;  /* 0x0000001c0b0b7224 */ /* 0x000fe400078e02ff */
[----:B------:R-:W-:-:S04]  /*3200*/  IMAD.WIDE.U32 R12, R28, R10, R12 ;  /* 0x0000000a1c0c7225 */ /* 0x000fc800078e000c */
[----:B------:R-:W-:Y:S01]  /*3210*/  IMAD R11, R29, R10, R11 ;  /* 0x0000000a1d0b7224 */ /* 0x000fe200078e020b */
[----:B------:R-:W-:-:S03]  /*3220*/  MOV R2, R12 ;  /* 0x0000000c00027202 */ /* 0x000fc60000000f00 */
[----:B------:R-:W-:-:S07]  /*3230*/  IMAD.IADD R0, R13, 0x1, R11 ;  /* 0x000000010d007824 */ /* 0x000fce00078e020b */
.L_x_3176:
[----:B------:R-:W0:Y:S02]  /*3240*/  LDCU.64 UR14, c[0x0][0x390] ;  /* 0x00007200ff0e77ac */ /* 0x000e240008000a00 */
[----:B0-----:R-:W-:Y:S02]  /*3250*/  IADD3 R10, P0, PT, R4, UR14, RZ ;  /* 0x0000000e040a7c10 */ /* 0x001fe4000ff1e0ff */
[----:B------:R-:W-:Y:S02]  /*3260*/  IADD3 R2, P1, PT, R2, UR14, RZ ;  /* 0x0000000e02027c10 */ /* 0x000fe4000ff3e0ff */
[----:B------:R-:W-:Y:S02]  /*3270*/  IADD3.X R11, PT, PT, R3, UR15, RZ, P0, !PT ;  /* 0x0000000f030b7c10 */ /* 0x000fe400087fe4ff */
[----:B------:R-:W-:-:S03]  /*3280*/  IADD3.X R3, PT, PT, R0, UR15, RZ, P1, !PT ;  /* 0x0000000f00037c10 */ /* 0x000fc60008ffe4ff */
[----:B------:R-:W2:Y:S04]  /*3290*/  LDG.E.S8 R10, desc[UR10][R10.64] ;  /* 0x0000000a0a0a7981 */ /* 0x000ea8000c1e1300 */
[----:B------:R-:W2:Y:S02]  /*32a0*/  LDG.E.S8 R2, desc[UR10][R2.64] ;  /* 0x0000000a02027981 */ /* 0x000ea4000c1e1300 */
[----:B--2---:R-:W-:-:S13]  /*32b0*/  ISETP.GT.AND P0, PT, R2, R10, PT ;  /* 0x0000000a0200720c */ /* 0x004fda0003f04270 */
[----:B------:R-:W-:Y:S01]  /*32c0*/  @!P0 IMAD.MOV.U32 R15, RZ, RZ, RZ ;  /* 0x000000ffff0f8224 */ /* 0x000fe200078e00ff */
[----:B------:R1:W-:Y:S04]  /*32d0*/  @!P0 STS.U8 [R9+UR6], R2 ;  /* 0x0000000209008988 */ /* 0x0003e80008000006 */
[----:B------:R1:W-:Y:S04]  /*32e0*/  @!P0 STS.64 [R7], R14 ;  /* 0x0000000e07008388 */ /* 0x0003e80000000a00 */
[----:B------:R1:W-:Y:S01]  /*32f0*/  @P0 STS.U8 [R9+UR6], R10 ;  /* 0x0000000a09000988 */ /* 0x0003e20008000006 */
[----:B------:R-:W-:Y:S05]  /*3300*/  BRA `(.L_x_3222) ;  /* 0x0000003400607947 */ /* 0x000fea0003800000 */
.L_x_3175:
        /* <DEDUP_REMOVED lines=19> */
.L_x_3249:
        /* <DEDUP_REMOVED lines=31> */
.L_x_3226:
[----:B------:R-:W-:Y:S01]  /*3630*/  MOV R31, R11 ;  /* 0x0000000b001f7202 */ /* 0x000fe20000000f00 */
[----:B------:R-:W-:Y:S01]  /*3640*/  IMAD.MOV.U32 R25, RZ, RZ, R4 ;  /* 0x000000ffff197224 */ /* 0x000fe200078e0004 */
[----:B------:R-:W-:Y:S01]  /*3650*/  MOV R26, R20 ;  /* 0x00000014001a7202 */ /* 0x000fe20000000f00 */
[----:B------:R-:W-:Y:S01]  /*3660*/  IMAD.MOV.U32 R27, RZ, RZ, R21 ;  /* 0x000000ffff1b7224 */ /* 0x000fe200078e0015 */
[----:B------:R-:W-:-:S07]  /*3670*/  MOV R10, 0x3690 ;  /* 0x00003690000a7802 */ /* 0x000fce0000000f00 */
[----:B-1----:R-:W-:Y:S05]  /*3680*/  CALL.REL.NOINC `($__internal_68_$__cuda_sm20_div_s64) ;  /* 0x0000003800307944 */ /* 0x002fea0003c00000 */
        /* <DEDUP_REMOVED lines=11> */
.L_x_3227:
[----:B------:R-:W-:Y:S05]  /*3740*/  BSYNC.RECONVERGENT B1 ;  /* 0x0000000000017941 */ /* 0x000fea0003800200 */
.L_x_3225:
        /* <DEDUP_REMOVED lines=37> */
.L_x_3229:
[----:B------:R-:W-:Y:S01]  /*39a0*/  MOV R31, R20 ;  /* 0x00000014001f7202 */ /* 0x000fe20000000f00 */
[----:B------:R-:W-:Y:S01]  /*39b0*/  IMAD.MOV.U32 R25, RZ, RZ, R21 ;  /* 0x000000ffff197224 */ /* 0x000fe200078e0015 */
[----:B------:R-:W-:Y:S01]  /*39c0*/  MOV R26, R34 ;  /* 0x00000022001a7202 */ /* 0x000fe20000000f00 */
[----:B------:R-:W-:Y:S01]  /*39d0*/  IMAD.MOV.U32 R27, RZ, RZ, R35 ;  /* 0x000000ffff1b7224 */ /* 0x000fe200078e0023 */
[----:B------:R-:W-:-:S07]  /*39e0*/  MOV R10, 0x3a00 ;  /* 0x00003a00000a7802 */ /* 0x000fce0000000f00 */
[----:B------:R-:W-:Y:S05]  /*39f0*/  CALL.REL.NOINC `($__internal_68_$__cuda_sm20_div_s64) ;  /* 0x0000003400547944 */ /* 0x000fea0003c00000 */
        /* <DEDUP_REMOVED lines=9> */
.L_x_3230:
[----:B------:R-:W-:Y:S05]  /*3a90*/  BSYNC.RECONVERGENT B1 ;  /* 0x0000000000017941 */ /* 0x000fea0003800200 */
.L_x_3228:
        /* <DEDUP_REMOVED lines=38> */
.L_x_3232:
        /* <DEDUP_REMOVED lines=17> */
.L_x_3233:
[----:B------:R-:W-:Y:S05]  /*3e10*/  BSYNC.RECONVERGENT B1 ;  /* 0x0000000000017941 */ /* 0x000fea0003800200 */
.L_x_3231:
        /* <DEDUP_REMOVED lines=38> */
.L_x_3235:
        /* <DEDUP_REMOVED lines=17> */
.L_x_3236:
[----:B------:R-:W-:Y:S05]  /*4190*/  BSYNC.RECONVERGENT B1 ;  /* 0x0000000000017941 */ /* 0x000fea0003800200 */
.L_x_3234:
        /* <DEDUP_REMOVED lines=38> */
.L_x_3238:
        /* <DEDUP_REMOVED lines=16> */
.L_x_3239:
[----:B------:R-:W-:Y:S05]  /*4500*/  BSYNC.RECONVERGENT B1 ;  /* 0x0000000000017941 */ /* 0x000fea0003800200 */
.L_x_3237:
        /* <DEDUP_REMOVED lines=38> */
.L_x_3241:
[----:B------:R-:W-:Y:S01]  /*4770*/  IMAD.MOV.U32 R31, RZ, RZ, R20 ;  /* 0x000000ffff1f7224 */ /* 0x000fe200078e0014 */
[----:B------:R-:W-:Y:S01]  /*4780*/  MOV R25, R21 ;  /* 0x0000001500197202 */ /* 0x000fe20000000f00 */
[----:B------:R-:W-:Y:S01]  /*4790*/  IMAD.MOV.U32 R26, RZ, RZ, R34 ;  /* 0x000000ffff1a7224 */ /* 0x000fe200078e0022 */
[----:B------:R-:W-:Y:S02]  /*47a0*/  MOV R27, R35 ;  /* 0x00000023001b7202 */ /* 0x000fe40000000f00 */
[----:B------:R-:W-:-:S07]  /*47b0*/  MOV R10, 0x47d0 ;  /* 0x000047d0000a7802 */ /* 0x000fce0000000f00 */
[----:B------:R-:W-:Y:S05]  /*47c0*/  CALL.REL.NOINC `($__internal_68_$__cuda_sm20_div_s64) ;  /* 0x0000002400e07944 */ /* 0x000fea0003c00000 */
        /* <DEDUP_REMOVED lines=9> */
.L_x_3242:
[----:B------:R-:W-:Y:S05]  /*4860*/  BSYNC.RECONVERGENT B1 ;  /* 0x0000000000017941 */ /* 0x000fea0003800200 */
.L_x_3240:
        /* <DEDUP_REMOVED lines=38> */
.L_x_3244:
        /* <DEDUP_REMOVED lines=17> */
.L_x_3245:
[----:B------:R-:W-:Y:S05]  /*4be0*/  BSYNC.RECONVERGENT B1 ;  /* 0x0000000000017941 */ /* 0x000fea0003800200 */
.L_x_3243:
        /* <DEDUP_REMOVED lines=36> */
.L_x_3247:
[----:B------:R-:W-:Y:S01]  /*4e30*/  IMAD.MOV.U32 R31, RZ, RZ, R20 ;  /* 0x000000ffff1f7224 */ /* 0x000fe200078e0014 */
[----:B------:R-:W-:Y:S01]  /*4e40*/  MOV R25, R21 ;  /* 0x0000001500197202 */ /* 0x000fe20000000f00 */
[----:B------:R-:W-:Y:S01]  /*4e50*/  IMAD.MOV.U32 R26, RZ, RZ, R34 ;  /* 0x000000ffff1a7224 */ /* 0x000fe200078e0022 */
[----:B------:R-:W-:Y:S02]  /*4e60*/  MOV R27, R35 ;  /* 0x00000023001b7202 */ /* 0x000fe40000000f00 */
[----:B------:R-:W-:-:S07]  /*4e70*/  MOV R10, 0x4e90 ;  /* 0x00004e90000a7802 */ /* 0x000fce0000000f00 */
[----:B------:R-:W-:Y:S05]  /*4e80*/  CALL.REL.NOINC `($__internal_68_$__cuda_sm20_div_s64) ;  /* 0x0000002000307944 */ /* 0x000fea0003c00000 */
        /* <DEDUP_REMOVED lines=9> */
.L_x_3248:
[----:B------:R-:W-:Y:S05]  /*4f20*/  BSYNC.RECONVERGENT B1 ;  /* 0x0000000000017941 */ /* 0x000fea0003800200 */
.L_x_3246:
        /* <DEDUP_REMOVED lines=14> */
.L_x_3224:
        /* <DEDUP_REMOVED lines=36> */
.L_x_3252:
[----:B------:R-:W-:Y:S01]  /*5250*/  IMAD.MOV.U32 R31, RZ, RZ, R11 ;  /* 0x000000ffff1f7224 */ /* 0x000fe200078e000b */
[----:B------:R-:W-:Y:S01]  /*5260*/  MOV R25, R4 ;  /* 0x0000000400197202 */ /* 0x000fe20000000f00 */
[----:B------:R-:W-:Y:S01]  /*5270*/  IMAD.MOV.U32 R26, RZ, RZ, R16 ;  /* 0x000000ffff1a7224 */ /* 0x000fe200078e0010 */
[----:B------:R-:W-:Y:S02]  /*5280*/  MOV R27, R17 ;  /* 0x00000011001b7202 */ /* 0x000fe40000000f00 */
[----:B------:R-:W-:-:S07]  /*5290*/  MOV R10, 0x52b0 ;  /* 0x000052b0000a7802 */ /* 0x000fce0000000f00 */
[----:B------:R-:W-:Y:S05]  /*52a0*/  CALL.REL.NOINC `($__internal_68_$__cuda_sm20_div_s64) ;  /* 0x0000001c00287944 */ /* 0x000fea0003c00000 */
        /* <DEDUP_REMOVED lines=11> */
.L_x_3253:
[----:B------:R-:W-:Y:S05]  /*5360*/  BSYNC.RECONVERGENT B1 ;  /* 0x0000000000017941 */ /* 0x000fea0003800200 */
.L_x_3251:
        /* <DEDUP_REMOVED lines=38> */
.L_x_3255:
        /* <DEDUP_REMOVED lines=17> */
.L_x_3256:
[----:B------:R-:W-:Y:S05]  /*56e0*/  BSYNC.RECONVERGENT B1 ;  /* 0x0000000000017941 */ /* 0x000fea0003800200 */
.L_x_3254:
        /* <DEDUP_REMOVED lines=39> */
.L_x_3258:
[----:B------:R-:W-:Y:S01]  /*5960*/  MOV R31, R20 ;  /* 0x00000014001f7202 */ /* 0x000fe20000000f00 */
[----:B------:R-:W-:Y:S01]  /*5970*/  IMAD.MOV.U32 R26, RZ, RZ, R34 ;  /* 0x000000ffff1a7224 */ /* 0x000fe200078e0022 */
[----:B------:R-:W-:Y:S02]  /*5980*/  MOV R25, R21 ;  /* 0x0000001500197202 */ /* 0x000fe40000000f00 */
[----:B------:R-:W-:Y:S02]  /*5990*/  MOV R27, R35 ;  /* 0x00000023001b7202 */ /* 0x000fe40000000f00 */
[----:B------:R-:W-:-:S07]  /*59a0*/  MOV R10, 0x59c0 ;  /* 0x000059c0000a7802 */ /* 0x000fce0000000f00 */
[----:B------:R-:W-:Y:S05]  /*59b0*/  CALL.REL.NOINC `($__internal_68_$__cuda_sm20_div_s64) ;  /* 0x0000001400647944 */ /* 0x000fea0003c00000 */
        /* <DEDUP_REMOVED lines=9> */
.L_x_3259:
[----:B------:R-:W-:Y:S05]  /*5a50*/  BSYNC.RECONVERGENT B1 ;  /* 0x0000000000017941 */ /* 0x000fea0003800200 */
.L_x_3257:
        /* <DEDUP_REMOVED lines=39> */
.L_x_3261:
[----:B------:R-:W-:Y:S01]  /*5cd0*/  MOV R31, R20 ;  /* 0x00000014001f7202 */ /* 0x000fe20000000f00 */
[----:B------:R-:W-:Y:S01]  /*5ce0*/  IMAD.MOV.U32 R25, RZ, RZ, R21 ;  /* 0x000000ffff197224 */ /* 0x000fe200078e0015 */
[----:B------:R-:W-:Y:S02]  /*5cf0*/  MOV R26, R34 ;  /* 0x00000022001a7202 */ /* 0x000fe40000000f00 */
[----:B------:R-:W-:Y:S02]  /*5d00*/  MOV R27, R35 ;  /* 0x00000023001b7202 */ /* 0x000fe40000000f00 */
[----:B------:R-:W-:-:S07]  /*5d10*/  MOV R10, 0x5d30 ;  /* 0x00005d30000a7802 */ /* 0x000fce0000000f00 */
[----:B------:R-:W-:Y:S05]  /*5d20*/  CALL.REL.NOINC `($__internal_68_$__cuda_sm20_div_s64) ;  /* 0x0000001000887944 */ /* 0x000fea0003c00000 */
        /* <DEDUP_REMOVED lines=9> */
.L_x_3262:
[----:B------:R-:W-:Y:S05]  /*5dc0*/  BSYNC.RECONVERGENT B1 ;  /* 0x0000000000017941 */ /* 0x000fea0003800200 */
.L_x_3260:
        /* <DEDUP_REMOVED lines=10> */
.L_x_3250:
        /* <DEDUP_REMOVED lines=34> */
.L_x_3265:
[----:B------:R-:W-:Y:S01]  /*6090*/  MOV R31, R11 ;  /* 0x0000000b001f7202 */ /* 0x000fe20000000f00 */
[----:B------:R-:W-:Y:S01]  /*60a0*/  IMAD.MOV.U32 R25, RZ, RZ, R4 ;  /* 0x000000ffff197224 */ /* 0x000fe200078e0004 */
[----:B------:R-:W-:Y:S02]  /*60b0*/  MOV R26, R12 ;  /* 0x0000000c001a7202 */ /* 0x000fe40000000f00 */
[----:B------:R-:W-:Y:S02]  /*60c0*/  MOV R27, R13 ;  /* 0x0000000d001b7202 */ /* 0x000fe40000000f00 */
[----:B------:R-:W-:-:S07]  /*60d0*/  MOV R10, 0x60f0 ;  /* 0x000060f0000a7802 */ /* 0x000fce0000000f00 */
[----:B------:R-:W-:Y:S05]  /*60e0*/  CALL.REL.NOINC `($__internal_68_$__cuda_sm20_div_s64) ;  /* 0x0000000c00987944 */ /* 0x000fea0003c00000 */
        /* <DEDUP_REMOVED lines=11> */
.L_x_3266:
[----:B------:R-:W-:Y:S05]  /*61a0*/  BSYNC.RECONVERGENT B1 ;  /* 0x0000000000017941 */ /* 0x000fea0003800200 */
.L_x_3264:
        /* <DEDUP_REMOVED lines=38> */
.L_x_3268:
[----:B------:R-:W-:Y:S01]  /*6410*/  MOV R31, R20 ;  /* 0x00000014001f7202 */ /* 0x000fe20000000f00 */
[----:B------:R-:W-:Y:S01]  /*6420*/  IMAD.MOV.U32 R26, RZ, RZ, R18 ;  /* 0x000000ffff1a7224 */ /* 0x000fe200078e0012 */
[----:B------:R-:W-:Y:S02]  /*6430*/  MOV R25, R21 ;  /* 0x0000001500197202 */ /* 0x000fe40000000f00 */
[----:B------:R-:W-:Y:S02]  /*6440*/  MOV R27, R19 ;  /* 0x00000013001b7202 */ /* 0x000fe40000000f00 */
[----:B------:R-:W-:-:S07]  /*6450*/  MOV R10, 0x6470 ;  /* 0x00006470000a7802 */ /* 0x000fce0000000f00 */
[----:B------:R-:W-:Y:S05]  /*6460*/  CALL.REL.NOINC `($__internal_68_$__cuda_sm20_div_s64) ;  /* 0x0000000800b87944 */ /* 0x000fea0003c00000 */
        /* <DEDUP_REMOVED lines=8> */
.L_x_3269:
[----:B------:R-:W-:Y:S05]  /*64f0*/  BSYNC.RECONVERGENT B1 ;  /* 0x0000000000017941 */ /* 0x000fea0003800200 */
.L_x_3267:
        /* <DEDUP_REMOVED lines=10> */
.L_x_3263:
        /* <DEDUP_REMOVED lines=30> */
.L_x_3271:
[----:B------:R-:W-:Y:S01]  /*6780*/  IMAD.MOV.U32 R10, RZ, RZ, R11 ;  /* 0x000000ffff0a7224 */ /* 0x000fe200078e000b */
[----:B------:R-:W-:Y:S02]  /*6790*/  MOV R26, R4 ;  /* 0x00000004001a7202 */ /* 0x000fe40000000f00 */
[----:B------:R-:W-:-:S07]  /*67a0*/  MOV R27, 0x67c0 ;  /* 0x000067c0001b7802 */ /* 0x000fce0000000f00 */
[----:B------:R-:W-:Y:S05]  /*67b0*/  CALL.REL.NOINC `($__internal_69_$__cuda_sm20_rem_s64) ;  /* 0x0000000c00347944 */ /* 0x000fea0003c00000 */
[----:B------:R-:W-:-:S07]  /*67c0*/  MOV R11, R19 ;  /* 0x00000013000b7202 */ /* 0x000fce0000000f00 */
.L_x_3272:
[----:B------:R-:W-:Y:S05]  /*67d0*/  BSYNC.RECONVERGENT B1 ;  /* 0x0000000000017941 */ /* 0x000fea0003800200 */
.L_x_3270:
        /* <DEDUP_REMOVED lines=8> */
.L_x_3223:
[----:B------:R-:W-:-:S05]  /*6860*/  MOV R3, R0 ;  /* 0x0000000000037202 */ /* 0x000fca0000000f00 */
[----:B------:R-:W2:Y:S04]  /*6870*/  LDG.E.U8 R2, desc[UR10][R2.64] ;  /* 0x0000000a02027981 */ /* 0x000ea8000c1e1100 */
[----:B--2---:R0:W-:Y:S02]  /*6880*/  STS.U8 [R9+UR6], R2 ;  /* 0x0000000209007988 */ /* 0x0041e40008000006 */
.L_x_3222:
[----:B------:R-:W-:Y:S05]  /*6890*/  BSYNC.RECONVERGENT B0 ;  /* 0x0000000000007941 */ /* 0x000fea0003800200 */
.L_x_3174:
[----:B------:R-:W-:Y:S01]  /*68a0*/  BAR.SYNC.DEFER_BLOCKING 0x0 ;  /* 0x0000000000007b1d */ /* 0x000fe20000010000 */
[----:B------:R-:W-:-:S13]  /*68b0*/  ISETP.GE.U32.AND P0, PT, R6, 0x42, PT ;  /* 0x000000420600780c */ /* 0x000fda0003f06070 */
[----:B------:R-:W-:Y:S05]  /*68c0*/  @!P0 BRA `(.L_x_3273) ;  /* 0x0000000000448947 */ /* 0x000fea0003800000 */
.L_x_3276:
[--C-:B-1----:R-:W-:Y:S01]  /*68d0*/  IMAD.MOV.U32 R10, RZ, RZ, R6.reuse ;  /* 0x000000ffff0a7224 */ /* 0x102fe200078e0006 */
[----:B------:R-:W-:Y:S01]  /*68e0*/  SHF.R.U32.HI R6, RZ, 0x1, R6 ;  /* 0x00000001ff067819 */ /* 0x000fe20000011606 */
[----:B------:R-:W-:Y:S03]  /*68f0*/  BSSY.RECONVERGENT B0, `(.L_x_3274) ;  /* 0x000000b000007945 */ /* 0x000fe60003800200 */
[----:B------:R-:W-:-:S13]  /*6900*/  ISETP.GE.U32.AND P0, PT, R9, R6, PT ;  /* 0x000000060900720c */ /* 0x000fda0003f06070 */
[----:B------:R-:W-:Y:S05]  /*6910*/  @P0 BRA `(.L_x_3275) ;  /* 0x0000000000200947 */ /* 0x000fea0003800000 */
[----:B------:R-:W-:Y:S01]  /*6920*/  IADD3 R4, PT, PT, R5, R6, RZ ;  /* 0x0000000605047210 */ /* 0x000fe20007ffe0ff */
[----:B------:R-:W-:Y:S05]  /*6930*/  LDS.S8 R0, [R9+UR6] ;  /* 0x0000000609007984 */ /* 0x000fea0008000200 */
[----:B------:R-:W1:Y:S02]  /*6940*/  LDS.S8 R4, [R4] ;  /* 0x0000000004047984 */ /* 0x000e640000000200 */
[----:B-1----:R-:W-:-:S13]  /*6950*/  ISETP.GT.AND P0, PT, R4, R0, PT ;  /* 0x000000000400720c */ /* 0x002fda0003f04270 */
[----:B0-----:R-:W-:Y:S01]  /*6960*/  @!P0 LEA R2, R6, R7, 0x3 ;  /* 0x0000000706028211 */ /* 0x001fe200078e18ff */
[----:B------:R-:W-:Y:S05]  /*6970*/  @!P0 STS.U8 [R9+UR6], R4 ;  /* 0x0000000409008988 */ /* 0x000fea0008000006 */
[----:B------:R-:W0:Y:S04]  /*6980*/  @!P0 LDS.64 R2, [R2] ;  /* 0x0000000002028984 */ /* 0x000e280000000a00 */
[----:B0-----:R1:W-:Y:S02]  /*6990*/  @!P0 STS.64 [R7], R2 ;  /* 0x0000000207008388 */ /* 0x0013e40000000a00 */
.L_x_3275:
[----:B------:R-:W-:Y:S05]  /*69a0*/  BSYNC.RECONVERGENT B0 ;  /* 0x0000000000007941 */ /* 0x000fea0003800200 */
.L_x_3274:
[----:B------:R-:W-:Y:S01]  /*69b0*/  BAR.SYNC.DEFER_BLOCKING 0x0 ;  /* 0x0000000000007b1d */ /* 0x000fe20000010000 */
[----:B------:R-:W-:-:S13]  /*69c0*/  ISETP.GT.U32.AND P0, PT, R10, 0x83, PT ;  /* 0x000000830a00780c */ /* 0x000fda0003f04070 */
[----:B------:R-:W-:Y:S05]  /*69d0*/  @P0 BRA `(.L_x_3276) ;  /* 0xfffffffc00bc0947 */ /* 0x000fea000383ffff */
.L_x_3273:
        /* <DEDUP_REMOVED lines=87> */
        .weak           $__internal_68_$__cuda_sm20_div_s64
        .type           $__internal_68_$__cuda_sm20_div_s64,@function
        .size           $__internal_68_$__cuda_sm20_div_s64,($__internal_69_$__cuda_sm20_rem_s64 - $__internal_68_$__cuda_sm20_div_s64)
$__internal_68_$__cuda_sm20_div_s64:
        /* <DEDUP_REMOVED lines=83> */
[----:B------:R-:W-:Y:S06]  /*7480*/  RET.REL.NODEC R26 `(contiguous_reduce3_i8) ;  /* 0xffffff881adc7950 */ /* 0x000fec0003c3ffff */
        .weak           $__internal_69_$__cuda_sm20_rem_s64
        .type           $__internal_69_$__cuda_sm20_rem_s64,@function
        .size           $__internal_69_$__cuda_sm20_rem_s64,(.L_x_3748 - $__internal_69_$__cuda_sm20_rem_s64)
$__internal_69_$__cuda_sm20_rem_s64:
        /* <DEDUP_REMOVED lines=77> */
[----:B------:R-:W-:Y:S06]  /*7960*/  RET.REL.NODEC R16 `(contiguous_reduce3_i8) ;  /* 0xffffff8410a47950 */ /* 0x000fec0003c3ffff */
.L_x_3277:
        /* <DEDUP_REMOVED lines=9> */
.L_x_3748:


//--------------------- .text.uncontiguous_reduce_i8 --------------------------
	.section	.text.uncontiguous_reduce_i8,"ax",@progbits
	.align	128
        .global         uncontiguous_reduce_i8
        .type           uncontiguous_reduce_i8,@function
        .size           uncontiguous_reduce_i8,(.L_x_3750 - uncontiguous_reduce_i8)
        .other          uncontiguous_reduce_i8,@"STO_CUDA_ENTRY STV_DEFAULT"
uncontiguous_reduce_i8:
.text.uncontiguous_reduce_i8:
[----:B------:R-:W-:Y:S01]  /*0000*/  LDC R1, c[0x0][0x37c] ;  /* 0x0000df00ff017b82 */ /* 0x000fe20000000800 */
[----:B------:R-:W0:Y:S07]  /*0010*/  S2R R10, SR_CTAID.X ;  /* 0x00000000000a7919 */ /* 0x000e2e0000002500 */
[----:B------:R-:W1:Y:S01]  /*0020*/  S2UR UR5, SR_CgaCtaId ;  /* 0x00000000000579c3 */ /* 0x000e620000008800 */
[----:B------:R-:W-:Y:S01]  /*0030*/  UMOV UR4, 0x400 ;  /* 0x0000040000047882 */ /* 0x000fe20000000000 */
[----:B------:R-:W2:Y:S01]  /*0040*/  LDCU.64 UR6, c[0x0][0x3b0] ;  /* 0x00007600ff0677ac */ /* 0x000ea20008000a00 */
[----:B------:R-:W3:Y:S01]  /*0050*/  S2R R9, SR_TID.X ;  /* 0x0000000000097919 */ /* 0x000ee20000002100 */
[----:B------:R-:W-:-:S02]  /*0060*/  HFMA2 R2, -RZ, RZ, 0, 7.569789886474609375e-06 ;  /* 0x0000007fff027431 */ /* 0x000fc400000001ff */
        /* <DEDUP_REMOVED lines=38> */
.L_x_3306:
        /* <DEDUP_REMOVED lines=33> */
.L_x_3283:
[----:B------:R-:W-:Y:S01]  /*04e0*/  MOV R26, R8 ;  /* 0x00000008001a7202 */ /* 0x000fe20000000f00 */
[----:B------:R-:W-:Y:S01]  /*04f0*/  IMAD.MOV.U32 R15, RZ, RZ, R5 ;  /* 0x000000ffff0f7224 */ /* 0x000fe200078e0005 */
[----:B------:R-:W-:Y:S01]  /*0500*/  MOV R24, R36 ;  /* 0x0000002400187202 */ /* 0x000fe20000000f00 */
[----:B------:R-:W-:Y:S01]  /*0510*/  IMAD.MOV.U32 R25, RZ, RZ, R37 ;  /* 0x000000ffff197224 */ /* 0x000fe200078e0025 */
[----:B------:R-:W-:-:S07]  /*0520*/  MOV R12, 0x540 ;  /* 0x00000540000c7802 */ /* 0x000fce0000000f00 */
[----:B------:R-:W-:Y:S05]  /*0530*/  CALL.REL.NOINC `($__internal_70_$__cuda_sm20_div_s64) ;  /* 0x0000006800087944 */ /* 0x000fea0003c00000 */
        /* <DEDUP_REMOVED lines=10> */
.L_x_3284:
[----:B------:R-:W-:Y:S05]  /*05e0*/  BSYNC.RECONVERGENT B1 ;  /* 0x0000000000017941 */ /* 0x000fea0003800200 */
.L_x_3282:
        /* <DEDUP_REMOVED lines=35> */
.L_x_3286:
[----:B------:R-:W-:Y:S01]  /*0820*/  MOV R26, R18 ;  /* 0x00000012001a7202 */ /* 0x000fe20000000f00 */
[----:B------:R-:W-:Y:S01]  /*0830*/  IMAD.MOV.U32 R15, RZ, RZ, R11 ;  /* 0x000000ffff0f7224 */ /* 0x000fe200078e000b */
[----:B------:R-:W-:Y:S01]  /*0840*/  MOV R24, R36 ;  /* 0x0000002400187202 */ /* 0x000fe20000000f00 */
[----:B------:R-:W-:Y:S01]  /*0850*/  IMAD.MOV.U32 R25, RZ, RZ, R37 ;  /* 0x000000ffff197224 */ /* 0x000fe200078e0025 */
[----:B------:R-:W-:-:S07]  /*0860*/  MOV R12, 0x880 ;  /* 0x00000880000c7802 */ /* 0x000fce0000000f00 */
[----:B------:R-:W-:Y:S05]  /*0870*/  CALL.REL.NOINC `($__internal_70_$__cuda_sm20_div_s64) ;  /* 0x0000006400387944 */ /* 0x000fea0003c00000 */
        /* <DEDUP_REMOVED lines=10> */
.L_x_3287:
[----:B------:R-:W-:Y:S05]  /*0920*/  BSYNC.RECONVERGENT B1 ;  /* 0x0000000000017941 */ /* 0x000fea0003800200 */
.L_x_3285:
        /* <DEDUP_REMOVED lines=34> */
.L_x_3289:
[----:B------:R-:W-:Y:S01]  /*0b50*/  IMAD.MOV.U32 R26, RZ, RZ, R38 ;  /* 0x000000ffff1a7224 */ /* 0x000fe200078e0026 */
[----:B------:R-:W-:Y:S01]  /*0b60*/  MOV R15, R39 ;  /* 0x00000027000f7202 */ /* 0x000fe20000000f00 */
[----:B------:R-:W-:Y:S01]  /*0b70*/  IMAD.MOV.U32 R24, RZ, RZ, R18 ;  /* 0x000000ffff187224 */ /* 0x000fe200078e0012 */
[----:B------:R-:W-:Y:S02]  /*0b80*/  MOV R25, R19 ;  /* 0x0000001300197202 */ /* 0x000fe40000000f00 */
[----:B------:R-:W-:-:S07]  /*0b90*/  MOV R12, 0xbb0 ;  /* 0x00000bb0000c7802 */ /* 0x000fce0000000f00 */
[----:B------:R-:W-:Y:S05]  /*0ba0*/  CALL.REL.NOINC `($__internal_70_$__cuda_sm20_div_s64) ;  /* 0x00000060006c7944 */ /* 0x000fea0003c00000 */
        /* <DEDUP_REMOVED lines=10> */
.L_x_3290:
[----:B------:R-:W-:Y:S05]  /*0c50*/  BSYNC.RECONVERGENT B1 ;  /* 0x0000000000017941 */ /* 0x000fea0003800200 */
.L_x_3288:
        /* <DEDUP_REMOVED lines=36> */
.L_x_3292:
        /* <DEDUP_REMOVED lines=16> */
.L_x_3293:
[----:B------:R-:W-:Y:S05]  /*0fa0*/  BSYNC.RECONVERGENT B1 ;  /* 0x0000000000017941 */ /* 0x000fea0003800200 */
.L_x_3291:
        /* <DEDUP_REMOVED lines=37> */
.L_x_3295:
        /* <DEDUP_REMOVED lines=16> */
.L_x_3296:
[----:B------:R-:W-:Y:S05]  /*1300*/  BSYNC.RECONVERGENT B1 ;  /* 0x0000000000017941 */ /* 0x000fea0003800200 */
.L_x_3294:
        /* <DEDUP_REMOVED lines=36> */
.L_x_3298:
        /* <DEDUP_REMOVED lines=16> */
.L_x_3299:
[----:B------:R-:W-:Y:S05]  /*1650*/  BSYNC.RECONVERGENT B1 ;  /* 0x0000000000017941 */ /* 0x000fea0003800200 */
.L_x_3297:
        /* <DEDUP_REMOVED lines=36> */
.L_x_3301:
[----:B------:R-:W-:Y:S01]  /*18a0*/  MOV R26, R40 ;  /* 0x00000028001a7202 */ /* 0x000fe20000000f00 */
[----:B------:R-:W-:Y:S01]  /*18b0*/  IMAD.MOV.U32 R15, RZ, RZ, R41 ;  /* 0x000000ffff0f7224 */ /* 0x000fe200078e0029 */
[----:B------:R-:W-:Y:S01]  /*18c0*/  MOV R24, R18 ;  /* 0x0000001200187202 */ /* 0x000fe20000000f00 */
[----:B------:R-:W-:Y:S01]  /*18d0*/  IMAD.MOV.U32 R25, RZ, RZ, R19 ;  /* 0x000000ffff197224 */ /* 0x000fe200078e0013 */
[----:B------:R-:W-:-:S07]  /*18e0*/  MOV R12, 0x1900 ;  /* 0x00001900000c7802 */ /* 0x000fce0000000f00 */
[----:B------:R-:W-:Y:S05]  /*18f0*/  CALL.REL.NOINC `($__internal_70_$__cuda_sm20_div_s64) ;  /* 0x0000005400187944 */ /* 0x000fea0003c00000 */
        /* <DEDUP_REMOVED lines=10> */
.L_x_3302:
[----:B------:R-:W-:Y:S05]  /*19a0*/  BSYNC.RECONVERGENT B1 ;  /* 0x0000000000017941 */ /* 0x000fea0003800200 */
.L_x_3300:
        /* <DEDUP_REMOVED lines=36> */
.L_x_3304:
        /* <DEDUP_REMOVED lines=16> */
.L_x_3305:
[----:B------:R-:W-:Y:S05]  /*1cf0*/  BSYNC.RECONVERGENT B1 ;  /* 0x0000000000017941 */ /* 0x000fea0003800200 */
.L_x_3303:
        /* <DEDUP_REMOVED lines=8> */
.L_x_3281:
        /* <DEDUP_REMOVED lines=35> */
.L_x_3309:
        /* <DEDUP_REMOVED lines=17> */
.L_x_3310:
[----:B------:R-:W-:Y:S05]  /*20c0*/  BSYNC.RECONVERGENT B1 ;  /* 0x0000000000017941 */ /* 0x000fea0003800200 */
.L_x_3308:
        /* <DEDUP_REMOVED lines=35> */
.L_x_3312:
        /* <DEDUP_REMOVED lines=16> */
.L_x_3313:
[----:B------:R-:W-:Y:S05]  /*2400*/  BSYNC.RECONVERGENT B1 ;  /* 0x0000000000017941 */ /* 0x000fea0003800200 */
.L_x_3311:
        /* <DEDUP_REMOVED lines=35> */
.L_x_3315:
        /* <DEDUP_REMOVED lines=17> */
.L_x_3316:
[----:B------:R-:W-:Y:S05]  /*2750*/  BSYNC.RECONVERGENT B1 ;  /* 0x0000000000017941 */ /* 0x000fea0003800200 */
.L_x_3314:
        /* <DEDUP_REMOVED lines=37> */
.L_x_3318:
[----:B------:R-:W-:Y:S01]  /*29b0*/  IMAD.MOV.U32 R26, RZ, RZ, R36 ;  /* 0x000000ffff1a7224 */ /* 0x000fe200078e0024 */
[----:B------:R-:W-:Y:S01]  /*29c0*/  MOV R15, R37 ;  /* 0x00000025000f7202 */ /* 0x000fe20000000f00 */
[----:B------:R-:W-:Y:S01]  /*29d0*/  IMAD.MOV.U32 R24, RZ, RZ, R18 ;  /* 0x000000ffff187224 */ /* 0x000fe200078e0012 */
[----:B------:R-:W-:Y:S02]  /*29e0*/  MOV R25, R19 ;  /* 0x0000001300197202 */ /* 0x000fe40000000f00 */
[----:B------:R-:W-:-:S07]  /*29f0*/  MOV R12, 0x2a10 ;  /* 0x00002a10000c7802 */ /* 0x000fce0000000f00 */
[----:B------:R-:W-:Y:S05]  /*2a00*/  CALL.REL.NOINC `($__internal_70_$__cuda_sm20_div_s64) ;  /* 0x0000004000d47944 */ /* 0x000fea0003c00000 */
        /* <DEDUP_REMOVED lines=10> */
.L_x_3319:
[----:B------:R-:W-:Y:S05]  /*2ab0*/  BSYNC.RECONVERGENT B1 ;  /* 0x0000000000017941 */ /* 0x000fea0003800200 */
.L_x_3317:
[----:B------:R-:W-:Y:S01]  /*2ac0*/  IMAD R15, R15, R38, RZ ;  /* 0x000000260f0f7224 */ /* 0x000fe200078e02ff */
[----:B------:R-:W-:Y:S01]  /*2ad0*/  IADD3 R13, PT, PT, R13, -0x2, RZ ;  /* 0xfffffffe0d0d7810 */ /* 0x000fe20007ffe0ff */
[----:B------:R-:W-:Y:S02]  /*2ae0*/  IMAD.MOV.U32 R42, RZ, RZ, R20 ;  /* 0x000000ffff2a7224 */ /* 0x000fe400078e0014 */
[-C--:B------:R-:W-:Y:S02]  /*2af0*/  IMAD R15, R39, R14.reuse, R15 ;  /* 0x0000000e270f7224 */ /* 0x080fe400078e020f */
[----:B------:R-:W-:-:S04]  /*2b00*/  IMAD.WIDE.U32 R20, R38, R14, R42 ;  /* 0x0000000e26147225 */ /* 0x000fc800078e002a */
[----:B------:R-:W-:-:S07]  /*2b10*/  IMAD.IADD R21, R21, 0x1, R15 ;  /* 0x0000000115157824 */ /* 0x000fce00078e020f */
.L_x_3307:
        /* <DEDUP_REMOVED lines=31> */
.L_x_3321:
[----:B------:R-:W-:Y:S01]  /*2d10*/  MOV R12, R14 ;  /* 0x0000000e000c7202 */ /* 0x000fe20000000f00 */
[----:B------:R-:W-:Y:S01]  /*2d20*/  IMAD.MOV.U32 R19, RZ, RZ, R15 ;  /* 0x000000ffff137224 */ /* 0x000fe200078e000f */
[----:B------:R-:W-:-:S07]  /*2d30*/  MOV R28, 0x2d50 ;  /* 0x00002d50001c7802 */ /* 0x000fce0000000f00 */
[----:B------:R-:W-:Y:S05]  /*2d40*/  CALL.REL.NOINC `($__internal_71_$__cuda_sm20_rem_s64) ;  /* 0x0000004400547944 */ /* 0x000fea0003c00000 */
[----:B------:R-:W-:-:S07]  /*2d50*/  MOV R22, R12 ;  /* 0x0000000c00167202 */ /* 0x000fce0000000f00 */
.L_x_3322:
[----:B------:R-:W-:Y:S05]  /*2d60*/  BSYNC.RECONVERGENT B1 ;  /* 0x0000000000017941 */ /* 0x000fea0003800200 */
.L_x_3320:
        /* <DEDUP_REMOVED lines=30> */
.L_x_3324:
[----:B------:R-:W-:Y:S01]  /*2f50*/  IMAD.MOV.U32 R12, RZ, RZ, R14 ;  /* 0x000000ffff0c7224 */ /* 0x000fe200078e000e */
[----:B------:R-:W-:Y:S01]  /*2f60*/  MOV R19, R15 ;  /* 0x0000000f00137202 */ /* 0x000fe20000000f00 */
[----:B------:R-:W-:Y:S01]  /*2f70*/  IMAD.MOV.U32 R8, RZ, RZ, R18 ;  /* 0x000000ffff087224 */ /* 0x000fe200078e0012 */
[----:B------:R-:W-:Y:S02]  /*2f80*/  MOV R5, R11 ;  /* 0x0000000b00057202 */ /* 0x000fe40000000f00 */
[----:B------:R-:W-:-:S07]  /*2f90*/  MOV R28, 0x2fb0 ;  /* 0x00002fb0001c7802 */ /* 0x000fce0000000f00 */
[----:B------:R-:W-:Y:S05]  /*2fa0*/  CALL.REL.NOINC `($__internal_71_$__cuda_sm20_rem_s64) ;  /* 0x0000004000bc7944 */ /* 0x000fea0003c00000 */
[----:B------:R-:W-:-:S07]  /*2fb0*/  IMAD.MOV.U32 R13, RZ, RZ, R23 ;  /* 0x000000ffff0d7224 */ /* 0x000fce00078e0017 */
.L_x_3325:
[----:B------:R-:W-:Y:S05]  /*2fc0*/  BSYNC.RECONVERGENT B1 ;  /* 0x0000000000017941 */ /* 0x000fea0003800200 */
.L_x_3323:
[----:B------:R-:W-:Y:S02]  /*2fd0*/  IMAD R5, R13, R30, RZ ;  /* 0x0000001e0d057224 */ /* 0x000fe400078e02ff */
[----:B------:R-:W-:-:S04]  /*2fe0*/  IMAD.WIDE.U32 R20, R30, R12, R20 ;  /* 0x0000000c1e147225 */ /* 0x000fc800078e0014 */
[----:B------:R-:W-:-:S05]  /*2ff0*/  IMAD R5, R31, R12, R5 ;  /* 0x0000000c1f057224 */ /* 0x000fca00078e0205 */
[----:B------:R-:W-:-:S07]  /*3000*/  IADD3 R21, PT, PT, R21, R5, RZ ;  /* 0x0000000515157210 */ /* 0x000fce0007ffe0ff */
.L_x_3280:
        /* <DEDUP_REMOVED lines=8> */
[----:B------:R1:W-:Y:S04]  /*3090*/  @!P0 STS.U8 [R9+UR4], R20 ;  /* 0x0000001409008988 */ /* 0x0003e80008000004 */
[----:B------:R1:W-:Y:S04]  /*30a0*/  @!P0 STS.64 [R6], R16 ;  /* 0x0000001006008388 */ /* 0x0003e80000000a00 */
[----:B------:R1:W-:Y:S01]  /*30b0*/  @P0 STS.U8 [R9+UR4], R2 ;  /* 0x0000000209000988 */ /* 0x0003e20008000004 */
[----:B------:R-:W-:Y:S05]  /*30c0*/  BRA `(.L_x_3326) ;  /* 0x0000003400ac7947 */ /* 0x000fea0003800000 */
.L_x_3279:
        /* <DEDUP_REMOVED lines=19> */
.L_x_3353:
        /* <DEDUP_REMOVED lines=33> */
.L_x_3330:
[----:B------:R-:W-:Y:S01]  /*3410*/  MOV R26, R8 ;  /* 0x00000008001a7202 */ /* 0x000fe20000000f00 */
[----:B------:R-:W-:Y:S01]  /*3420*/  IMAD.MOV.U32 R15, RZ, RZ, R5 ;  /* 0x000000ffff0f7224 */ /* 0x000fe200078e0005 */
[----:B------:R-:W-:Y:S01]  /*3430*/  MOV R24, R36 ;  /* 0x0000002400187202 */ /* 0x000fe20000000f00 */
[----:B------:R-:W-:Y:S01]  /*3440*/  IMAD.MOV.U32 R25, RZ, RZ, R37 ;  /* 0x000000ffff197224 */ /* 0x000fe200078e0025 */
[----:B------:R-:W-:-:S07]  /*3450*/  MOV R12, 0x3470 ;  /* 0x00003470000c7802 */ /* 0x000fce0000000f00 */
[----:B-1----:R-:W-:Y:S05]  /*3460*/  CALL.REL.NOINC `($__internal_70_$__cuda_sm20_div_s64) ;  /* 0x00000038003c7944 */ /* 0x002fea0003c00000 */
        /* <DEDUP_REMOVED lines=10> */
.L_x_3331:
[----:B------:R-:W-:Y:S05]  /*3510*/  BSYNC.RECONVERGENT B1 ;  /* 0x0000000000017941 */ /* 0x000fea0003800200 */
.L_x_3329:
        /* <DEDUP_REMOVED lines=38> */
.L_x_3333:
        /* <DEDUP_REMOVED lines=17> */
.L_x_3334:
[----:B------:R-:W-:Y:S05]  /*3890*/  BSYNC.RECONVERGENT B1 ;  /* 0x0000000000017941 */ /* 0x000fea0003800200 */
.L_x_3332:
        /* <DEDUP_REMOVED lines=39> */
.L_x_3336:
        /* <DEDUP_REMOVED lines=17> */
.L_x_3337:
[----:B------:R-:W-:Y:S05]  /*3c20*/  BSYNC.RECONVERGENT B1 ;  /* 0x0000000000017941 */ /* 0x000fea0003800200 */
.L_x_3335:
        /* <DEDUP_REMOVED lines=39> */
.L_x_3339:
        /* <DEDUP_REMOVED lines=17> */
.L_x_3340:
[----:B------:R-:W-:Y:S05]  /*3fb0*/  BSYNC.RECONVERGENT B1 ;  /* 0x0000000000017941 */ /* 0x000fea0003800200 */
.L_x_3338:
        /* <DEDUP_REMOVED lines=39> */
.L_x_3342:
        /* <DEDUP_REMOVED lines=17> */
.L_x_3343:
[----:B------:R-:W-:Y:S05]  /*4340*/  BSYNC.RECONVERGENT B1 ;  /* 0x0000000000017941 */ /* 0x000fea0003800200 */
.L_x_3341:
        /* <DEDUP_REMOVED lines=38> */
.L_x_3345:
        /* <DEDUP_REMOVED lines=17> */
.L_x_3346:
[----:B------:R-:W-:Y:S05]  /*46c0*/  BSYNC.RECONVERGENT B1 ;  /* 0x0000000000017941 */ /* 0x000fea0003800200 */
.L_x_3344:
        /* <DEDUP_REMOVED lines=38> */
.L_x_3348:
        /* <DEDUP_REMOVED lines=17> */
.L_x_3349:
[----:B------:R-:W-:Y:S05]  /*4a40*/  BSYNC.RECONVERGENT B1 ;  /* 0x0000000000017941 */ /* 0x000fea0003800200 */
.L_x_3347:
        /* <DEDUP_REMOVED lines=36> */
.L_x_3351:
        /* <DEDUP_REMOVED lines=17> */
.L_x_3352:
[----:B------:R-:W-:Y:S05]  /*4da0*/  BSYNC.RECONVERGENT B1 ;  /* 0x0000000000017941 */ /* 0x000fea0003800200 */
.L_x_3350:
        /* <DEDUP_REMOVED lines=11> */
.L_x_3328:
        /* <DEDUP_REMOVED lines=36> */
.L_x_3356:
        /* <DEDUP_REMOVED lines=17> */
.L_x_3357:
[----:B------:R-:W-:Y:S05]  /*51b0*/  BSYNC.RECONVERGENT B1 ;  /* 0x0000000000017941 */ /* 0x000fea0003800200 */
.L_x_3355:
        /* <DEDUP_REMOVED lines=40> */
.L_x_3359:
        /* <DEDUP_REMOVED lines=17> */
.L_x_3360:
[----:B------:R-:W-:Y:S05]  /*5550*/  BSYNC.RECONVERGENT B1 ;  /* 0x0000000000017941 */ /* 0x000fea0003800200 */
.L_x_3358:
        /* <DEDUP_REMOVED lines=40> */
.L_x_3362:
        /* <DEDUP_REMOVED lines=17> */
.L_x_3363:
[----:B------:R-:W-:Y:S05]  /*58f0*/  BSYNC.RECONVERGENT B1 ;  /* 0x0000000000017941 */ /* 0x000fea0003800200 */
.L_x_3361:
        /* <DEDUP_REMOVED lines=39> */
.L_x_3365:
        /* <DEDUP_REMOVED lines=16> */
.L_x_3366:
[----:B------:R-:W-:Y:S05]  /*5c70*/  BSYNC.RECONVERGENT B1 ;  /* 0x0000000000017941 */ /* 0x000fea0003800200 */
.L_x_3364:
        /* <DEDUP_REMOVED lines=9> */
.L_x_3354:
        /* <DEDUP_REMOVED lines=34> */
.L_x_3369:
[----:B------:R-:W-:Y:S01]  /*5f30*/  MOV R26, R8 ;  /* 0x00000008001a7202 */ /* 0x000fe20000000f00 */
[----:B------:R-:W-:Y:S01]  /*5f40*/  IMAD.MOV.U32 R15, RZ, RZ, R5 ;  /* 0x000000ffff0f7224 */ /* 0x000fe200078e0005 */
[----:B------:R-:W-:Y:S02]  /*5f50*/  MOV R24, R16 ;  /* 0x0000001000187202 */ /* 0x000fe40000000f00 */
[----:B------:R-:W-:Y:S02]  /*5f60*/  MOV R25, R17 ;  /* 0x0000001100197202 */ /* 0x000fe40000000f00 */
[----:B------:R-:W-:-:S07]  /*5f70*/  MOV R12, 0x5f90 ;  /* 0x00005f90000c7802 */ /* 0x000fce0000000f00 */
[----:B------:R-:W-:Y:S05]  /*5f80*/  CALL.REL.NOINC `($__internal_70_$__cuda_sm20_div_s64) ;  /* 0x0000000c00747944 */ /* 0x000fea0003c00000 */
        /* <DEDUP_REMOVED lines=11> */
.L_x_3370:
[----:B------:R-:W-:Y:S05]  /*6040*/  BSYNC.RECONVERGENT B1 ;  /* 0x0000000000017941 */ /* 0x000fea0003800200 */
.L_x_3368:
        /* <DEDUP_REMOVED lines=39> */
.L_x_3372:
[----:B------:R-:W-:Y:S01]  /*62c0*/  MOV R26, R18 ;  /* 0x00000012001a7202 */ /* 0x000fe20000000f00 */
[----:B------:R-:W-:Y:S01]  /*62d0*/  IMAD.MOV.U32 R15, RZ, RZ, R19 ;  /* 0x000000ffff0f7224 */ /* 0x000fe200078e0013 */
[----:B------:R-:W-:Y:S02]  /*62e0*/  MOV R24, R16 ;  /* 0x0000001000187202 */ /* 0x000fe40000000f00 */
[----:B------:R-:W-:Y:S02]  /*62f0*/  MOV R25, R17 ;  /* 0x0000001100197202 */ /* 0x000fe40000000f00 */
[----:B------:R-:W-:-:S07]  /*6300*/  MOV R12, 0x6320 ;  /* 0x00006320000c7802 */ /* 0x000fce0000000f00 */
[----:B------:R-:W-:Y:S05]  /*6310*/  CALL.REL.NOINC `($__internal_70_$__cuda_sm20_div_s64) ;  /* 0x0000000800907944 */ /* 0x000fea0003c00000 */
        /* <DEDUP_REMOVED lines=10> */
.L_x_3373:
[----:B------:R-:W-:Y:S05]  /*63c0*/  BSYNC.RECONVERGENT B1 ;  /* 0x0000000000017941 */ /* 0x000fea0003800200 */
.L_x_3371:
        /* <DEDUP_REMOVED lines=9> */
.L_x_3367:
        /* <DEDUP_REMOVED lines=31> */
.L_x_3375:
[----:B------:R-:W-:Y:S02]  /*6650*/  MOV R12, R18 ;  /* 0x00000012000c7202 */ /* 0x000fe40000000f00 */
[----:B------:R-:W-:-:S07]  /*6660*/  MOV R28, 0x6680 ;  /* 0x00006680001c7802 */ /* 0x000fce0000000f00 */
[----:B------:R-:W-:Y:S05]  /*6670*/  CALL.REL.NOINC `($__internal_71_$__cuda_sm20_rem_s64) ;  /* 0x0000000c00087944 */ /* 0x000fea0003c00000 */
[----:B------:R-:W-:Y:S01]  /*6680*/  IMAD.MOV.U32 R16, RZ, RZ, R12 ;  /* 0x000000ffff107224 */ /* 0x000fe200078e000c */
[----:B------:R-:W-:-:S07]  /*6690*/  MOV R17, R23 ;  /* 0x0000001700117202 */ /* 0x000fce0000000f00 */
.L_x_3376:
[----:B------:R-:W-:Y:S05]  /*66a0*/  BSYNC.RECONVERGENT B1 ;  /* 0x0000000000017941 */ /* 0x000fea0003800200 */
.L_x_3374:
        /* <DEDUP_REMOVED lines=8> */
.L_x_3327:
[----:B------:R-:W0:Y:S02]  /*6730*/  LDCU.64 UR10, c[0x0][0x390] ;  /* 0x00007200ff0a77ac */ /* 0x000e240008000a00 */
[----:B0-----:R-:W-:-:S04]  /*6740*/  IADD3 R14, P0, PT, R14, UR10, RZ ;  /* 0x0000000a0e0e7c10 */ /* 0x001fc8000ff1e0ff */
[----:B------:R-:W-:-:S05]  /*6750*/  IADD3.X R15, PT, PT, R3, UR11, RZ, P0, !PT ;  /* 0x0000000b030f7c10 */ /* 0x000fca00087fe4ff */
[----:B------:R-:W2:Y:S04]  /*6760*/  LDG.E.U8 R14, desc[UR8][R14.64] ;  /* 0x000000080e0e7981 */ /* 0x000ea8000c1e1100 */
[----:B--2---:R0:W-:Y:S02]  /*6770*/  STS.U8 [R9+UR4], R14 ;  /* 0x0000000e09007988 */ /* 0x0041e40008000004 */
.L_x_3326:
[----:B------:R-:W-:Y:S05]  /*6780*/  BSYNC.RECONVERGENT B0 ;  /* 0x0000000000007941 */ /* 0x000fea0003800200 */
.L_x_3278:
[----:B------:R-:W-:Y:S01]  /*6790*/  BAR.SYNC.DEFER_BLOCKING 0x0 ;  /* 0x0000000000007b1d */ /* 0x000fe20000010000 */
[----:B------:R-:W-:Y:S02]  /*67a0*/  ISETP.GE.U32.AND P0, PT, R4, 0x42, PT ;  /* 0x000000420400780c */ /* 0x000fe40003f06070 */
[----:B------:R-:W-:-:S11]  /*67b0*/  ISETP.GT.U32.AND P1, PT, R9, 0x1f, PT ;  /* 0x0000001f0900780c */ /* 0x000fd60003f24070 */
[----:B------:R-:W-:Y:S05]  /*67c0*/  @!P0 BRA `(.L_x_3377) ;  /* 0x0000000000348947 */ /* 0x000fea0003800000 */
.L_x_3378:
[----:B------:R-:W-:Y:S01]  /*67d0*/  SHF.R.U32.HI R11, RZ, 0x1, R4 ;  /* 0x00000001ff0b7819 */ /* 0x000fe20000011604 */
[----:B-1----:R-:W-:Y:S03]  /*67e0*/  LDS.S8 R2, [R9+UR4] ;  /* 0x0000000409027984 */ /* 0x002fe60008000200 */
[----:B------:R-:W-:-:S06]  /*67f0*/  IADD3 R5, PT, PT, R0, R11, RZ ;  /* 0x0000000b00057210 */ /* 0x000fcc0007ffe0ff */
[----:B------:R-:W1:Y:S02]  /*6800*/  LDS.S8 R5, [R5] ;  /* 0x0000000005057984 */ /* 0x000e640000000200 */
[----:B-1----:R-:W-:-:S13]  /*6810*/  ISETP.GT.AND P0, PT, R5, R2, PT ;  /* 0x000000020500720c */ /* 0x002fda0003f04270 */
        /* <DEDUP_REMOVED lines=8> */
.L_x_3377:
[----:B------:R-:W-:Y:S05]  /*68a0*/  @P1 EXIT ;  /* 0x000000000000194d */ /* 0x000fea0003800000 */
[----:B------:R-:W-:Y:S01]  /*68b0*/  LDS.S8 R0, [R9+UR4] ;  /* 0x0000000409007984 */ /* 0x000fe20008000200 */
[----:B------:R-:W-:-:S03]  /*68c0*/  ISETP.NE.AND P1, PT, R9, RZ, PT ;  /* 0x000000ff0900720c */ /* 0x000fc60003f25270 */
[----:B-1----:R-:W1:Y:S04]  /*68d0*/  LDS.S8 R2, [R9+UR4+0x20] ;  /* 0x0000200409027984 */ /* 0x002e680008000200 */
[----:B------:R-:W2:Y:S01]  /*68e0*/  LDS.U8 R3, [R9+UR4+0x20] ;  /* 0x0000200409037984 */ /* 0x000ea20008000000 */
[----:B-1----:R-:W-:-:S04]  /*68f0*/  VIMNMX.S16x2 R0, PT, PT, R0, R2, PT ;  /* 0x0000000200007248 */ /* 0x002fc80003fe0300 */
[----:B------:R-:W-:-:S04]  /*6900*/  LOP3.LUT R0, R0, 0xff, RZ, 0xc0, !PT ;  /* 0x000000ff00007812 */ /* 0x000fc800078ec0ff */
[----:B--2---:R-:W-:-:S13]  /*6910*/  ISETP.NE.AND P0, PT, R0, R3, PT ;  /* 0x000000030000720c */ /* 0x004fda0003f05270 */
[----:B------:R-:W1:Y:S04]  /*6920*/  @!P0 LDS.64 R2, [R6+0x100] ;  /* 0x0001000006028984 */ /* 0x000e680000000a00 */
[----:B-1----:R-:W-:Y:S04]  /*6930*/  @!P0 STS.64 [R6], R2 ;  /* 0x0000000206008388 */ /* 0x002fe80000000a00 */
[----:B------:R-:W1:Y:S04]  /*6940*/  @!P0 LDS.U8 R0, [R9+UR4+0x20] ;  /* 0x0000200409008984 */ /* 0x000e680008000000 */
[----:B-1----:R-:W-:Y:S04]  /*6950*/  @!P0 STS.U8 [R9+UR4], R0 ;  /* 0x0000000009008988 */ /* 0x002fe80008000004 */
[----:B------:R-:W-:Y:S04]  /*6960*/  LDS.S8 R4, [R9+UR4] ;  /* 0x0000000409047984 */ /* 0x000fe80008000200 */
[----:B------:R-:W1:Y:S04]  /*6970*/  LDS.S8 R8, [R9+UR4+0x10] ;  /* 0x0000100409087984 */ /* 0x000e680008000200 */
        /* <DEDUP_REMOVED lines=51> */
[----:B-1----:R-:W-:Y:S06]  /*6cb0*/  LDS.64 R2, [R7+UR4] ;  /* 0x0000000407027984 */ /* 0x002fec0008000a00 */
[----:B0-----:R-:W0:Y:S01]  /*6cc0*/  LDC.64 R8, c[0x0][0x388] ;  /* 0x0000e200ff087b82 */ /* 0x001e220000000a00 */
        /* <DEDUP_REMOVED lines=9> */
        .weak           $__internal_70_$__cuda_sm20_div_s64
        .type           $__internal_70_$__cuda_sm20_div_s64,@function
        .size           $__internal_70_$__cuda_sm20_div_s64,($__internal_71_$__cuda_sm20_rem_s64 - $__internal_70_$__cuda_sm20_div_s64)
$__internal_70_$__cuda_sm20_div_s64:
        /* <DEDUP_REMOVED lines=83> */
[----:B------:R-:W-:Y:S05]  /*7290*/  RET.REL.NODEC R24 `(uncontiguous_reduce_i8) ;  /* 0xffffff8c18587950 */ /* 0x000fea0003c3ffff */
        .weak           $__internal_71_$__cuda_sm20_rem_s64
        .type           $__internal_71_$__cuda_sm20_rem_s64,@function
        .size           $__internal_71_$__cuda_sm20_rem_s64,(.L_x_3750 - $__internal_71_$__cuda_sm20_rem_s64)
$__internal_71_$__cuda_sm20_rem_s64:
        /* <DEDUP_REMOVED lines=76> */
[----:B------:R-:W-:Y:S06]  /*7760*/  RET.REL.NODEC R28 `(uncontiguous_reduce_i8) ;  /* 0xffffff881c247950 */ /* 0x000fec0003c3ffff */
.L_x_3379:
        /* <DEDUP_REMOVED lines=9> */
.L_x_3750:


//--------------------- .text.contiguous_reduce2_i8 --------------------------
	.section	.text.contiguous_reduce2_i8,"ax",@progbits
	.align	128
        .global         contiguous_reduce2_i8
        .type           contiguous_reduce2_i8,@function
        .size           contiguous_reduce2_i8,(.L_x_3839 - contiguous_reduce2_i8)
        .other          contiguous_reduce2_i8,@"STO_CUDA_ENTRY STV_DEFAULT"
contiguous_reduce2_i8:
.text.contiguous_reduce2_i8:
        /* <DEDUP_REMOVED lines=30> */
[----:B------:R-:W2:Y:S04]  /*01e0*/  LDG.E.S8 R13, desc[UR8][R12.64] ;  /* 0x000000080c0d7981 */ /* 0x000ea8000c1e1300 */
[----:B------:R-:W2:Y:S02]  /*01f0*/  LDG.E.S8 R14, desc[UR8][R14.64] ;  /* 0x000000080e0e7981 */ /* 0x000ea4000c1e1300 */
        /* <DEDUP_REMOVED lines=13> */
.L_x_3381:
        /* <DEDUP_REMOVED lines=12> */
.L_x_3382:
[----:B------:R-:W-:Y:S05]  /*0390*/  BSYNC.RECONVERGENT B0 ;  /* 0x0000000000007941 */ /* 0x000fea0003800200 */
.L_x_3380:
[----:B------:R-:W-:Y:S01]  /*03a0*/  BAR.SYNC.DEFER_BLOCKING 0x0 ;  /* 0x0000000000007b1d */ /* 0x000fe20000010000 */
[----:B------:R-:W-:-:S13]  /*03b0*/  ISETP.GE.U32.AND P0, PT, R5, 0x42, PT ;  /* 0x000000420500780c */ /* 0x000fda0003f06070 */
[----:B------:R-:W-:Y:S05]  /*03c0*/  @!P0 BRA `(.L_x_3383) ;  /* 0x0000000000448947 */ /* 0x000fea0003800000 */
.L_x_3386:
[--C-:B01----:R-:W-:Y:S01]  /*03d0*/  IMAD.MOV.U32 R11, RZ, RZ, R5.reuse ;  /* 0x000000ffff0b7224 */ /* 0x103fe200078e0005 */
[----:B------:R-:W-:Y:S01]  /*03e0*/  SHF.R.U32.HI R5, RZ, 0x1, R5 ;  /* 0x00000001ff057819 */ /* 0x000fe20000011605 */
[----:B------:R-:W-:Y:S03]  /*03f0*/  BSSY.RECONVERGENT B0, `(.L_x_3384) ;  /* 0x000000b000007945 */ /* 0x000fe60003800200 */
[----:B------:R-:W-:-:S13]  /*0400*/  ISETP.GE.U32.AND P0, PT, R2, R5, PT ;  /* 0x000000050200720c */ /* 0x000fda0003f06070 */
[----:B------:R-:W-:Y:S05]  /*0410*/  @P0 BRA `(.L_x_3385) ;  /* 0x0000000000200947 */ /* 0x000fea0003800000 */
[----:B------:R-:W-:Y:S01]  /*0420*/  IMAD.IADD R10, R6, 0x1, R5 ;  /* 0x00000001060a7824 */ /* 0x000fe200078e0205 */
[----:B------:R-:W-:Y:S05]  /*0430*/  LDS.S8 R7, [R2+UR4] ;  /* 0x0000000402077984 */ /* 0x000fea0008000200 */
[----:B------:R-:W0:Y:S02]  /*0440*/  LDS.S8 R10, [R10] ;  /* 0x000000000a0a7984 */ /* 0x000e240000000200 */
[----:B0-----:R-:W-:-:S13]  /*0450*/  ISETP.GT.AND P0, PT, R10, R7, PT ;  /* 0x000000070a00720c */ /* 0x001fda0003f04270 */
[----:B------:R-:W-:Y:S01]  /*0460*/  @!P0 IMAD R8, R5, 0x8, R4 ;  /* 0x0000000805088824 */ /* 0x000fe200078e0204 */
[----:B------:R-:W-:Y:S05]  /*0470*/  @!P0 STS.U8 [R2+UR4], R10 ;  /* 0x0000000a02008988 */ /* 0x000fea0008000004 */
[----:B------:R-:W0:Y:S04]  /*0480*/  @!P0 LDS.64 R8, [R8] ;  /* 0x0000000008088984 */ /* 0x000e280000000a00 */
[----:B0-----:R0:W-:Y:S02]  /*0490*/  @!P0 STS.64 [R4], R8 ;  /* 0x0000000804008388 */ /* 0x0011e40000000a00 */
.L_x_3385:
[----:B------:R-:W-:Y:S05]  /*04a0*/  BSYNC.RECONVERGENT B0 ;  /* 0x0000000000007941 */ /* 0x000fea0003800200 */
.L_x_3384:
[----:B------:R-:W-:Y:S01]  /*04b0*/  BAR.SYNC.DEFER_BLOCKING 0x0 ;  /* 0x0000000000007b1d */ /* 0x000fe20000010000 */
[----:B------:R-:W-:-:S13]  /*04c0*/  ISETP.GT.U32.AND P0, PT, R11, 0x83, PT ;  /* 0x000000830b00780c */ /* 0x000fda0003f04070 */
[----:B------:R-:W-:Y:S05]  /*04d0*/  @P0 BRA `(.L_x_3386) ;  /* 0xfffffffc00bc0947 */ /* 0x000fea000383ffff */
.L_x_3383:
        /* <DEDUP_REMOVED lines=77> */
.L_x_3387:
        /* <DEDUP_REMOVED lines=13> */
.L_x_3839:


//--------------------- .text.contiguous_reduce_i8 --------------------------
	.section	.text.contiguous_reduce_i8,"ax",@progbits
	.align	128
        .global         contiguous_reduce_i8
        .type           contiguous_reduce_i8,@function
        .size           contiguous_reduce_i8,(.L_x_3840 - contiguous_reduce_i8)
        .other          contiguous_reduce_i8,@"STO_CUDA_ENTRY STV_DEFAULT"
contiguous_reduce_i8:
.text.contiguous_reduce_i8:
        /* <DEDUP_REMOVED lines=37> */
.L_x_3389:
        /* <DEDUP_REMOVED lines=8> */
.L_x_3390:
[----:B------:R-:W-:Y:S05]  /*02d0*/  BSYNC.RECONVERGENT B0 ;  /* 0x0000000000007941 */ /* 0x000fea0003800200 */
.L_x_3388:
[----:B------:R-:W-:Y:S01]  /*02e0*/  BAR.SYNC.DEFER_BLOCKING 0x0 ;  /* 0x0000000000007b1d */ /* 0x000fe20000010000 */
[----:B------:R-:W-:-:S13]  /*02f0*/  ISETP.GE.U32.AND P0, PT, R13, 0x42, PT ;  /* 0x000000420d00780c */ /* 0x000fda0003f06070 */
[----:B------:R-:W-:Y:S05]  /*0300*/  @!P0 BRA `(.L_x_3391) ;  /* 0x0000000000448947 */ /* 0x000fea0003800000 */
.L_x_3394:
[--C-:B------:R-:W-:Y:S01]  /*0310*/  IMAD.MOV.U32 R9, RZ, RZ, R13.reuse ;  /* 0x000000ffff097224 */ /* 0x100fe200078e000d */
[----:B------:R-:W-:Y:S01]  /*0320*/  SHF.R.U32.HI R13, RZ, 0x1, R13 ;  /* 0x00000001ff0d7819 */ /* 0x000fe2000001160d */
[----:B------:R-:W-:Y:S03]  /*0330*/  BSSY.RECONVERGENT B0, `(.L_x_3392) ;  /* 0x000000b000007945 */ /* 0x000fe60003800200 */
[----:B------:R-:W-:-:S13]  /*0340*/  ISETP.GE.U32.AND P0, PT, R2, R13, PT ;  /* 0x0000000d0200720c */ /* 0x000fda0003f06070 */
[----:B--2---:R-:W-:Y:S05]  /*0350*/  @P0 BRA `(.L_x_3393) ;  /* 0x0000000000200947 */ /* 0x004fea0003800000 */
[----:B-1----:R-:W-:Y:S01]  /*0360*/  IMAD.IADD R8, R5, 0x1, R13 ;  /* 0x0000000105087824 */ /* 0x002fe200078e020d */
[----:B------:R-:W-:Y:S04]  /*0370*/  LDS.S8 R6, [R2+UR4] ;  /* 0x0000000402067984 */ /* 0x000fe80008000200 */
[----:B------:R-:W1:Y:S02]  /*0380*/  LDS.S8 R11, [R8] ;  /* 0x00000000080b7984 */ /* 0x000e640000000200 */
[----:B-1----:R-:W-:-:S13]  /*0390*/  ISETP.GT.AND P0, PT, R11, R6, PT ;  /* 0x000000060b00720c */ /* 0x002fda0003f04270 */
[----:B------:R-:W-:Y:S01]  /*03a0*/  @!P0 IMAD R6, R13, 0x8, R4 ;  /* 0x000000080d068824 */ /* 0x000fe200078e0204 */
[----:B------:R-:W-:Y:S05]  /*03b0*/  @!P0 STS.U8 [R2+UR4], R11 ;  /* 0x0000000b02008988 */ /* 0x000fea0008000004 */
[----:B0-----:R-:W0:Y:S04]  /*03c0*/  @!P0 LDS.64 R6, [R6] ;  /* 0x0000000006068984 */ /* 0x001e280000000a00 */
[----:B0-----:R2:W-:Y:S02]  /*03d0*/  @!P0 STS.64 [R4], R6 ;  /* 0x0000000604008388 */ /* 0x0015e40000000a00 */
.L_x_3393:
[----:B------:R-:W-:Y:S05]  /*03e0*/  BSYNC.RECONVERGENT B0 ;  /* 0x0000000000007941 */ /* 0x000fea0003800200 */
.L_x_3392:
[----:B------:R-:W-:Y:S01]  /*03f0*/  BAR.SYNC.DEFER_BLOCKING 0x0 ;  /* 0x0000000000007b1d */ /* 0x000fe20000010000 */
[----:B------:R-:W-:-:S13]  /*0400*/  ISETP.GT.U32.AND P0, PT, R9, 0x83, PT ;  /* 0x000000830900780c */ /* 0x000fda0003f04070 */
[----:B------:R-:W-:Y:S05]  /*0410*/  @P0 BRA `(.L_x_3394) ;  /* 0xfffffffc00bc0947 */ /* 0x000fea000383ffff */
.L_x_3391:
[----:B------:R-:W-:-:S13]  /*0420*/  ISETP.GT.U32.AND P0, PT, R2, 0x1f, PT ;  /* 0x0000001f0200780c */ /* 0x000fda0003f04070 */
[----:B------:R-:W-:Y:S05]  /*0430*/  @P0 EXIT ;  /* 0x000000000000094d */ /* 0x000fea0003800000 */
[----:B--2---:R-:W-:Y:S01]  /*0440*/  LDS.S8 R6, [R2+UR4] ;  /* 0x0000000402067984 */ /* 0x004fe20008000200 */
[----:B------:R-:W-:-:S03]  /*0450*/  ISETP.NE.AND P1, PT, R2, RZ, PT ;  /* 0x000000ff0200720c */ /* 0x000fc60003f25270 */
[----:B-1----:R-:W1:Y:S04]  /*0460*/  LDS.S8 R8, [R2+UR4+0x20] ;  /* 0x0000200402087984 */ /* 0x002e680008000200 */
[----:B------:R-:W2:Y:S01]  /*0470*/  LDS.U8 R10, [R2+UR4+0x20] ;  /* 0x00002004020a7984 */ /* 0x000ea20008000000 */
[----:B-1----:R-:W-:-:S04]  /*0480*/  VIMNMX.S16x2 R5, PT, PT, R6, R8, PT ;  /* 0x0000000806057248 */ /* 0x002fc80003fe0300 */
[----:B------:R-:W-:-:S04]  /*0490*/  LOP3.LUT R5, R5, 0xff, RZ, 0xc0, !PT ;  /* 0x000000ff05057812 */ /* 0x000fc800078ec0ff */
[----:B--2---:R-:W-:-:S13]  /*04a0*/  ISETP.NE.AND P0, PT, R5, R10, PT ;  /* 0x0000000a0500720c */ /* 0x004fda0003f05270 */
[----:B0-----:R-:W0:Y:S04]  /*04b0*/  @!P0 LDS.64 R6, [R4+0x100] ;  /* 0x0001000004068984 */ /* 0x001e280000000a00 */
        /* <DEDUP_REMOVED lines=67> */
.L_x_3395:
        /* <DEDUP_REMOVED lines=9> */
.L_x_3840:


//--------------------- .text.contiguous_reduce44_bool --------------------------
	.section	.text.contiguous_reduce44_bool,"ax",@progbits
	.align	128
        .global         contiguous_reduce44_bool
        .type           contiguous_reduce44_bool,@function
        .size           contiguous_reduce44_bool,(.L_x_3841 - contiguous_reduce44_bool)
        .other          contiguous_reduce44_bool,@"STO_CUDA_ENTRY STV_DEFAULT"
contiguous_reduce44_bool:
.text.contiguous_reduce44_bool:
        /* <DEDUP_REMOVED lines=68> */
.L_x_3400:
[----:B------:R-:W-:Y:S01]  /*0440*/  LDS.U8 R0, [R7] ;  /* 0x0000000007007984 */ /* 0x000fe20000000000 */
[----:B------:R-:W-:Y:S01]  /*0450*/  IMAD R20, R9, 0x4, R16 ;  /* 0x0000000409147824 */ /* 0x000fe200078e0210 */
[----:B------:R-:W-:Y:S01]  /*0460*/  UIADD3 UR5, UPT, UPT, UR5, 0x10, URZ ;  /* 0x0000001005057890 */ /* 0x000fe2000fffe0ff */
[----:B------:R-:W-:Y:S01]  /*0470*/  VIADD R14, R14, 0x10 ;  /* 0x000000100e0e7836 */ /* 0x000fe20000000000 */
[----:B0-----:R-:W0:Y:S02]  /*0480*/  LDS.U8 R4, [R16+UR11] ;  /* 0x0000000b10047984 */ /* 0x001e240008000000 */
[----:B------:R-:W-:Y:S01]  /*0490*/  UISETP.GE.AND UP1, UPT, UR5, -0xc, UPT ;  /* 0xfffffff40500788c */ /* 0x000fe2000bf26270 */
[----:B0-----:R-:W-:Y:S02]  /*04a0*/  VIMNMX.U16x2 R6, PT, PT, R0, R4, PT ;  /* 0x0000000400067248 */ /* 0x001fe40003fe0200 */
[----:B------:R-:W-:Y:S02]  /*04b0*/  PRMT R15, R4, 0x8880, RZ ;  /* 0x00008880040f7816 */ /* 0x000fe400000000ff */
[----:B------:R-:W-:-:S04]  /*04c0*/  PRMT R6, R6, 0x9910, RZ ;  /* 0x0000991006067816 */ /* 0x000fc800000000ff */
[----:B------:R-:W-:-:S04]  /*04d0*/  ISETP.NE.AND P0, PT, R6, RZ, PT ;  /* 0x000000ff0600720c */ /* 0x000fc80003f05270 */
[----:B------:R-:W-:-:S04]  /*04e0*/  SEL R6, RZ, 0x1, !P0 ;  /* 0x00000001ff067807 */ /* 0x000fc80004000000 */
[----:B------:R-:W-:Y:S01]  /*04f0*/  ISETP.NE.AND P0, PT, R6, R15, PT ;  /* 0x0000000f0600720c */ /* 0x000fe20003f05270 */
[----:B------:R-:W-:Y:S01]  /*0500*/  IMAD R6, R9, 0x2, R16 ;  /* 0x0000000209067824 */ /* 0x000fe200078e0210 */
[----:B------:R-:W-:-:S11]  /*0510*/  PRMT R15, R0, 0x7610, R15 ;  /* 0x00007610000f7816 */ /* 0x000fd6000000000f */
[----:B------:R-:W-:Y:S04]  /*0520*/  @!P0 STS.U8 [R7], R4 ;  /* 0x0000000407008388 */ /* 0x000fe80000000000 */
[----:B------:R-:W0:Y:S04]  /*0530*/  @!P0 LDS.64 R18, [R11+UR4] ;  /* 0x000000040b128984 */ /* 0x000e280008000a00 */
[----:B0-----:R-:W-:Y:S04]  /*0540*/  @!P0 STS.64 [R8+UR15], R18 ;  /* 0x0000001208008988 */ /* 0x001fe80008000a0f */
[----:B------:R-:W0:Y:S04]  /*0550*/  @!P0 LDS.U8 R17, [R7] ;  /* 0x0000000007118984 */ /* 0x000e280000000000 */
[----:B------:R-:W1:Y:S01]  /*0560*/  LDS.U8 R6, [R6] ;  /* 0x0000000006067984 */ /* 0x000e620000000000 */
[----:B0-----:R-:W-:-:S04]  /*0570*/  @!P0 PRMT R15, R17, 0x7610, R15 ;  /* 0x00007610110f8816 */ /* 0x001fc8000000000f */
[----:B-1----:R-:W-:Y:S02]  /*0580*/  VIMNMX.U16x2 R0, PT, PT, R15, R6, PT ;  /* 0x000000060f007248 */ /* 0x002fe40003fe0200 */
[----:B------:R-:W-:Y:S02]  /*0590*/  PRMT R17, R6, 0x8880, RZ ;  /* 0x0000888006117816 */ /* 0x000fe400000000ff */
[----:B------:R-:W-:-:S04]  /*05a0*/  PRMT R0, R0, 0x9910, RZ ;  /* 0x0000991000007816 */ /* 0x000fc800000000ff */
[----:B------:R-:W-:-:S04]  /*05b0*/  ISETP.NE.AND P0, PT, R0, RZ, PT ;  /* 0x000000ff0000720c */ /* 0x000fc80003f05270 */
[----:B------:R-:W-:-:S04]  /*05c0*/  SEL R0, RZ, 0x1, !P0 ;  /* 0x00000001ff007807 */ /* 0x000fc80004000000 */
[----:B------:R-:W-:Y:S01]  /*05d0*/  ISETP.NE.AND P0, PT, R0, R17, PT ;  /* 0x000000110000720c */ /* 0x000fe20003f05270 */
[----:B------:R-:W-:-:S12]  /*05e0*/  IMAD R0, R9, 0x3, R16 ;  /* 0x0000000309007824 */ /* 0x000fd800078e0210 */
        /* <DEDUP_REMOVED lines=11> */
[----:B------:R-:W-:-:S13]  /*06a0*/  ISETP.NE.AND P0, PT, R4, R17, PT ;  /* 0x000000110400720c */ /* 0x000fda0003f05270 */
        /* <DEDUP_REMOVED lines=13> */
[----:B------:R-:W0:Y:S01]  /*0780*/  @!P0 LDS.64 R16, [R10+UR4] ;  /* 0x000000040a108984 */ /* 0x000e220008000a00 */
[----:B------:R-:W-:-:S03]  /*0790*/  ULEA UR4, UR11, UR4, 0x5 ;  /* 0x000000040b047291 */ /* 0x000fc6000f8e28ff */
[----:B0-----:R-:W-:Y:S04]  /*07a0*/  @!P0 STS.64 [R8+UR15], R16 ;  /* 0x0000001008008988 */ /* 0x001fe80008000a0f */
[----:B------:R-:W-:Y:S04]  /*07b0*/  LDS.U8 R0, [R7] ;  /* 0x0000000007007984 */ /* 0x000fe80000000000 */
[----:B------:R-:W0:Y:S02]  /*07c0*/  LDS.U8 R4, [R20+UR11] ;  /* 0x0000000b14047984 */ /* 0x000e240008000000 */
[----:B0-----:R-:W-:-:S02]  /*07d0*/  VIMNMX.U16x2 R15, PT, PT, R0, R4, PT ;  /* 0x00000004000f7248 */ /* 0x001fc40003fe0200 */
[----:B------:R-:W-:Y:S02]  /*07e0*/  PRMT R18, R4, 0x8880, RZ ;  /* 0x0000888004127816 */ /* 0x000fe400000000ff */
[----:B------:R-:W-:-:S04]  /*07f0*/  PRMT R15, R15, 0x9910, RZ ;  /* 0x000099100f0f7816 */ /* 0x000fc800000000ff */
[----:B------:R-:W-:Y:S01]  /*0800*/  ISETP.NE.AND P0, PT, R15, RZ, PT ;  /* 0x000000ff0f00720c */ /* 0x000fe20003f05270 */
[----:B------:R-:W-:-:S03]  /*0810*/  IMAD.MOV.U32 R15, RZ, RZ, R18 ;  /* 0x000000ffff0f7224 */ /* 0x000fc600078e0012 */
        /* <DEDUP_REMOVED lines=12> */
[----:B------:R-:W-:-:S03]  /*08e0*/  PRMT R0, R0, 0x9910, RZ ;  /* 0x0000991000007816 */ /* 0x000fc600000000ff */
[----:B------:R-:W-:Y:S01]  /*08f0*/  IMAD.MOV.U32 R17, RZ, RZ, R4 ;  /* 0x000000ffff117224 */ /* 0x000fe200078e0004 */
[----:B------:R-:W-:-:S04]  /*0900*/  ISETP.NE.AND P0, PT, R0, RZ, PT ;  /* 0x000000ff0000720c */ /* 0x000fc80003f05270 */
[----:B------:R-:W-:-:S04]  /*0910*/  SEL R0, RZ, 0x1, !P0 ;  /* 0x00000001ff007807 */ /* 0x000fc80004000000 */
[----:B------:R-:W-:Y:S01]  /*0920*/  ISETP.NE.AND P0, PT, R0, R17, PT ;  /* 0x000000110000720c */ /* 0x000fe20003f05270 */
[C-C-:B------:R-:W-:Y:S02]  /*0930*/  IMAD R0, R9.reuse, 0x3, R20.reuse ;  /* 0x0000000309007824 */ /* 0x140fe400078e0214 */
[----:B------:R-:W-:-:S10]  /*0940*/  IMAD R20, R9, 0x4, R20 ;  /* 0x0000000409147824 */ /* 0x000fd400078e0214 */
        /* <DEDUP_REMOVED lines=106> */
[----:B------:R-:W-:-:S12]  /*0ff0*/  IMAD R0, R9, 0x3, R20 ;  /* 0x0000000309007824 */ /* 0x000fd800078e0214 */
[----:B------:R-:W-:Y:S04]  /*1000*/  @!P0 STS.U8 [R7], R6 ;  /* 0x0000000607008388 */ /* 0x000fe80000000000 */
[----:B------:R-:W0:Y:S04]  /*1010*/  @!P0 LDS.64 R16, [R12+UR4] ;  /* 0x000000040c108984 */ /* 0x000e280008000a00 */
[----:B0-----:R0:W-:Y:S04]  /*1020*/  @!P0 STS.64 [R8+UR15], R16 ;  /* 0x0000001008008988 */ /* 0x0011e80008000a0f */
[----:B------:R-:W1:Y:S04]  /*1030*/  @!P0 LDS.U8 R4, [R7] ;  /* 0x0000000007048984 */ /* 0x000e680000000000 */
[----:B------:R-:W2:Y:S01]  /*1040*/  LDS.U8 R0, [R0] ;  /* 0x0000000000007984 */ /* 0x000ea20000000000 */
[----:B0-----:R-:W-:Y:S01]  /*1050*/  IMAD R16, R9, 0x4, R20 ;  /* 0x0000000409107824 */ /* 0x001fe200078e0214 */
[----:B-1----:R-:W-:-:S04]  /*1060*/  @!P0 PRMT R15, R4, 0x7610, R15 ;  /* 0x00007610040f8816 */ /* 0x002fc8000000000f */
[----:B--2---:R-:W-:Y:S02]  /*1070*/  VIMNMX.U16x2 R4, PT, PT, R15, R0, PT ;  /* 0x000000000f047248 */ /* 0x004fe40003fe0200 */
        /* <DEDUP_REMOVED lines=20> */
[----:B0-----:R0:W-:Y:S01]  /*11c0*/  @!P0 STS.64 [R8+UR15], R18 ;  /* 0x0000001208008988 */ /* 0x0011e20008000a0f */
[----:B------:R-:W-:Y:S08]  /*11d0*/  BRA.U !UP1, `(.L_x_3400) ;  /* 0xfffffff109987547 */ /* 0x000ff0000b83ffff */
.L_x_3399:
[----:B------:R-:W-:-:S04]  /*11e0*/  UIADD3 UR7, UPT, UPT, -UR5, URZ, URZ ;  /* 0x000000ff05077290 */ /* 0x000fc8000fffe1ff */
[----:B------:R-:W-:-:S09]  /*11f0*/  UISETP.GT.AND UP1, UPT, UR7, 0x4, UPT ;  /* 0x000000040700788c */ /* 0x000fd2000bf24270 */
[----:B------:R-:W-:Y:S05]  /*1200*/  BRA.U !UP1, `(.L_x_3401) ;  /* 0x0000000509b87547 */ /* 0x000fea000b800000 */
[----:B------:R-:W-:Y:S01]  /*1210*/  LDS.U8 R0, [R7] ;  /* 0x0000000007007984 */ /* 0x000fe20000000000 */
[----:B------:R-:W-:Y:S01]  /*1220*/  VIADD R14, R14, 0x4 ;  /* 0x000000040e0e7836 */ /* 0x000fe20000000000 */
[----:B------:R-:W-:Y:S02]  /*1230*/  UIADD3 UR5, UPT, UPT, UR5, 0x4, URZ ;  /* 0x0000000405057890 */ /* 0x000fe4000fffe0ff */
[----:B------:R-:W1:Y:S01]  /*1240*/  LDS.U8 R4, [R16+UR11] ;  /* 0x0000000b10047984 */ /* 0x000e620008000000 */
[----:B------:R-:W-:Y:S01]  /*1250*/  VIADD R14, R14, 0x4 ;  /* 0x000000040e0e7836 */ /* 0x000fe20000000000 */
[----:B------:R-:W-:Y:S02]  /*1260*/  UPLOP3.LUT UP0, UPT, UPT, UPT, UPT, 0x40, 0x4 ;  /* 0x000000000004789c */ /* 0x000fe40003f0e870 */
[----:B------:R-:W-:Y:S01]  /*1270*/  UIADD3 UR5, UPT, UPT, UR5, 0x4, URZ ;  /* 0x0000000405057890 */ /* 0x000fe2000fffe0ff */
[----:B-1----:R-:W-:Y:S02]  /*1280*/  VIMNMX.U16x2 R6, PT, PT, R0, R4, PT ;  /* 0x0000000400067248 */ /* 0x002fe40003fe0200 */
[----:B------:R-:W-:-:S02]  /*1290*/  PRMT R15, R4, 0x8880, RZ ;  /* 0x00008880040f7816 */ /* 0x000fc400000000ff */
[----:B------:R-:W-:-:S04]  /*12a0*/  PRMT R6, R6, 0x9910, RZ ;  /* 0x0000991006067816 */ /* 0x000fc800000000ff */
[----:B------:R-:W-:-:S04]  /*12b0*/  ISETP.NE.AND P0, PT, R6, RZ, PT ;  /* 0x000000ff0600720c */ /* 0x000fc80003f05270 */
[----:B------:R-:W-:-:S04]  /*12c0*/  SEL R6, RZ, 0x1, !P0 ;  /* 0x00000001ff067807 */ /* 0x000fc80004000000 */
[----:B------:R-:W-:Y:S01]  /*12d0*/  ISETP.NE.AND P0, PT, R6, R15, PT ;  /* 0x0000000f0600720c */ /* 0x000fe20003f05270 */
[----:B------:R-:W-:Y:S01]  /*12e0*/  IMAD R6, R9, 0x2, R16 ;  /* 0x0000000209067824 */ /* 0x000fe200078e0210 */
[----:B------:R-:W-:-:S11]  /*12f0*/  PRMT R15, R0, 0x7610, R15 ;  /* 0x00007610000f7816 */ /* 0x000fd6000000000f */
[----:B------:R-:W-:Y:S04]  /*1300*/  @!P0 STS.U8 [R7], R4 ;  /* 0x0000000407008388 */ /* 0x000fe80000000000 */
[----:B0-----:R-:W0:Y:S04]  /*1310*/  @!P0 LDS.64 R18, [R11+UR4] ;  /* 0x000000040b128984 */ /* 0x001e280008000a00 */
        /* <DEDUP_REMOVED lines=92> */
[----:B0-----:R1:W-:Y:S09]  /*18e0*/  @!P0 STS.64 [R8+UR15], R18 ;  /* 0x0000001208008988 */ /* 0x0013f20008000a0f */
.L_x_3401:
[----:B------:R-:W-:-:S09]  /*18f0*/  UISETP.NE.OR UP0, UPT, UR5, URZ, UP0 ;  /* 0x000000ff0500728c */ /* 0x000fd20008705670 */
[----:B------:R-:W-:Y:S05]  /*1900*/  BRA.U !UP0, `(.L_x_3402) ;  /* 0x0000000108e07547 */ /* 0x000fea000b800000 */
.L_x_3398:
[----:B------:R-:W-:Y:S01]  /*1910*/  LDS.U8 R0, [R7] ;  /* 0x0000000007007984 */ /* 0x000fe20000000000 */
[----:B------:R-:W-:Y:S01]  /*1920*/  UIADD3 UR5, UPT, UPT, UR5, 0x4, URZ ;  /* 0x0000000405057890 */ /* 0x000fe2000fffe0ff */
[----:B------:R-:W-:Y:S02]  /*1930*/  VIADD R14, R14, 0x4 ;  /* 0x000000040e0e7836 */ /* 0x000fe40000000000 */
[----:B--2---:R-:W2:Y:S01]  /*1940*/  LDS.U8 R4, [R16+UR11] ;  /* 0x0000000b10047984 */ /* 0x004ea20008000000 */
[----:B------:R-:W-:Y:S01]  /*1950*/  UISETP.NE.AND UP0, UPT, UR5, URZ, UPT ;  /* 0x000000ff0500728c */ /* 0x000fe2000bf05270 */
[----:B--2---:R-:W-:Y:S02]  /*1960*/  VIMNMX.U16x2 R6, PT, PT, R0, R4, PT ;  /* 0x0000000400067248 */ /* 0x004fe40003fe0200 */
        /* <DEDUP_REMOVED lines=8> */
[----:B01----:R-:W0:Y:S04]  /*19f0*/  @!P0 LDS.64 R18, [R11+UR4] ;  /* 0x000000040b128984 */ /* 0x003e280008000a00 */
        /* <DEDUP_REMOVED lines=40> */
[----:B------:R-:W-:Y:S08]  /*1c80*/  BRA.U UP0, `(.L_x_3398) ;  /* 0xfffffffd00207547 */ /* 0x000ff0000b83ffff */
.L_x_3402:
[----:B------:R-:W-:-:S07]  /*1c90*/  VIADD R14, R14, 0x1 ;  /* 0x000000010e0e7836 */ /* 0x000fce0000000000 */
.L_x_3397:
[----:B------:R-:W-:-:S09]  /*1ca0*/  UISETP.NE.AND UP0, UPT, UR6, URZ, UPT ;  /* 0x000000ff0600728c */ /* 0x000fd2000bf05270 */
[----:B------:R-:W-:Y:S05]  /*1cb0*/  BRA.U !UP0, `(.L_x_3396) ;  /* 0x00000001086c7547 */ /* 0x000fea000b800000 */
[----:B------:R-:W3:Y:S01]  /*1cc0*/  S2UR UR7, SR_CgaCtaId ;  /* 0x00000000000779c3 */ /* 0x000ee20000008800 */
[C---:B------:R-:W-:Y:S01]  /*1cd0*/  LEA R0, R14.reuse, UR14, 0x3 ;  /* 0x0000000e0e007c11 */ /* 0x040fe2000f8e18ff */
[----:B------:R-:W-:Y:S01]  /*1ce0*/  IMAD.SHL.U32 R9, R3, 0x8, RZ ;  /* 0x0000000803097824 */ /* 0x000fe200078e00ff */
[----:B------:R-:W-:Y:S01]  /*1cf0*/  UMOV UR5, 0x400 ;  /* 0x0000040000057882 */ /* 0x000fe20000000000 */
[----:B------:R-:W-:Y:S01]  /*1d00*/  IMAD R14, R14, UR11, R3 ;  /* 0x0000000b0e0e7c24 */ /* 0x000fe2000f8e0203 */
[----:B------:R-:W-:Y:S01]  /*1d10*/  UIADD3 UR6, UPT, UPT, -UR6, URZ, URZ ;  /* 0x000000ff06067290 */ /* 0x000fe2000fffe1ff */
[----:B------:R-:W-:Y:S01]  /*1d20*/  IMAD R0, R0, UR11, R9 ;  /* 0x0000000b00007c24 */ /* 0x000fe2000f8e0209 */
[----:B---3--:R-:W-:-:S06]  /*1d30*/  ULEA UR5, UR7, UR5, 0x18 ;  /* 0x0000000507057291 */ /* 0x008fcc000f8ec0ff */
[----:B------:R-:W-:Y:S02]  /*1d40*/  VIADD R4, R0, UR5 ;  /* 0x0000000500047c36 */ /* 0x000fe40008000000 */
[----:B------:R-:W-:-:S07]  /*1d50*/  VIADD R14, R14, UR5 ;  /* 0x000000050e0e7c36 */ /* 0x000fce0008000000 */
.L_x_3403:
[----:B------:R-:W-:Y:S01]  /*1d60*/  LDS.U8 R6, [R7] ;  /* 0x0000000007067984 */ /* 0x000fe20000000000 */
[----:B------:R-:W-:-:S03]  /*1d70*/  UIADD3 UR6, UPT, UPT, UR6, 0x1, URZ ;  /* 0x0000000106067890 */ /* 0x000fc6000fffe0ff */
[----:B---3--:R3:W4:Y:S01]  /*1d80*/  LDS.U8 R0, [R14] ;  /* 0x000000000e007984 */ /* 0x0087220000000000 */
[----:B------:R-:W-:Y:S01]  /*1d90*/  UISETP.NE.AND UP0, UPT, UR6, URZ, UPT ;  /* 0x000000ff0600728c */ /* 0x000fe2000bf05270 */
[----:B---3--:R-:W-:Y:S01]  /*1da0*/  VIADD R14, R14, UR11 ;  /* 0x0000000b0e0e7c36 */ /* 0x008fe20008000000 */
[----:B----4-:R-:W-:Y:S02]  /*1db0*/  VIMNMX.U16x2 R6, PT, PT, R6, R0, PT ;  /* 0x0000000006067248 */ /* 0x010fe40003fe0200 */
[----:B------:R-:W-:Y:S02]  /*1dc0*/  PRMT R9, R0, 0x8880, RZ ;  /* 0x0000888000097816 */ /* 0x000fe400000000ff */
[----:B------:R-:W-:-:S04]  /*1dd0*/  PRMT R6, R6, 0x9910, RZ ;  /* 0x0000991006067816 */ /* 0x000fc800000000ff */
[----:B------:R-:W-:-:S04]  /*1de0*/  ISETP.NE.AND P0, PT, R6, RZ, PT ;  /* 0x000000ff0600720c */ /* 0x000fc80003f05270 */
[----:B------:R-:W-:-:S04]  /*1df0*/  SEL R6, RZ, 0x1, !P0 ;  /* 0x00000001ff067807 */ /* 0x000fc80004000000 */
[----:B------:R-:W-:Y:S02]  /*1e00*/  ISETP.NE.AND P0, PT, R6, R9, PT ;  /* 0x000000090600720c */ /* 0x000fe40003f05270 */
[----:B------:R-:W3:Y:S11]  /*1e10*/  LDC R9, c[0x0][0x360] ;  /* 0x0000d800ff097b82 */ /* 0x000ef60000000800 */
[----:B------:R-:W-:Y:S04]  /*1e20*/  @!P0 STS.U8 [R7], R0 ;  /* 0x0000000007008388 */ /* 0x000fe80000000000 */
[----:B------:R3:W4:Y:S02]  /*1e30*/  @!P0 LDS.64 R10, [R4] ;  /* 0x00000000040a8984 */ /* 0x0007240000000a00 */
[----:B---3--:R-:W-:-:S02]  /*1e40*/  IMAD R4, R9, 0x8, R4 ;  /* 0x0000000809047824 */ /* 0x008fc400078e0204 */
[----:B----4-:R3:W-:Y:S01]  /*1e50*/  @!P0 STS.64 [R8+UR15], R10 ;  /* 0x0000000a08008988 */ /* 0x0107e20008000a0f */
[----:B------:R-:W-:Y:S05]  /*1e60*/  BRA.U UP0, `(.L_x_3403) ;  /* 0xfffffffd00bc7547 */ /* 0x000fea000b83ffff */
.L_x_3396:
        /* <DEDUP_REMOVED lines=14> */
.L_x_3404:
        /* <DEDUP_REMOVED lines=11> */
.L_x_3841:


//--------------------- .text.contiguous_reduce4_bool --------------------------
	.section	.text.contiguous_reduce4_bool,"ax",@progbits
	.align	128
        .global         contiguous_reduce4_bool
        .type           contiguous_reduce4_bool,@function
        .size           contiguous_reduce4_bool,(.L_x_3752 - contiguous_reduce4_bool)
        .other          contiguous_reduce4_bool,@"STO_CUDA_ENTRY STV_DEFAULT"
contiguous_reduce4_bool:
.text.contiguous_reduce4_bool:
        /* <DEDUP_REMOVED lines=46> */
.L_x_3423:
        /* <DEDUP_REMOVED lines=27> */
.L_x_3407:
[----:B------:R-:W-:Y:S01]  /*0490*/  IMAD.MOV.U32 R14, RZ, RZ, R30 ;  /* 0x000000ffff0e7224 */ /* 0x000fe200078e001e */
[----:B------:R-:W-:Y:S01]  /*04a0*/  MOV R0, R32 ;  /* 0x0000002000007202 */ /* 0x000fe20000000f00 */
[----:B------:R-:W-:Y:S01]  /*04b0*/  IMAD.MOV.U32 R3, RZ, RZ, R33 ;  /* 0x000000ffff037224 */ /* 0x000fe200078e0021 */
[----:B------:R-:W-:-:S07]  /*04c0*/  MOV R8, 0x4e0 ;  /* 0x000004e000087802 */ /* 0x000fce0000000f00 */
[----:B-1----:R-:W-:Y:S05]  /*04d0*/  CALL.REL.NOINC `($__internal_72_$__cuda_sm20_div_s64) ;  /* 0x00000048006c7944 */ /* 0x002fea0003c00000 */
        /* <DEDUP_REMOVED lines=9> */
.L_x_3408:
        /* <DEDUP_REMOVED lines=33> */
.L_x_3409:
[----:B------:R-:W-:Y:S01]  /*0780*/  IMAD.MOV.U32 R0, RZ, RZ, R30 ;  /* 0x000000ffff007224 */ /* 0x000fe200078e001e */
[----:B------:R-:W-:Y:S01]  /*0790*/  MOV R8, 0x7c0 ;  /* 0x000007c000087802 */ /* 0x000fe20000000f00 */
[----:B------:R-:W-:-:S07]  /*07a0*/  IMAD.MOV.U32 R3, RZ, RZ, R31 ;  /* 0x000000ffff037224 */ /* 0x000fce00078e001f */
[----:B------:R-:W-:Y:S05]  /*07b0*/  CALL.REL.NOINC `($__internal_72_$__cuda_sm20_div_s64) ;  /* 0x0000004400b47944 */ /* 0x000fea0003c00000 */
        /* <DEDUP_REMOVED lines=10> */
.L_x_3410:
        /* <DEDUP_REMOVED lines=34> */
.L_x_3411:
[----:B------:R-:W-:Y:S01]  /*0a80*/  MOV R14, R26 ;  /* 0x0000001a000e7202 */ /* 0x000fe20000000f00 */
[----:B------:R-:W-:Y:S01]  /*0a90*/  IMAD.MOV.U32 R0, RZ, RZ, R30 ;  /* 0x000000ffff007224 */ /* 0x000fe200078e001e */
[----:B------:R-:W-:Y:S01]  /*0aa0*/  MOV R8, 0xad0 ;  /* 0x00000ad000087802 */ /* 0x000fe20000000f00 */
[----:B------:R-:W-:-:S07]  /*0ab0*/  IMAD.MOV.U32 R3, RZ, RZ, R31 ;  /* 0x000000ffff037224 */ /* 0x000fce00078e001f */
[----:B------:R-:W-:Y:S05]  /*0ac0*/  CALL.REL.NOINC `($__internal_72_$__cuda_sm20_div_s64) ;  /* 0x0000004000f07944 */ /* 0x000fea0003c00000 */
        /* <DEDUP_REMOVED lines=9> */
.L_x_3412:
        /* <DEDUP_REMOVED lines=34> */
.L_x_3413:
[----:B------:R-:W-:Y:S01]  /*0d80*/  IMAD.MOV.U32 R0, RZ, RZ, R30 ;  /* 0x000000ffff007224 */ /* 0x000fe200078e001e */
[----:B------:R-:W-:Y:S02]  /*0d90*/  MOV R3, R31 ;  /* 0x0000001f00037202 */ /* 0x000fe40000000f00 */
[----:B------:R-:W-:-:S07]  /*0da0*/  MOV R8, 0xdc0 ;  /* 0x00000dc000087802 */ /* 0x000fce0000000f00 */
[----:B------:R-:W-:Y:S05]  /*0db0*/  CALL.REL.NOINC `($__internal_72_$__cuda_sm20_div_s64) ;  /* 0x0000004000347944 */ /* 0x000fea0003c00000 */
        /* <DEDUP_REMOVED lines=10> */
.L_x_3414:
        /* <DEDUP_REMOVED lines=34> */
.L_x_3415:
[----:B------:R-:W-:Y:S01]  /*1080*/  IMAD.MOV.U32 R14, RZ, RZ, R26 ;  /* 0x000000ffff0e7224 */ /* 0x000fe200078e001a */
[----:B------:R-:W-:Y:S01]  /*1090*/  MOV R3, R31 ;  /* 0x0000001f00037202 */ /* 0x000fe20000000f00 */
[----:B------:R-:W-:Y:S01]  /*10a0*/  IMAD.MOV.U32 R0, RZ, RZ, R30 ;  /* 0x000000ffff007224 */ /* 0x000fe200078e001e */
        /* <DEDUP_REMOVED lines=12> */
.L_x_3416:
        /* <DEDUP_REMOVED lines=34> */
.L_x_3417:
        /* <DEDUP_REMOVED lines=14> */
.L_x_3418:
        /* <DEDUP_REMOVED lines=34> */
.L_x_3419:
[----:B------:R-:W-:Y:S01]  /*1690*/  MOV R14, R26 ;  /* 0x0000001a000e7202 */ /* 0x000fe20000000f00 */
        /* <DEDUP_REMOVED lines=14> */
.L_x_3420:
        /* <DEDUP_REMOVED lines=30> */
[----:B------:R-:W-:-:S04]  /*1960*/  @!P2 LOP3.LUT R9, RZ, R26, RZ, 0x33, !PT ;  /* 0x0000001aff09a212 */ /* 0x000fc800078e33ff */
[----:B------:R-:W-:Y:S01]  /*1970*/  MOV R12, R9 ;  /* 0x00000009000c7202 */ /* 0x000fe20000000f00 */
[----:B------:R-:W-:-:S04]  /*1980*/  IMAD.MOV R27, RZ, RZ, -R9 ;  /* 0x000000ffff1b7224 */ /* 0x000fc800078e0a09 */
[----:B------:R-:W-:Y:S01]  /*1990*/  IMAD R27, R26, R27, R14 ;  /* 0x0000001b1a1b7224 */ /* 0x000fe200078e020e */
[----:B------:R-:W-:Y:S06]  /*19a0*/  BRA `(.L_x_3422) ;  /* 0x0000000000347947 */ /* 0x000fec0003800000 */
.L_x_3421:
[----:B------:R-:W-:Y:S01]  /*19b0*/  IMAD.MOV.U32 R0, RZ, RZ, R26 ;  /* 0x000000ffff007224 */ /* 0x000fe200078e001a */
[----:B------:R-:W-:Y:S01]  /*19c0*/  MOV R8, 0x19f0 ;  /* 0x000019f000087802 */ /* 0x000fe20000000f00 */
[----:B------:R-:W-:-:S07]  /*19d0*/  IMAD.MOV.U32 R3, RZ, RZ, R27 ;  /* 0x000000ffff037224 */ /* 0x000fce00078e001b */
[----:B------:R-:W-:Y:S05]  /*19e0*/  CALL.REL.NOINC `($__internal_72_$__cuda_sm20_div_s64) ;  /* 0x0000003400287944 */ /* 0x000fea0003c00000 */
[----:B------:R-:W-:Y:S01]  /*19f0*/  IADD3 R11, P0, PT, RZ, -R12, RZ ;  /* 0x8000000cff0b7210 */ /* 0x000fe20007f1e0ff */
[----:B------:R-:W-:Y:S02]  /*1a00*/  IMAD.MOV.U32 R8, RZ, RZ, R14 ;  /* 0x000000ffff087224 */ /* 0x000fe400078e000e */
[----:B------:R-:W-:Y:S01]  /*1a10*/  IMAD.MOV.U32 R9, RZ, RZ, RZ ;  /* 0x000000ffff097224 */ /* 0x000fe200078e00ff */
[----:B------:R-:W-:Y:S01]  /*1a20*/  IADD3.X R3, PT, PT, RZ, ~R0, RZ, P0, !PT ;  /* 0x80000000ff037210 */ /* 0x000fe200007fe4ff */
[----:B------:R-:W-:-:S04]  /*1a30*/  IMAD.WIDE.U32 R8, R26, R11, R8 ;  /* 0x0000000b1a087225 */ /* 0x000fc800078e0008 */
[----:B------:R-:W-:-:S04]  /*1a40*/  IMAD R3, R3, R26, RZ ;  /* 0x0000001a03037224 */ /* 0x000fc800078e02ff */
[----:B------:R-:W-:Y:S01]  /*1a50*/  IMAD R3, R27, R11, R3 ;  /* 0x0000000b1b037224 */ /* 0x000fe200078e0203 */
[----:B------:R-:W-:-:S03]  /*1a60*/  MOV R27, R8 ;  /* 0x00000008001b7202 */ /* 0x000fc60000000f00 */
[----:B------:R-:W-:-:S07]  /*1a70*/  IMAD.IADD R3, R9, 0x1, R3 ;  /* 0x0000000109037824 */ /* 0x000fce00078e0203 */
.L_x_3422:
[----:B------:R-:W-:-:S06]  /*1a80*/  IMAD.WIDE.U32 R8, R13, 0x8, R20 ;  /* 0x000000080d087825 */ /* 0x000fcc00078e0014 */
[----:B------:R-:W2:Y:S01]  /*1a90*/  LDG.E.64 R8, desc[UR8][R8.64] ;  /* 0x0000000808087981 */ /* 0x000ea2000c1e1b00 */
[----:B------:R-:W-:Y:S01]  /*1aa0*/  UIADD3 UR7, UPT, UPT, UR7, 0x8, URZ ;  /* 0x0000000807077890 */ /* 0x000fe2000fffe0ff */
[----:B------:R-:W-:Y:S02]  /*1ab0*/  IMAD.MOV.U32 R14, RZ, RZ, R30 ;  /* 0x000000ffff0e7224 */ /* 0x000fe400078e001e */
[----:B------:R-:W-:Y:S01]  /*1ac0*/  VIADD R2, R2, 0xfffffff8 ;  /* 0xfffffff802027836 */ /* 0x000fe20000000000 */
[----:B------:R-:W-:Y:S01]  /*1ad0*/  UISETP.NE.AND UP0, UPT, UR7, URZ, UPT ;  /* 0x000000ff0700728c */ /* 0x000fe2000bf05270 */
[----:B------:R-:W-:Y:S02]  /*1ae0*/  IMAD.MOV.U32 R30, RZ, RZ, R12 ;  /* 0x000000ffff1e7224 */ /* 0x000fe400078e000c */
[-C--:B--2---:R-:W-:Y:S02]  /*1af0*/  IMAD R0, R9, R27.reuse, RZ ;  /* 0x0000001b09007224 */ /* 0x084fe400078e02ff */
[----:B------:R-:W-:-:S04]  /*1b00*/  IMAD.WIDE.U32 R26, R8, R27, R14 ;  /* 0x0000001b081a7225 */ /* 0x000fc800078e000e */
[----:B------:R-:W-:-:S05]  /*1b10*/  IMAD R3, R8, R3, R0 ;  /* 0x0000000308037224 */ /* 0x000fca00078e0200 */
[----:B------:R-:W-:Y:S01]  /*1b20*/  IADD3 R27, PT, PT, R27, R3, RZ ;  /* 0x000000031b1b7210 */ /* 0x000fe20007ffe0ff */
[----:B------:R-:W-:Y:S06]  /*1b30*/  BRA.U UP0, `(.L_x_3423) ;  /* 0xffffffe500e87547 */ /* 0x000fec000b83ffff */
[----:B------:R-:W-:-:S07]  /*1b40*/  IADD3 R2, PT, PT, R2, 0x3, RZ ;  /* 0x0000000302027810 */ /* 0x000fce0007ffe0ff */
.L_x_3406:
        /* <DEDUP_REMOVED lines=32> */
.L_x_3425:
[----:B------:R-:W-:Y:S01]  /*1d50*/  IMAD.MOV.U32 R14, RZ, RZ, R30 ;  /* 0x000000ffff0e7224 */ /* 0x000fe200078e001e */
[----:B------:R-:W-:Y:S01]  /*1d60*/  MOV R3, R19 ;  /* 0x0000001300037202 */ /* 0x000fe20000000f00 */
[----:B------:R-:W-:Y:S01]  /*1d70*/  IMAD.MOV.U32 R0, RZ, RZ, R18 ;  /* 0x000000ffff007224 */ /* 0x000fe200078e0012 */
[----:B------:R-:W-:-:S07]  /*1d80*/  MOV R8, 0x1da0 ;  /* 0x00001da000087802 */ /* 0x000fce0000000f00 */
[----:B------:R-:W-:Y:S05]  /*1d90*/  CALL.REL.NOINC `($__internal_72_$__cuda_sm20_div_s64) ;  /* 0x00000030003c7944 */ /* 0x000fea0003c00000 */
        /* <DEDUP_REMOVED lines=9> */
.L_x_3426:
        /* <DEDUP_REMOVED lines=35> */
.L_x_3427:
[----:B------:R-:W-:Y:S01]  /*2060*/  IMAD.MOV.U32 R0, RZ, RZ, R18 ;  /* 0x000000ffff007224 */ /* 0x000fe200078e0012 */
[----:B------:R-:W-:Y:S02]  /*2070*/  MOV R3, R19 ;  /* 0x0000001300037202 */ /* 0x000fe40000000f00 */
        /* <DEDUP_REMOVED lines=11> */
.L_x_3428:
        /* <DEDUP_REMOVED lines=36> */
.L_x_3429:
        /* <DEDUP_REMOVED lines=15> */
.L_x_3430:
        /* <DEDUP_REMOVED lines=37> */
.L_x_3431:
[----:B------:R-:W-:Y:S01]  /*26b0*/  IMAD.MOV.U32 R0, RZ, RZ, R18 ;  /* 0x000000ffff007224 */ /* 0x000fe200078e0012 */
[----:B------:R-:W-:Y:S01]  /*26c0*/  MOV R8, 0x26f0 ;  /* 0x000026f000087802 */ /* 0x000fe20000000f00 */
[----:B------:R-:W-:-:S07]  /*26d0*/  IMAD.MOV.U32 R3, RZ, RZ, R19 ;  /* 0x000000ffff037224 */ /* 0x000fce00078e0013 */
[----:B------:R-:W-:Y:S05]  /*26e0*/  CALL.REL.NOINC `($__internal_72_$__cuda_sm20_div_s64) ;  /* 0x0000002400e87944 */ /* 0x000fea0003c00000 */
[----:B------:R-:W-:Y:S01]  /*26f0*/  IADD3 R11, P0, PT, RZ, -R12, RZ ;  /* 0x8000000cff0b7210 */ /* 0x000fe20007f1e0ff */
[----:B------:R-:W-:-:S03]  /*2700*/  IMAD.MOV.U32 R15, RZ, RZ, RZ ;  /* 0x000000ffff0f7224 */ /* 0x000fc600078e00ff */
[----:B------:R-:W-:Y:S01]  /*2710*/  IADD3.X R3, PT, PT, RZ, ~R0, RZ, P0, !PT ;  /* 0x80000000ff037210 */ /* 0x000fe200007fe4ff */
[----:B------:R-:W-:-:S04]  /*2720*/  IMAD.WIDE.U32 R8, R18, R11, R14 ;  /* 0x0000000b12087225 */ /* 0x000fc800078e000e */
[----:B------:R-:W-:-:S04]  /*2730*/  IMAD R3, R3, R18, RZ ;  /* 0x0000001203037224 */ /* 0x000fc800078e02ff */
[----:B------:R-:W-:Y:S02]  /*2740*/  IMAD R3, R19, R11, R3 ;  /* 0x0000000b13037224 */ /* 0x000fe400078e0203 */
[----:B------:R-:W-:-:S03]  /*2750*/  IMAD.MOV.U32 R19, RZ, RZ, R8 ;  /* 0x000000ffff137224 */ /* 0x000fc600078e0008 */
[----:B------:R-:W-:-:S07]  /*2760*/  IADD3 R3, PT, PT, R9, R3, RZ ;  /* 0x0000000309037210 */ /* 0x000fce0007ffe0ff */
.L_x_3432:
[----:B------:R-:W0:Y:S02]  /*2770*/  LDC.64 R8, c[0x0][0x3a0] ;  /* 0x0000e800ff087b82 */ /* 0x000e240000000a00 */
[----:B0-----:R-:W-:-:S06]  /*2780*/  IMAD.WIDE.U32 R8, R13, 0x8, R8 ;  /* 0x000000080d087825 */ /* 0x001fcc00078e0008 */
[----:B------:R-:W2:Y:S01]  /*2790*/  LDG.E.64 R8, desc[UR8][R8.64] ;  /* 0x0000000808087981 */ /* 0x000ea2000c1e1b00 */
[----:B------:R-:W-:Y:S02]  /*27a0*/  IMAD.MOV.U32 R26, RZ, RZ, R20 ;  /* 0x000000ffff1a7224 */ /* 0x000fe400078e0014 */
[----:B------:R-:W-:Y:S02]  /*27b0*/  VIADD R2, R2, 0xfffffffc ;  /* 0xfffffffc02027836 */ /* 0x000fe40000000000 */
[----:B------:R-:W-:Y:S02]  /*27c0*/  IMAD.MOV.U32 R30, RZ, RZ, R12 ;  /* 0x000000ffff1e7224 */ /* 0x000fe400078e000c */
[-C--:B--2---:R-:W-:Y:S02]  /*27d0*/  IMAD R0, R9, R19.reuse, RZ ;  /* 0x0000001309007224 */ /* 0x084fe400078e02ff */
[----:B------:R-:W-:-:S04]  /*27e0*/  IMAD.WIDE.U32 R26, R8, R19, R26 ;  /* 0x00000013081a7225 */ /* 0x000fc800078e001a */
[----:B------:R-:W-:-:S05]  /*27f0*/  IMAD R3, R8, R3, R0 ;  /* 0x0000000308037224 */ /* 0x000fca00078e0200 */
[----:B------:R-:W-:-:S07]  /*2800*/  IADD3 R27, PT, PT, R27, R3, RZ ;  /* 0x000000031b1b7210 */ /* 0x000fce0007ffe0ff */
.L_x_3424:
        /* <DEDUP_REMOVED lines=32> */
.L_x_3434:
        /* <DEDUP_REMOVED lines=14> */
.L_x_3435:
        /* <DEDUP_REMOVED lines=36> */
.L_x_3436:
        /* <DEDUP_REMOVED lines=12> */
.L_x_3437:
        /* <DEDUP_REMOVED lines=10> */
.L_x_3433:
        /* <DEDUP_REMOVED lines=26> */
[----:B------:R-:W-:-:S05]  /*3030*/  @!P1 LOP3.LUT R3, RZ, R8, RZ, 0x33, !PT ;  /* 0x00000008ff039212 */ /* 0x000fca00078e33ff */
[----:B------:R-:W-:Y:S01]  /*3040*/  IMAD.MOV.U32 R8, RZ, RZ, R3 ;  /* 0x000000ffff087224 */ /* 0x000fe200078e0003 */
[----:B------:R-:W-:Y:S06]  /*3050*/  BRA `(.L_x_3439) ;  /* 0x0000000000107947 */ /* 0x000fec0003800000 */
.L_x_3438:
[----:B------:R-:W-:-:S07]  /*3060*/  MOV R0, 0x3080 ;  /* 0x0000308000007802 */ /* 0x000fce0000000f00 */
[----:B------:R-:W-:Y:S05]  /*3070*/  CALL.REL.NOINC `($__internal_73_$__cuda_sm20_rem_s64) ;  /* 0x0000002000d07944 */ /* 0x000fea0003c00000 */
[----:B------:R-:W-:Y:S02]  /*3080*/  IMAD.MOV.U32 R8, RZ, RZ, R3 ;  /* 0x000000ffff087224 */ /* 0x000fe400078e0003 */
[----:B------:R-:W-:-:S07]  /*3090*/  IMAD.MOV.U32 R9, RZ, RZ, R10 ;  /* 0x000000ffff097224 */ /* 0x000fce00078e000a */
.L_x_3439:
[----:B------:R-:W0:Y:S02]  /*30a0*/  LDC.64 R10, c[0x0][0x3a0] ;  /* 0x0000e800ff0a7b82 */ /* 0x000e240000000a00 */
[----:B0-----:R-:W-:-:S06]  /*30b0*/  IMAD.WIDE.U32 R2, R2, 0x8, R10 ;  /* 0x0000000802027825 */ /* 0x001fcc00078e000a */
[----:B------:R-:W2:Y:S02]  /*30c0*/  LDG.E.64 R2, desc[UR8][R2.64] ;  /* 0x0000000802027981 */ /* 0x000ea4000c1e1b00 */
[-C--:B--2---:R-:W-:Y:S02]  /*30d0*/  IMAD R11, R3, R8.reuse, RZ ;  /* 0x00000008030b7224 */ /* 0x084fe400078e02ff */
[----:B------:R-:W-:-:S04]  /*30e0*/  IMAD.WIDE.U32 R26, R2, R8, R26 ;  /* 0x00000008021a7225 */ /* 0x000fc800078e001a */
[----:B------:R-:W-:-:S05]  /*30f0*/  IMAD R11, R2, R9, R11 ;  /* 0x00000009020b7224 */ /* 0x000fca00078e020b */
[----:B------:R-:W-:-:S07]  /*3100*/  IADD3 R27, PT, PT, R27, R11, RZ ;  /* 0x0000000b1b1b7210 */ /* 0x000fce0007ffe0ff */
.L_x_3405:
        /* <DEDUP_REMOVED lines=9> */
[C---:B0-----:R-:W-:Y:S02]  /*31a0*/  VIADD R0, R5.reuse, UR5 ;  /* 0x0000000505007c36 */ /* 0x041fe40008000000 */
[----:B------:R-:W-:-:S06]  /*31b0*/  IMAD.SHL.U32 R2, R5, 0x8, RZ ;  /* 0x0000000805027824 */ /* 0x000fcc00078e00ff */
[----:B------:R-:W-:Y:S05]  /*31c0*/  BRA.U !UP0, `(.L_x_3440) ;  /* 0x0000001908f47547 */ /* 0x000fea000b800000 */
[----:B------:R-:W-:Y:S01]  /*31d0*/  UIADD3 UR7, UPT, UPT, UR15, -0x2, URZ ;  /* 0xfffffffe0f077890 */ /* 0x000fe2000fffe0ff */
[----:B------:R-:W-:Y:S01]  /*31e0*/  MOV R10, 0x1 ;  /* 0x00000001000a7802 */ /* 0x000fe20000000f00 */
        /* <DEDUP_REMOVED lines=24> */
.L_x_3444:
[----:B0-----:R-:W-:Y:S01]  /*3370*/  LDS.U8 R14, [R0] ;  /* 0x00000000000e7984 */ /* 0x001fe20000000000 */
[----:B------:R-:W-:Y:S01]  /*3380*/  UIADD3 UR4, UPT, UPT, UR4, 0x10, URZ ;  /* 0x0000001004047890 */ /* 0x000fe2000fffe0ff */
[----:B------:R-:W-:Y:S02]  /*3390*/  VIADD R10, R10, 0x10 ;  /* 0x000000100a0a7836 */ /* 0x000fe40000000000 */
[----:B------:R-:W0:Y:S01]  /*33a0*/  LDS.U8 R18, [R12+UR14] ;  /* 0x0000000e0c127984 */ /* 0x000e220008000000 */
[----:B------:R-:W-:Y:S01]  /*33b0*/  UISETP.GE.AND UP1, UPT, UR4, -0xc, UPT ;  /* 0xfffffff40400788c */ /* 0x000fe2000bf26270 */
[----:B0-----:R-:W-:Y:S02]  /*33c0*/  VIMNMX.U16x2 R11, PT, PT, R14, R18, PT ;  /* 0x000000120e0b7248 */ /* 0x001fe40003fe0200 */
[----:B------:R-:W-:Y:S02]  /*33d0*/  PRMT R20, R18, 0x8880, RZ ;  /* 0x0000888012147816 */ /* 0x000fe400000000ff */
[----:B------:R-:W-:-:S04]  /*33e0*/  PRMT R11, R11, 0x9910, RZ ;  /* 0x000099100b0b7816 */ /* 0x000fc800000000ff */
[----:B------:R-:W-:-:S04]  /*33f0*/  ISETP.NE.AND P0, PT, R11, RZ, PT ;  /* 0x000000ff0b00720c */ /* 0x000fc80003f05270 */
[----:B------:R-:W-:-:S04]  /*3400*/  SEL R11, RZ, 0x1, !P0 ;  /* 0x00000001ff0b7807 */ /* 0x000fc80004000000 */
[----:B------:R-:W-:Y:S02]  /*3410*/  ISETP.NE.AND P0, PT, R11, R20, PT ;  /* 0x000000140b00720c */ /* 0x000fe40003f05270 */
[----:B------:R-:W-:Y:S02]  /*3420*/  LEA R20, R3, R12, 0x1 ;  /* 0x0000000c03147211 */ /* 0x000fe400078e08ff */
[----:B------:R-:W-:-:S09]  /*3430*/  PRMT R11, R14, 0x7610, R11 ;  /* 0x000076100e0b7816 */ /* 0x000fd2000000000b */
        /* <DEDUP_REMOVED lines=46> */
[----:B------:R-:W-:-:S03]  /*3720*/  PRMT R11, R11, 0x9910, RZ ;  /* 0x000099100b0b7816 */ /* 0x000fc600000000ff */
[----:B------:R-:W-:Y:S01]  /*3730*/  IMAD.MOV.U32 R12, RZ, RZ, R13 ;  /* 0x000000ffff0c7224 */ /* 0x000fe200078e000d */
        /* <DEDUP_REMOVED lines=28> */
[----:B------:R-:W-:Y:S01]  /*3900*/  ISETP.NE.AND P0, PT, R13, RZ, PT ;  /* 0x000000ff0d00720c */ /* 0x000fe20003f05270 */
[----:B------:R-:W-:-:S03]  /*3910*/  IMAD.MOV.U32 R13, RZ, RZ, R12 ;  /* 0x000000ffff0d7224 */ /* 0x000fc600078e000c */
        /* <DEDUP_REMOVED lines=22> */
[----:B------:R-:W-:Y:S02]  /*3a80*/  PRMT R11, R11, 0x9910, RZ ;  /* 0x000099100b0b7816 */ /* 0x000fe400000000ff */
[----:B------:R-:W-:Y:S02]  /*3a90*/  MOV R12, R13 ;  /* 0x0000000d000c7202 */ /* 0x000fe40000000f00 */
        /* <DEDUP_REMOVED lines=17> */
[C---:B------:R-:W-:Y:S01]  /*3bb0*/  IMAD R14, R3.reuse, 0x3, R18 ;  /* 0x00000003030e7824 */ /* 0x040fe200078e0212 */
[----:B------:R-:W-:-:S11]  /*3bc0*/  LEA R18, R3, R18, 0x2 ;  /* 0x0000001203127211 */ /* 0x000fd600078e10ff */
        /* <DEDUP_REMOVED lines=62> */
[----:B------:R-:W-:Y:S02]  /*3fb0*/  ISETP.NE.AND P0, PT, R13, RZ, PT ;  /* 0x000000ff0d00720c */ /* 0x000fe40003f05270 */
[----:B------:R-:W-:Y:S02]  /*3fc0*/  MOV R13, R12 ;  /* 0x0000000c000d7202 */ /* 0x000fe40000000f00 */
        /* <DEDUP_REMOVED lines=20> */
.L_x_3443:
[----:B------:R-:W-:-:S04]  /*4110*/  UIADD3 UR7, UPT, UPT, -UR4, URZ, URZ ;  /* 0x000000ff04077290 */ /* 0x000fc8000fffe1ff */
[----:B------:R-:W-:-:S09]  /*4120*/  UISETP.GT.AND UP1, UPT, UR7, 0x4, UPT ;  /* 0x000000040700788c */ /* 0x000fd2000bf24270 */
[----:B------:R-:W-:Y:S05]  /*4130*/  BRA.U !UP1, `(.L_x_3445) ;  /* 0x0000000509bc7547 */ /* 0x000fea000b800000 */
[----:B0-----:R-:W-:Y:S01]  /*4140*/  LDS.U8 R14, [R0] ;  /* 0x00000000000e7984 */ /* 0x001fe20000000000 */
[----:B------:R-:W-:Y:S01]  /*4150*/  IADD3 R10, PT, PT, R10, 0x4, RZ ;  /* 0x000000040a0a7810 */ /* 0x000fe20007ffe0ff */
[----:B------:R-:W-:Y:S02]  /*4160*/  UIADD3 UR4, UPT, UPT, UR4, 0x4, URZ ;  /* 0x0000000404047890 */ /* 0x000fe4000fffe0ff */
[----:B------:R-:W0:Y:S01]  /*4170*/  LDS.U8 R18, [R12+UR14] ;  /* 0x0000000e0c127984 */ /* 0x000e220008000000 */
[----:B------:R-:W-:Y:S01]  /*4180*/  UPLOP3.LUT UP0, UPT, UPT, UPT, UPT, 0x40, 0x4 ;  /* 0x000000000004789c */ /* 0x000fe20003f0e870 */
[----:B------:R-:W-:Y:S01]  /*4190*/  VIADD R10, R10, 0x4 ;  /* 0x000000040a0a7836 */ /* 0x000fe20000000000 */
[----:B------:R-:W-:Y:S01]  /*41a0*/  UIADD3 UR4, UPT, UPT, UR4, 0x4, URZ ;  /* 0x0000000404047890 */ /* 0x000fe2000fffe0ff */
[----:B0-----:R-:W-:Y:S02]  /*41b0*/  VIMNMX.U16x2 R11, PT, PT, R14, R18, PT ;  /* 0x000000120e0b7248 */ /* 0x001fe40003fe0200 */
[----:B------:R-:W-:-:S02]  /*41c0*/  PRMT R20, R18, 0x8880, RZ ;  /* 0x0000888012147816 */ /* 0x000fc400000000ff */
        /* <DEDUP_REMOVED lines=102> */
.L_x_3445:
[----:B------:R-:W-:-:S09]  /*4830*/  UISETP.NE.OR UP0, UPT, UR4, URZ, UP0 ;  /* 0x000000ff0400728c */ /* 0x000fd20008705670 */
[----:B------:R-:W-:Y:S05]  /*4840*/  BRA.U !UP0, `(.L_x_3446) ;  /* 0x0000000108e07547 */ /* 0x000fea000b800000 */
.L_x_3442:
[----:B012---:R-:W-:Y:S01]  /*4850*/  LDS.U8 R14, [R0] ;  /* 0x00000000000e7984 */ /* 0x007fe20000000000 */
[----:B------:R-:W-:Y:S01]  /*4860*/  UIADD3 UR4, UPT, UPT, UR4, 0x4, URZ ;  /* 0x0000000404047890 */ /* 0x000fe2000fffe0ff */
[----:B------:R-:W-:Y:S02]  /*4870*/  VIADD R10, R10, 0x4 ;  /* 0x000000040a0a7836 */ /* 0x000fe40000000000 */
[----:B------:R-:W0:Y:S01]  /*4880*/  LDS.U8 R20, [R12+UR14] ;  /* 0x0000000e0c147984 */ /* 0x000e220008000000 */
[----:B------:R-:W-:Y:S01]  /*4890*/  UISETP.NE.AND UP0, UPT, UR4, URZ, UPT ;  /* 0x000000ff0400728c */ /* 0x000fe2000bf05270 */
        /* <DEDUP_REMOVED lines=51> */
.L_x_3446:
[----:B------:R-:W-:-:S07]  /*4bd0*/  VIADD R10, R10, 0x1 ;  /* 0x000000010a0a7836 */ /* 0x000fce0000000000 */
.L_x_3441:
        /* <DEDUP_REMOVED lines=9> */
[----:B------:R-:W-:Y:S01]  /*4c70*/  IADD3 R3, PT, PT, R3, UR4, RZ ;  /* 0x0000000403037c10 */ /* 0x000fe2000fffe0ff */
[----:B------:R-:W-:-:S07]  /*4c80*/  VIADD R7, R5, UR4 ;  /* 0x0000000405077c36 */ /* 0x000fce0008000000 */
.L_x_3447:
[----:B-1-3--:R-:W-:Y:S01]  /*4c90*/  LDS.U8 R4, [R0] ;  /* 0x0000000000047984 */ /* 0x00afe20000000000 */
[----:B------:R-:W1:Y:S01]  /*4ca0*/  LDC R10, c[0x0][0x360] ;  /* 0x0000d800ff0a7b82 */ /* 0x000e620000000800 */
[----:B------:R-:W-:Y:S02]  /*4cb0*/  UIADD3 UR6, UPT, UPT, UR6, 0x1, URZ ;  /* 0x0000000106067890 */ /* 0x000fe4000fffe0ff */
[----:B------:R3:W4:Y:S02]  /*4cc0*/  LDS.U8 R8, [R7] ;  /* 0x0000000007087984 */ /* 0x0007240000000000 */
[----:B------:R-:W-:Y:S01]  /*4cd0*/  UISETP.NE.AND UP0, UPT, UR6, URZ, UPT ;  /* 0x000000ff0600728c */ /* 0x000fe2000bf05270 */
[----:B---3--:R-:W-:Y:S02]  /*4ce0*/  IADD3 R7, PT, PT, R7, UR14, RZ ;  /* 0x0000000e07077c10 */ /* 0x008fe4000fffe0ff */
[----:B----4-:R-:W-:Y:S02]  /*4cf0*/  VIMNMX.U16x2 R4, PT, PT, R4, R8, PT ;  /* 0x0000000804047248 */ /* 0x010fe40003fe0200 */
[----:B------:R-:W-:-:S02]  /*4d00*/  PRMT R5, R8, 0x8880, RZ ;  /* 0x0000888008057816 */ /* 0x000fc400000000ff */
[----:B------:R-:W-:-:S04]  /*4d10*/  PRMT R4, R4, 0x9910, RZ ;  /* 0x0000991004047816 */ /* 0x000fc800000000ff */
[----:B------:R-:W-:-:S04]  /*4d20*/  ISETP.NE.AND P0, PT, R4, RZ, PT ;  /* 0x000000ff0400720c */ /* 0x000fc80003f05270 */
[----:B------:R-:W-:-:S04]  /*4d30*/  SEL R4, RZ, 0x1, !P0 ;  /* 0x00000001ff047807 */ /* 0x000fc80004000000 */
[----:B------:R-:W-:-:S13]  /*4d40*/  ISETP.NE.AND P0, PT, R4, R5, PT ;  /* 0x000000050400720c */ /* 0x000fda0003f05270 */
[----:B------:R-:W-:Y:S04]  /*4d50*/  @!P0 STS.U8 [R0], R8 ;  /* 0x0000000800008388 */ /* 0x000fe80000000000 */
[----:B------:R1:W3:Y:S02]  /*4d60*/  @!P0 LDS.64 R4, [R3] ;  /* 0x0000000003048984 */ /* 0x0002e40000000a00 */
[----:B-1----:R-:W-:Y:S02]  /*4d70*/  IMAD R3, R10, 0x8, R3 ;  /* 0x000000080a037824 */ /* 0x002fe400078e0203 */
[----:B---3--:R3:W-:Y:S01]  /*4d80*/  @!P0 STS.64 [R2+UR10], R4 ;  /* 0x0000000402008988 */ /* 0x0087e20008000a0a */
[----:B------:R-:W-:Y:S05]  /*4d90*/  BRA.U UP0, `(.L_x_3447) ;  /* 0xfffffffd00bc7547 */ /* 0x000fea000b83ffff */
.L_x_3440:
[----:B0123--:R-:W0:Y:S01]  /*4da0*/  LDS.64 R2, [R2+UR10] ;  /* 0x0000000a02027984 */ /* 0x00fe220008000a00 */
[----:B------:R-:W1:Y:S01]  /*4db0*/  LDCU.64 UR6, c[0x0][0x3b0] ;  /* 0x00007600ff0677ac */ /* 0x000e620008000a00 */
[----:B------:R-:W-:Y:S02]  /*4dc0*/  IMAD.MOV.U32 R4, RZ, RZ, R16 ;  /* 0x000000ffff047224 */ /* 0x000fe400078e0010 */
[----:B------:R-:W2:Y:S01]  /*4dd0*/  LDS.U8 R11, [R0] ;  /* 0x00000000000b7984 */ /* 0x000ea20000000000 */
[----:B------:R-:W3:Y:S01]  /*4de0*/  LDCU.128 UR16, c[0x0][0x380] ;  /* 0x00007000ff1077ac */ /* 0x000ee20008000c00 */
[----:B------:R-:W-:Y:S02]  /*4df0*/  IMAD.MOV.U32 R5, RZ, RZ, RZ ;  /* 0x000000ffff057224 */ /* 0x000fe400078e00ff */
        /* <DEDUP_REMOVED lines=9> */
        .weak           $__internal_72_$__cuda_sm20_div_s64
        .type           $__internal_72_$__cuda_sm20_div_s64,@function
        .size           $__internal_72_$__cuda_sm20_div_s64,($__internal_73_$__cuda_sm20_rem_s64 - $__internal_72_$__cuda_sm20_div_s64)
$__internal_72_$__cuda_sm20_div_s64:
        /* <DEDUP_REMOVED lines=54> */
[----:B------:R-:W-:-:S04]  /*51f0*/  IMAD R28, R24, R22, R11 ;  /* 0x00000016181c7224 */ /* 0x000fc800078e020b */
        /* <DEDUP_REMOVED lines=27> */
[----:B------:R-:W-:Y:S06]  /*53b0*/  RET.REL.NODEC R8 `(contiguous_reduce4_bool) ;  /* 0xffffffac08107950 */ /* 0x000fec0003c3ffff */
        .weak           $__internal_73_$__cuda_sm20_rem_s64
        .type           $__internal_73_$__cuda_sm20_rem_s64,@function
        .size           $__internal_73_$__cuda_sm20_rem_s64,(.L_x_3752 - $__internal_73_$__cuda_sm20_rem_s64)
$__internal_73_$__cuda_sm20_rem_s64:
        /* <DEDUP_REMOVED lines=14> */
[----:B------:R-:W-:Y:S02]  /*54a0*/  IMAD.X R21, RZ, RZ, ~R15, P0 ;  /* 0x000000ffff157224 */ /* 0x000fe400000e0e0f */
[----:B------:R-:W-:Y:S02]  /*54b0*/  IMAD.MOV.U32 R15, RZ, RZ, R12 ;  /* 0x000000ffff0f7224 */ /* 0x000fe400078e000c */
[-C--:B------:R-:W-:Y:S02]  /*54c0*/  IMAD R23, R13, R21.reuse, RZ ;  /* 0x000000150d177224 */ /* 0x080fe400078e02ff */
[----:B------:R-:W-:-:S04]  /*54d0*/  IMAD.WIDE.U32 R14, P0, R12, R21, R14 ;  /* 0x000000150c0e7225 */ /* 0x000fc8000780000e */
[----:B------:R-:W-:-:S04]  /*54e0*/  IMAD.HI.U32 R3, R13, R21, RZ ;  /* 0x000000150d037227 */ /* 0x000fc800078e00ff */
[----:B------:R-:W-:Y:S01]  /*54f0*/  IMAD.HI.U32 R14, P1, R13, R19, R14 ;  /* 0x000000130d0e7227 */ /* 0x000fe2000782000e */
[----:B------:R-:W-:-:S04]  /*5500*/  IADD3.X R3, PT, PT, R3, R13, RZ, P0, !PT ;  /* 0x0000000d03037210 */ /* 0x000fc800007fe4ff */
[----:B------:R-:W-:-:S04]  /*5510*/  IADD3 R15, P2, PT, R23, R14, RZ ;  /* 0x0000000e170f7210 */ /* 0x000fc80007f5e0ff */
[----:B------:R-:W-:Y:S01]  /*5520*/  IADD3.X R3, PT, PT, RZ, RZ, R3, P2, P1 ;  /* 0x000000ffff037210 */ /* 0x000fe200017e2403 */
[----:B------:R-:W-:-:S04]  /*5530*/  IMAD.WIDE.U32 R12, R15, R10, RZ ;  /* 0x0000000a0f0c7225 */ /* 0x000fc800078e00ff */
[----:B------:R-:W-:Y:S01]  /*5540*/  IMAD R13, R15, R11, R13 ;  /* 0x0000000b0f0d7224 */ /* 0x000fe200078e020d */
[----:B------:R-:W-:-:S03]  /*5550*/  IADD3 R19, P0, PT, RZ, -R12, RZ ;  /* 0x8000000cff137210 */ /* 0x000fc60007f1e0ff */
[----:B------:R-:W-:Y:S02]  /*5560*/  IMAD R13, R3, R10, R13 ;  /* 0x0000000a030d7224 */ /* 0x000fe400078e020d */
[----:B------:R-:W-:-:S04]  /*5570*/  IMAD.HI.U32 R14, R15, R19, RZ ;  /* 0x000000130f0e7227 */ /* 0x000fc800078e00ff */
[----:B------:R-:W-:Y:S02]  /*5580*/  IMAD.X R12, RZ, RZ, ~R13, P0 ;  /* 0x000000ffff0c7224 */ /* 0x000fe400000e0e0d */
[----:B------:R-:W-:Y:S02]  /*5590*/  HFMA2 R13, -RZ, RZ, 0, 0 ;  /* 0x00000000ff0d7431 */ /* 0x000fe400000001ff */
        /* <DEDUP_REMOVED lines=10> */
[----:B------:R-:W-:Y:S01]  /*5640*/  IADD3 R15, P1, PT, RZ, R3, RZ ;  /* 0x00000003ff0f7210 */ /* 0x000fe20007f3e0ff */
[----:B------:R-:W-:-:S04]  /*5650*/  IMAD.X R3, RZ, RZ, RZ, P0 ;  /* 0x000000ffff037224 */ /* 0x000fc800000e06ff */
        /* <DEDUP_REMOVED lines=9> */
[--C-:B------:R-:W-:Y:S01]  /*56f0*/  IMAD.X R15, R3, 0x1, ~R11.reuse, P1 ;  /* 0x00000001030f7824 */ /* 0x100fe200008e0e0b */
[----:B------:R-:W-:Y:S02]  /*5700*/  SEL R13, R13, R19, P0 ;  /* 0x000000130d0d7207 */ /* 0x000fe40000000000 */
[----:B------:R-:W-:Y:S02]  /*5710*/  ISETP.NE.U32.AND P1, PT, R8, RZ, PT ;  /* 0x000000ff0800720c */ /* 0x000fe40003f25070 */
[----:B------:R-:W-:Y:S02]  /*5720*/  SEL R15, R15, R3, P0 ;  /* 0x000000030f0f7207 */ /* 0x000fe40000000000 */
[CC--:B------:R-:W-:Y:S02]  /*5730*/  IADD3 R3, P2, PT, R13.reuse, -R10.reuse, RZ ;  /* 0x8000000a0d037210 */ /* 0x0c0fe40007f5e0ff */
[----:B------:R-:W-:Y:S02]  /*5740*/  ISETP.GE.U32.AND P0, PT, R13, R10, PT ;  /* 0x0000000a0d00720c */ /* 0x000fe40003f06070 */
[----:B------:R-:W-:Y:S01]  /*5750*/  ISETP.NE.AND.EX P1, PT, R9, RZ, PT, P1 ;  /* 0x000000ff0900720c */ /* 0x000fe20003f25310 */
[C---:B------:R-:W-:Y:S01]  /*5760*/  IMAD.X R10, R15.reuse, 0x1, ~R11, P2 ;  /* 0x000000010f0a7824 */ /* 0x040fe200010e0e0b */
[----:B------:R-:W-:Y:S01]  /*5770*/  ISETP.GE.U32.AND.EX P0, PT, R15, R11, PT, P0 ;  /* 0x0000000b0f00720c */ /* 0x000fe20003f06100 */
[----:B------:R-:W-:Y:S01]  /*5780*/  IMAD.MOV.U32 R9, RZ, RZ, 0x0 ;  /* 0x00000000ff097424 */ /* 0x000fe200078e00ff */
[----:B------:R-:W-:-:S02]  /*5790*/  MOV R8, R0 ;  /* 0x0000000000087202 */ /* 0x000fc40000000f00 */
[----:B------:R-:W-:Y:S02]  /*57a0*/  SEL R3, R3, R13, P0 ;  /* 0x0000000d03037207 */ /* 0x000fe40000000000 */
[----:B------:R-:W-:Y:S02]  /*57b0*/  SEL R10, R10, R15, P0 ;  /* 0x0000000f0a0a7207 */ /* 0x000fe40000000000 */
[----:B------:R-:W-:Y:S02]  /*57c0*/  SEL R3, R3, 0xffffffff, P1 ;  /* 0xffffffff03037807 */ /* 0x000fe40000800000 */
[----:B------:R-:W-:Y:S01]  /*57d0*/  SEL R10, R10, 0xffffffff, P1 ;  /* 0xffffffff0a0a7807 */ /* 0x000fe20000800000 */
[----:B------:R-:W-:Y:S06]  /*57e0*/  RET.REL.NODEC R8 `(contiguous_reduce4_bool) ;  /* 0xffffffa808047950 */ /* 0x000fec0003c3ffff */
.L_x_3448:
        /* <DEDUP_REMOVED lines=9> */
.L_x_3752:


//--------------------- .text.contiguous_reduce33_bool --------------------------
	.section	.text.contiguous_reduce33_bool,"ax",@progbits
	.align	128
        .global         contiguous_reduce33_bool
        .type           contiguous_reduce33_bool,@function
        .size           contiguous_reduce33_bool,(.L_x_3843 - contiguous_reduce33_bool)
        .other          contiguous_reduce33_bool,@"STO_CUDA_ENTRY STV_DEFAULT"
contiguous_reduce33_bool:
.text.contiguous_reduce33_bool:
        /* <DEDUP_REMOVED lines=38> */
[----:B------:R-:W0:Y:S02]  /*0260*/  LDCU.64 UR8, c[0x0][0x398] ;  /* 0x00007300ff0877ac */ /* 0x000e240008000a00 */
[----:B------:R-:W2:Y:S04]  /*0270*/  LDG.E.U8 R2, desc[UR16][R12.64] ;  /* 0x000000100c027981 */ /* 0x000ea8000c1e1100 */
[----:B------:R-:W2:Y:S02]  /*0280*/  LDG.E.U8 R0, desc[UR16][R14.64] ;  /* 0x000000100e007981 */ /* 0x000ea4000c1e1100 */
[----:B--2---:R-:W-:-:S02]  /*0290*/  VIMNMX.U16x2 R9, PT, PT, R2, R0, PT ;  /* 0x0000000002097248 */ /* 0x004fc40003fe0200 */
[----:B------:R-:W-:Y:S02]  /*02a0*/  PRMT R16, R0, 0x8880, RZ ;  /* 0x0000888000107816 */ /* 0x000fe400000000ff */
[----:B------:R-:W-:-:S04]  /*02b0*/  PRMT R9, R9, 0x9910, RZ ;  /* 0x0000991009097816 */ /* 0x000fc800000000ff */
[----:B------:R-:W-:-:S04]  /*02c0*/  ISETP.NE.AND P0, PT, R9, RZ, PT ;  /* 0x000000ff0900720c */ /* 0x000fc80003f05270 */
[----:B------:R-:W-:-:S04]  /*02d0*/  SEL R9, RZ, 0x1, !P0 ;  /* 0x00000001ff097807 */ /* 0x000fc80004000000 */
[----:B------:R-:W-:-:S13]  /*02e0*/  ISETP.NE.AND P0, PT, R9, R16, PT ;  /* 0x000000100900720c */ /* 0x000fda0003f05270 */
        /* <DEDUP_REMOVED lines=11> */
.L_x_3450:
        /* <DEDUP_REMOVED lines=11> */
[----:B------:R-:W-:-:S03]  /*0450*/  LEA.HI.X R13, R8, UR11, R9, 0x3, P1 ;  /* 0x0000000b080d7c11 */ /* 0x000fc600088f1c09 */
[----:B------:R-:W2:Y:S04]  /*0460*/  LDG.E.U8 R10, desc[UR16][R10.64] ;  /* 0x000000100a0a7981 */ /* 0x000ea8000c1e1100 */
[----:B------:R-:W3:Y:S04]  /*0470*/  LDG.E.64 R12, desc[UR16][R12.64] ;  /* 0x000000100c0c7981 */ /* 0x000ee8000c1e1b00 */
[----:B--2---:R0:W-:Y:S04]  /*0480*/  STS.U8 [R5+UR6], R10 ;  /* 0x0000000a05007988 */ /* 0x0041e80008000006 */
[----:B---3--:R0:W-:Y:S02]  /*0490*/  STS.64 [R4], R12 ;  /* 0x0000000c04007388 */ /* 0x0081e40000000a00 */
.L_x_3451:
[----:B------:R-:W-:Y:S05]  /*04a0*/  BSYNC.RECONVERGENT B0 ;  /* 0x0000000000007941 */ /* 0x000fea0003800200 */
.L_x_3449:
[----:B------:R-:W-:Y:S01]  /*04b0*/  BAR.SYNC.DEFER_BLOCKING 0x0 ;  /* 0x0000000000007b1d */ /* 0x000fe20000010000 */
[----:B------:R-:W-:-:S13]  /*04c0*/  ISETP.GE.U32.AND P0, PT, R6, 0x42, PT ;  /* 0x000000420600780c */ /* 0x000fda0003f06070 */
[----:B------:R-:W-:Y:S05]  /*04d0*/  @!P0 BRA `(.L_x_3452) ;  /* 0x0000000000588947 */ /* 0x000fea0003800000 */
.L_x_3455:
        /* <DEDUP_REMOVED lines=8> */
[----:B0-----:R-:W-:Y:S02]  /*0560*/  VIMNMX.U16x2 R2, PT, PT, R2, R0, PT ;  /* 0x0000000002027248 */ /* 0x001fe40003fe0200 */
[----:B------:R-:W-:-:S02]  /*0570*/  PRMT R9, R0, 0x8880, RZ ;  /* 0x0000888000097816 */ /* 0x000fc400000000ff */
[----:B------:R-:W-:-:S04]  /*0580*/  PRMT R2, R2, 0x9910, RZ ;  /* 0x0000991002027816 */ /* 0x000fc800000000ff */
[----:B------:R-:W-:-:S04]  /*0590*/  ISETP.NE.AND P0, PT, R2, RZ, PT ;  /* 0x000000ff0200720c */ /* 0x000fc80003f05270 */
[----:B------:R-:W-:-:S04]  /*05a0*/  SEL R2, RZ, 0x1, !P0 ;  /* 0x00000001ff027807 */ /* 0x000fc80004000000 */
[----:B------:R-:W-:-:S13]  /*05b0*/  ISETP.NE.AND P0, PT, R2, R9, PT ;  /* 0x000000090200720c */ /* 0x000fda0003f05270 */
[----:B------:R-:W-:Y:S01]  /*05c0*/  @!P0 IMAD R8, R6, 0x8, R4 ;  /* 0x0000000806088824 */ /* 0x000fe200078e0204 */
[----:B------:R-:W-:Y:S05]  /*05d0*/  @!P0 STS.U8 [R5+UR6], R0 ;  /* 0x0000000005008988 */ /* 0x000fea0008000006 */
[----:B------:R-:W0:Y:S04]  /*05e0*/  @!P0 LDS.64 R8, [R8] ;  /* 0x0000000008088984 */ /* 0x000e280000000a00 */
[----:B0-----:R0:W-:Y:S02]  /*05f0*/  @!P0 STS.64 [R4], R8 ;  /* 0x0000000804008388 */ /* 0x0011e40000000a00 */
.L_x_3454:
[----:B------:R-:W-:Y:S05]  /*0600*/  BSYNC.RECONVERGENT B0 ;  /* 0x0000000000007941 */ /* 0x000fea0003800200 */
.L_x_3453:
[----:B------:R-:W-:Y:S01]  /*0610*/  BAR.SYNC.DEFER_BLOCKING 0x0 ;  /* 0x0000000000007b1d */ /* 0x000fe20000010000 */
[----:B------:R-:W-:-:S13]  /*0620*/  ISETP.GT.U32.AND P0, PT, R10, 0x83, PT ;  /* 0x000000830a00780c */ /* 0x000fda0003f04070 */
[----:B------:R-:W-:Y:S05]  /*0630*/  @P0 BRA `(.L_x_3455) ;  /* 0xfffffffc00a80947 */ /* 0x000fea000383ffff */
.L_x_3452:
[----:B------:R-:W-:-:S13]  /*0640*/  ISETP.GT.U32.AND P0, PT, R5, 0x1f, PT ;  /* 0x0000001f0500780c */ /* 0x000fda0003f04070 */
[----:B------:R-:W-:Y:S05]  /*0650*/  @P0 EXIT ;  /* 0x000000000000094d */ /* 0x000fea0003800000 */
[----:B-1----:R-:W-:Y:S01]  /*0660*/  LDS.U8 R0, [R5+UR6] ;  /* 0x0000000605007984 */ /* 0x002fe20008000000 */
[----:B------:R-:W-:-:S03]  /*0670*/  ISETP.NE.AND P1, PT, R5, RZ, PT ;  /* 0x000000ff0500720c */ /* 0x000fc60003f25270 */
[----:B------:R-:W1:Y:S04]  /*0680*/  LDS.U8 R2, [R5+UR6+0x20] ;  /* 0x0000200605027984 */ /* 0x000e680008000000 */
[----:B------:R-:W2:Y:S01]  /*0690*/  LDS.S8 R7, [R5+UR6+0x20] ;  /* 0x0000200605077984 */ /* 0x000ea20008000200 */
[----:B-1----:R-:W-:-:S04]  /*06a0*/  VIMNMX.U16x2 R0, PT, PT, R0, R2, PT ;  /* 0x0000000200007248 */ /* 0x002fc80003fe0200 */
[----:B------:R-:W-:-:S04]  /*06b0*/  PRMT R0, R0, 0x9910, RZ ;  /* 0x0000991000007816 */ /* 0x000fc800000000ff */
[----:B------:R-:W-:-:S04]  /*06c0*/  ISETP.NE.AND P0, PT, R0, RZ, PT ;  /* 0x000000ff0000720c */ /* 0x000fc80003f05270 */
[----:B------:R-:W-:-:S04]  /*06d0*/  SEL R0, RZ, 0x1, !P0 ;  /* 0x00000001ff007807 */ /* 0x000fc80004000000 */
[----:B--2---:R-:W-:-:S13]  /*06e0*/  ISETP.NE.AND P0, PT, R0, R7, PT ;  /* 0x000000070000720c */ /* 0x004fda0003f05270 */
[----:B------:R-:W1:Y:S04]  /*06f0*/  @!P0 LDS.64 R6, [R4+0x100] ;  /* 0x0001000004068984 */ /* 0x000e680000000a00 */
[----:B-1----:R-:W-:Y:S04]  /*0700*/  @!P0 STS.64 [R4], R6 ;  /* 0x0000000604008388 */ /* 0x002fe80000000a00 */
[----:B------:R-:W1:Y:S04]  /*0710*/  @!P0 LDS.U8 R0, [R5+UR6+0x20] ;  /* 0x0000200605008984 */ /* 0x000e680008000000 */
[----:B-1----:R-:W-:Y:S04]  /*0720*/  @!P0 STS.U8 [R5+UR6], R0 ;  /* 0x0000000005008988 */ /* 0x002fe80008000006 */
[----:B------:R-:W-:Y:S04]  /*0730*/  LDS.U8 R2, [R5+UR6] ;  /* 0x0000000605027984 */ /* 0x000fe80008000000 */
[----:B0-----:R-:W0:Y:S04]  /*0740*/  LDS.U8 R8, [R5+UR6+0x10] ;  /* 0x0000100605087984 */ /* 0x001e280008000000 */
[----:B------:R-:W1:Y:S01]  /*0750*/  LDS.S8 R9, [R5+UR6+0x10] ;  /* 0x0000100605097984 */ /* 0x000e620008000200 */
[----:B0-----:R-:W-:-:S04]  /*0760*/  VIMNMX.U16x2 R2, PT, PT, R2, R8, PT ;  /* 0x0000000802027248 */ /* 0x001fc80003fe0200 */
[----:B------:R-:W-:-:S04]  /*0770*/  PRMT R2, R2, 0x9910, RZ ;  /* 0x0000991002027816 */ /* 0x000fc800000000ff */
[----:B------:R-:W-:-:S04]  /*0780*/  ISETP.NE.AND P0, PT, R2, RZ, PT ;  /* 0x000000ff0200720c */ /* 0x000fc80003f05270 */
[----:B------:R-:W-:-:S04]  /*0790*/  SEL R2, RZ, 0x1, !P0 ;  /* 0x00000001ff027807 */ /* 0x000fc80004000000 */
[----:B-1----:R-:W-:-:S13]  /*07a0*/  ISETP.NE.AND P0, PT, R2, R9, PT ;  /* 0x000000090200720c */ /* 0x002fda0003f05270 */
[----:B------:R-:W0:Y:S04]  /*07b0*/  @!P0 LDS.64 R6, [R4+0x80] ;  /* 0x0000800004068984 */ /* 0x000e280000000a00 */
[----:B0-----:R-:W-:Y:S04]  /*07c0*/  @!P0 STS.64 [R4], R6 ;  /* 0x0000000604008388 */ /* 0x001fe80000000a00 */
[----:B------:R-:W0:Y:S04]  /*07d0*/  @!P0 LDS.U8 R0, [R5+UR6+0x10] ;  /* 0x0000100605008984 */ /* 0x000e280008000000 */
[----:B0-----:R-:W-:Y:S04]  /*07e0*/  @!P0 STS.U8 [R5+UR6], R0 ;  /* 0x0000000005008988 */ /* 0x001fe80008000006 */
[----:B------:R-:W-:Y:S04]  /*07f0*/  LDS.U8 R2, [R5+UR6] ;  /* 0x0000000605027984 */ /* 0x000fe80008000000 */
[----:B------:R-:W0:Y:S04]  /*0800*/  LDS.U8 R8, [R5+UR6+0x8] ;  /* 0x0000080605087984 */ /* 0x000e280008000000 */
        /* <DEDUP_REMOVED lines=70> */
.L_x_3456:
        /* <DEDUP_REMOVED lines=9> */
.L_x_3843:


//--------------------- .text.contiguous_reduce3_bool --------------------------
	.section	.text.contiguous_reduce3_bool,"ax",@progbits
	.align	128
        .global         contiguous_reduce3_bool
        .type           contiguous_reduce3_bool,@function
        .size           contiguous_reduce3_bool,(.L_x_3754 - contiguous_reduce3_bool)
        .other          contiguous_reduce3_bool,@"STO_CUDA_ENTRY STV_DEFAULT"
contiguous_reduce3_bool:
.text.contiguous_reduce3_bool:
[----:B------:R-:W-:Y:S01]  /*0000*/  LDC R1, c[0x0][0x37c] ;  /* 0x0000df00ff017b82 */ /* 0x000fe20000000800 */
[----:B------:R-:W0:Y:S07]  /*0010*/  S2R R9, SR_TID.X ;  /* 0x0000000000097919 */ /* 0x000e2e0000002100 */
[----:B------:R-:W1:Y:S01]  /*0020*/  S2UR UR6, SR_CgaCtaId ;  /* 0x00000000000679c3 */ /* 0x000e620000008800 */
[----:B------:R-:W-:Y:S01]  /*0030*/  UMOV UR4, 0x400 ;  /* 0x0000040000047882 */ /* 0x000fe20000000000 */
[----:B------:R-:W2:Y:S01]  /*0040*/  LDCU.64 UR8, c[0x0][0x3b0] ;  /* 0x00007600ff0877ac */ /* 0x000ea20008000a00 */
[----:B------:R-:W-:Y:S01]  /*0050*/  HFMA2 R3, -RZ, RZ, 0, 5.9604644775390625e-08 ;  /* 0x00000001ff037431 */ /* 0x000fe200000001ff */
        /* <DEDUP_REMOVED lines=50> */
.L_x_3485:
        /* <DEDUP_REMOVED lines=33> */
.L_x_3462:
[----:B------:R-:W-:Y:S01]  /*0590*/  MOV R31, R19 ;  /* 0x00000013001f7202 */ /* 0x000fe20000000f00 */
[----:B------:R-:W-:Y:S01]  /*05a0*/  IMAD.MOV.U32 R25, RZ, RZ, R18 ;  /* 0x000000ffff197224 */ /* 0x000fe200078e0012 */
[----:B------:R-:W-:Y:S01]  /*05b0*/  MOV R26, R16 ;  /* 0x00000010001a7202 */ /* 0x000fe20000000f00 */
[----:B------:R-:W-:Y:S01]  /*05c0*/  IMAD.MOV.U32 R27, RZ, RZ, R17 ;  /* 0x000000ffff1b7224 */ /* 0x000fe200078e0011 */
[----:B------:R-:W-:-:S07]  /*05d0*/  MOV R10, 0x5f0 ;  /* 0x000005f0000a7802 */ /* 0x000fce0000000f00 */
[----:B------:R-:W-:Y:S05]  /*05e0*/  CALL.REL.NOINC `($__internal_74_$__cuda_sm20_div_s64) ;  /* 0x0000006800b07944 */ /* 0x000fea0003c00000 */
        /* <DEDUP_REMOVED lines=12> */
.L_x_3463:
[----:B------:R-:W-:Y:S05]  /*06b0*/  BSYNC.RECONVERGENT B1 ;  /* 0x0000000000017941 */ /* 0x000fea0003800200 */
.L_x_3461:
        /* <DEDUP_REMOVED lines=36> */
.L_x_3465:
[----:B------:R-:W-:Y:S01]  /*0900*/  MOV R31, R12 ;  /* 0x0000000c001f7202 */ /* 0x000fe20000000f00 */
[----:B------:R-:W-:Y:S01]  /*0910*/  IMAD.MOV.U32 R25, RZ, RZ, R11 ;  /* 0x000000ffff197224 */ /* 0x000fe200078e000b */
[----:B------:R-:W-:Y:S01]  /*0920*/  MOV R26, R16 ;  /* 0x00000010001a7202 */ /* 0x000fe20000000f00 */
[----:B------:R-:W-:Y:S01]  /*0930*/  IMAD.MOV.U32 R27, RZ, RZ, R17 ;  /* 0x000000ffff1b7224 */ /* 0x000fe200078e0011 */
[----:B------:R-:W-:-:S07]  /*0940*/  MOV R10, 0x960 ;  /* 0x00000960000a7802 */ /* 0x000fce0000000f00 */
[----:B------:R-:W-:Y:S05]  /*0950*/  CALL.REL.NOINC `($__internal_74_$__cuda_sm20_div_s64) ;  /* 0x0000006400d47944 */ /* 0x000fea0003c00000 */
        /* <DEDUP_REMOVED lines=9> */
.L_x_3466:
[----:B------:R-:W-:Y:S05]  /*09f0*/  BSYNC.RECONVERGENT B1 ;  /* 0x0000000000017941 */ /* 0x000fea0003800200 */
.L_x_3464:
        /* <DEDUP_REMOVED lines=36> */
.L_x_3468:
[----:B------:R-:W-:Y:S01]  /*0c40*/  MOV R31, R18 ;  /* 0x00000012001f7202 */ /* 0x000fe20000000f00 */
[----:B------:R-:W-:Y:S01]  /*0c50*/  IMAD.MOV.U32 R25, RZ, RZ, R19 ;  /* 0x000000ffff197224 */ /* 0x000fe200078e0013 */
[----:B------:R-:W-:Y:S01]  /*0c60*/  MOV R26, R16 ;  /* 0x00000010001a7202 */ /* 0x000fe20000000f00 */
[----:B------:R-:W-:Y:S01]  /*0c70*/  IMAD.MOV.U32 R27, RZ, RZ, R17 ;  /* 0x000000ffff1b7224 */ /* 0x000fe200078e0011 */
[----:B------:R-:W-:-:S07]  /*0c80*/  MOV R10, 0xca0 ;  /* 0x00000ca0000a7802 */ /* 0x000fce0000000f00 */
[----:B------:R-:W-:Y:S05]  /*0c90*/  CALL.REL.NOINC `($__internal_74_$__cuda_sm20_div_s64) ;  /* 0x0000006400047944 */ /* 0x000fea0003c00000 */
        /* <DEDUP_REMOVED lines=10> */
.L_x_3469:
[----:B------:R-:W-:Y:S05]  /*0d40*/  BSYNC.RECONVERGENT B1 ;  /* 0x0000000000017941 */ /* 0x000fea0003800200 */
.L_x_3467:
        /* <DEDUP_REMOVED lines=36> */
.L_x_3471:
[----:B------:R-:W-:Y:S01]  /*0f90*/  IMAD.MOV.U32 R31, RZ, RZ, R36 ;  /* 0x000000ffff1f7224 */ /* 0x000fe200078e0024 */
[----:B------:R-:W-:Y:S01]  /*0fa0*/  MOV R25, R37 ;  /* 0x0000002500197202 */ /* 0x000fe20000000f00 */
[----:B------:R-:W-:Y:S01]  /*0fb0*/  IMAD.MOV.U32 R26, RZ, RZ, R16 ;  /* 0x000000ffff1a7224 */ /* 0x000fe200078e0010 */
[----:B------:R-:W-:Y:S02]  /*0fc0*/  MOV R27, R17 ;  /* 0x00000011001b7202 */ /* 0x000fe40000000f00 */
[----:B------:R-:W-:-:S07]  /*0fd0*/  MOV R10, 0xff0 ;  /* 0x00000ff0000a7802 */ /* 0x000fce0000000f00 */
[----:B------:R-:W-:Y:S05]  /*0fe0*/  CALL.REL.NOINC `($__internal_74_$__cuda_sm20_div_s64) ;  /* 0x0000006000307944 */ /* 0x000fea0003c00000 */
        /* <DEDUP_REMOVED lines=11> */
.L_x_3472:
[----:B------:R-:W-:Y:S05]  /*10a0*/  BSYNC.RECONVERGENT B1 ;  /* 0x0000000000017941 */ /* 0x000fea0003800200 */
.L_x_3470:
        /* <DEDUP_REMOVED lines=37> */
.L_x_3474:
        /* <DEDUP_REMOVED lines=17> */
.L_x_3475:
[----:B------:R-:W-:Y:S05]  /*1410*/  BSYNC.RECONVERGENT B1 ;  /* 0x0000000000017941 */ /* 0x000fea0003800200 */
.L_x_3473:
        /* <DEDUP_REMOVED lines=36> */
.L_x_3477:
        /* <DEDUP_REMOVED lines=16> */
.L_x_3478:
[----:B------:R-:W-:Y:S05]  /*1760*/  BSYNC.RECONVERGENT B1 ;  /* 0x0000000000017941 */ /* 0x000fea0003800200 */
.L_x_3476:
        /* <DEDUP_REMOVED lines=37> */
.L_x_3480:
        /* <DEDUP_REMOVED lines=17> */
.L_x_3481:
[----:B------:R-:W-:Y:S05]  /*1ad0*/  BSYNC.RECONVERGENT B1 ;  /* 0x0000000000017941 */ /* 0x000fea0003800200 */
.L_x_3479:
        /* <DEDUP_REMOVED lines=37> */
.L_x_3483:
        /* <DEDUP_REMOVED lines=16> */
.L_x_3484:
[----:B------:R-:W-:Y:S05]  /*1e30*/  BSYNC.RECONVERGENT B1 ;  /* 0x0000000000017941 */ /* 0x000fea0003800200 */
.L_x_3482:
        /* <DEDUP_REMOVED lines=10> */
.L_x_3460:
        /* <DEDUP_REMOVED lines=35> */
.L_x_3488:
[----:B------:R-:W-:Y:S01]  /*2110*/  IMAD.MOV.U32 R31, RZ, RZ, R19 ;  /* 0x000000ffff1f7224 */ /* 0x000fe200078e0013 */
[----:B------:R-:W-:Y:S01]  /*2120*/  MOV R25, R18 ;  /* 0x0000001200197202 */ /* 0x000fe20000000f00 */
[----:B------:R-:W-:Y:S01]  /*2130*/  IMAD.MOV.U32 R26, RZ, RZ, R16 ;  /* 0x000000ffff1a7224 */ /* 0x000fe200078e0010 */
[----:B------:R-:W-:Y:S02]  /*2140*/  MOV R27, R17 ;  /* 0x00000011001b7202 */ /* 0x000fe40000000f00 */
[----:B------:R-:W-:-:S07]  /*2150*/  MOV R10, 0x2170 ;  /* 0x00002170000a7802 */ /* 0x000fce0000000f00 */
[----:B------:R-:W-:Y:S05]  /*2160*/  CALL.REL.NOINC `($__internal_74_$__cuda_sm20_div_s64) ;  /* 0x0000004c00d07944 */ /* 0x000fea0003c00000 */
        /* <DEDUP_REMOVED lines=12> */
.L_x_3489:
[----:B------:R-:W-:Y:S05]  /*2230*/  BSYNC.RECONVERGENT B1 ;  /* 0x0000000000017941 */ /* 0x000fea0003800200 */
.L_x_3487:
        /* <DEDUP_REMOVED lines=36> */
.L_x_3491:
[----:B------:R-:W-:Y:S01]  /*2480*/  IMAD.MOV.U32 R31, RZ, RZ, R12 ;  /* 0x000000ffff1f7224 */ /* 0x000fe200078e000c */
[----:B------:R-:W-:Y:S01]  /*2490*/  MOV R25, R11 ;  /* 0x0000000b00197202 */ /* 0x000fe20000000f00 */
[----:B------:R-:W-:Y:S01]  /*24a0*/  IMAD.MOV.U32 R26, RZ, RZ, R16 ;  /* 0x000000ffff1a7224 */ /* 0x000fe200078e0010 */
[----:B------:R-:W-:Y:S02]  /*24b0*/  MOV R27, R17 ;  /* 0x00000011001b7202 */ /* 0x000fe40000000f00 */
[----:B------:R-:W-:-:S07]  /*24c0*/  MOV R10, 0x24e0 ;  /* 0x000024e0000a7802 */ /* 0x000fce0000000f00 */
[----:B------:R-:W-:Y:S05]  /*24d0*/  CALL.REL.NOINC `($__internal_74_$__cuda_sm20_div_s64) ;  /* 0x0000004800f47944 */ /* 0x000fea0003c00000 */
        /* <DEDUP_REMOVED lines=10> */
.L_x_3492:
[----:B------:R-:W-:Y:S05]  /*2580*/  BSYNC.RECONVERGENT B1 ;  /* 0x0000000000017941 */ /* 0x000fea0003800200 */
.L_x_3490:
        /* <DEDUP_REMOVED lines=37> */
.L_x_3494:
[----:B------:R-:W-:Y:S01]  /*27e0*/  IMAD.MOV.U32 R31, RZ, RZ, R34 ;  /* 0x000000ffff1f7224 */ /* 0x000fe200078e0022 */
[----:B------:R-:W-:Y:S01]  /*27f0*/  MOV R25, R35 ;  /* 0x0000002300197202 */ /* 0x000fe20000000f00 */
[----:B------:R-:W-:Y:S01]  /*2800*/  IMAD.MOV.U32 R26, RZ, RZ, R16 ;  /* 0x000000ffff1a7224 */ /* 0x000fe200078e0010 */
[----:B------:R-:W-:Y:S02]  /*2810*/  MOV R27, R17 ;  /* 0x00000011001b7202 */ /* 0x000fe40000000f00 */
[----:B------:R-:W-:-:S07]  /*2820*/  MOV R10, 0x2840 ;  /* 0x00002840000a7802 */ /* 0x000fce0000000f00 */
[----:B------:R-:W-:Y:S05]  /*2830*/  CALL.REL.NOINC `($__internal_74_$__cuda_sm20_div_s64) ;  /* 0x00000048001c7944 */ /* 0x000fea0003c00000 */
        /* <DEDUP_REMOVED lines=11> */
.L_x_3495:
[----:B------:R-:W-:Y:S05]  /*28f0*/  BSYNC.RECONVERGENT B1 ;  /* 0x0000000000017941 */ /* 0x000fea0003800200 */
.L_x_3493:
        /* <DEDUP_REMOVED lines=36> */
.L_x_3497:
        /* <DEDUP_REMOVED lines=16> */
.L_x_3498:
[----:B------:R-:W-:Y:S05]  /*2c40*/  BSYNC.RECONVERGENT B1 ;  /* 0x0000000000017941 */ /* 0x000fea0003800200 */
.L_x_3496:
[----:B------:R-:W-:Y:S01]  /*2c50*/  IMAD.MOV.U32 R42, RZ, RZ, R36 ;  /* 0x000000ffff2a7224 */ /* 0x000fe200078e0024 */
[----:B------:R-:W-:Y:S01]  /*2c60*/  IADD3 R13, PT, PT, R13, -0x2, RZ ;  /* 0xfffffffe0d0d7810 */ /* 0x000fe20007ffe0ff */
[----:B------:R-:W-:Y:S02]  /*2c70*/  IMAD R17, R17, R34, RZ ;  /* 0x0000002211117224 */ /* 0x000fe400078e02ff */
[----:B------:R-:W-:-:S04]  /*2c80*/  IMAD.WIDE.U32 R42, R34, R10, R42 ;  /* 0x0000000a222a7225 */ /* 0x000fc800078e002a */
[----:B------:R-:W-:Y:S01]  /*2c90*/  IMAD R17, R35, R10, R17 ;  /* 0x0000000a23117224 */ /* 0x000fe200078e0211 */
[----:B------:R-:W-:-:S03]  /*2ca0*/  MOV R2, R42 ;  /* 0x0000002a00027202 */ /* 0x000fc60000000f00 */
[----:B------:R-:W-:-:S07]  /*2cb0*/  IMAD.IADD R0, R43, 0x1, R17 ;  /* 0x000000012b007824 */ /* 0x000fce00078e0211 */
.L_x_3486:
        /* <DEDUP_REMOVED lines=31> */
.L_x_3500:
[----:B------:R-:W-:Y:S01]  /*2eb0*/  IMAD.MOV.U32 R10, RZ, RZ, R19 ;  /* 0x000000ffff0a7224 */ /* 0x000fe200078e0013 */
[----:B------:R-:W-:Y:S01]  /*2ec0*/  MOV R26, R18 ;  /* 0x00000012001a7202 */ /* 0x000fe20000000f00 */
[----:B------:R-:W-:Y:S01]  /*2ed0*/  IMAD.MOV.U32 R24, RZ, RZ, R22 ;  /* 0x000000ffff187224 */ /* 0x000fe200078e0016 */
[----:B------:R-:W-:Y:S02]  /*2ee0*/  MOV R25, R23 ;  /* 0x0000001700197202 */ /* 0x000fe40000000f00 */
[----:B------:R-:W-:-:S07]  /*2ef0*/  MOV R27, 0x2f10 ;  /* 0x00002f10001b7802 */ /* 0x000fce0000000f00 */
[----:B------:R-:W-:Y:S05]  /*2f00*/  CALL.REL.NOINC `($__internal_75_$__cuda_sm20_rem_s64) ;  /* 0x0000004400b87944 */ /* 0x000fea0003c00000 */
[----:B------:R-:W-:Y:S01]  /*2f10*/  IMAD.MOV.U32 R16, RZ, RZ, R10 ;  /* 0x000000ffff107224 */ /* 0x000fe200078e000a */
[----:B------:R-:W-:-:S07]  /*2f20*/  MOV R17, R19 ;  /* 0x0000001300117202 */ /* 0x000fce0000000f00 */
.L_x_3501:
[----:B------:R-:W-:Y:S05]  /*2f30*/  BSYNC.RECONVERGENT B1 ;  /* 0x0000000000017941 */ /* 0x000fea0003800200 */
.L_x_3499:
        /* <DEDUP_REMOVED lines=33> */
.L_x_3503:
[----:B------:R-:W-:Y:S01]  /*3150*/  MOV R24, R22 ;  /* 0x0000001600187202 */ /* 0x000fe20000000f00 */
[----:B------:R-:W-:Y:S01]  /*3160*/  IMAD.MOV.U32 R25, RZ, RZ, R23 ;  /* 0x000000ffff197224 */ /* 0x000fe200078e0017 */
[----:B------:R-:W-:Y:S01]  /*3170*/  MOV R10, R12 ;  /* 0x0000000c000a7202 */ /* 0x000fe20000000f00 */
[----:B------:R-:W-:Y:S01]  /*3180*/  IMAD.MOV.U32 R26, RZ, RZ, R11 ;  /* 0x000000ffff1a7224 */ /* 0x000fe200078e000b */
[----:B------:R-:W-:-:S07]  /*3190*/  MOV R27, 0x31b0 ;  /* 0x000031b0001b7802 */ /* 0x000fce0000000f00 */
[----:B------:R-:W-:Y:S05]  /*31a0*/  CALL.REL.NOINC `($__internal_75_$__cuda_sm20_rem_s64) ;  /* 0x0000004400107944 */ /* 0x000fea0003c00000 */
[----:B------:R-:W-:-:S07]  /*31b0*/  MOV R11, R19 ;  /* 0x00000013000b7202 */ /* 0x000fce0000000f00 */
.L_x_3504:
[----:B------:R-:W-:Y:S05]  /*31c0*/  BSYNC.RECONVERGENT B1 ;  /* 0x0000000000017941 */ /* 0x000fea0003800200 */
.L_x_3502:
[----:B------:R-:W-:Y:S01]  /*31d0*/  MOV R13, R0 ;  /* 0x00000000000d7202 */ /* 0x000fe20000000f00 */
[----:B------:R-:W-:Y:S02]  /*31e0*/  IMAD.MOV.U32 R12, RZ, RZ, R2 ;  /* 0x000000ffff0c7224 */ /* 0x000fe400078e0002 */
[----:B------:R-:W-:Y:S02]  /*31f0*/  IMAD R11, R11, R28, RZ ;  /* 0x0000001c0b0b7224 */ /* 0x000fe400078e02ff */
[----:B------:R-:W-:-:S04]  /*3200*/  IMAD.WIDE.U32 R12, R28, R10, R12 ;  /* 0x0000000a1c0c7225 */ /* 0x000fc800078e000c */
[----:B------:R-:W-:Y:S01]  /*3210*/  IMAD R11, R29, R10, R11 ;  /* 0x0000000a1d0b7224 */ /* 0x000fe200078e020b */
[----:B------:R-:W-:-:S03]  /*3220*/  MOV R2, R12 ;  /* 0x0000000c00027202 */ /* 0x000fc60000000f00 */
[----:B------:R-:W-:-:S07]  /*3230*/  IMAD.IADD R0, R13, 0x1, R11 ;  /* 0x000000010d007824 */ /* 0x000fce00078e020b */
.L_x_3459:
[----:B------:R-:W0:Y:S02]  /*3240*/  LDCU.64 UR14, c[0x0][0x390] ;  /* 0x00007200ff0e77ac */ /* 0x000e240008000a00 */
[----:B0-----:R-:W-:Y:S02]  /*3250*/  IADD3 R10, P0, PT, R4, UR14, RZ ;  /* 0x0000000e040a7c10 */ /* 0x001fe4000ff1e0ff */
[----:B------:R-:W-:Y:S02]  /*3260*/  IADD3 R2, P1, PT, R2, UR14, RZ ;  /* 0x0000000e02027c10 */ /* 0x000fe4000ff3e0ff */
[----:B------:R-:W-:Y:S02]  /*3270*/  IADD3.X R11, PT, PT, R3, UR15, RZ, P0, !PT ;  /* 0x0000000f030b7c10 */ /* 0x000fe400087fe4ff */
[----:B------:R-:W-:-:S03]  /*3280*/  IADD3.X R3, PT, PT, R0, UR15, RZ, P1, !PT ;  /* 0x0000000f00037c10 */ /* 0x000fc60008ffe4ff */
[----:B------:R-:W2:Y:S04]  /*3290*/  LDG.E.U8 R0, desc[UR10][R10.64] ;  /* 0x0000000a0a007981 */ /* 0x000ea8000c1e1100 */
[----:B------:R-:W2:Y:S02]  /*32a0*/  LDG.E.U8 R2, desc[UR10][R2.64] ;  /* 0x0000000a02027981 */ /* 0x000ea4000c1e1100 */
[----:B--2---:R-:W-:Y:S02]  /*32b0*/  VIMNMX.U16x2 R4, PT, PT, R0, R2, PT ;  /* 0x0000000200047248 */ /* 0x004fe40003fe0200 */
[----:B------:R-:W-:Y:S02]  /*32c0*/  PRMT R13, R2, 0x8880, RZ ;  /* 0x00008880020d7816 */ /* 0x000fe400000000ff */
[----:B------:R-:W-:-:S04]  /*32d0*/  PRMT R4, R4, 0x9910, RZ ;  /* 0x0000991004047816 */ /* 0x000fc800000000ff */
[----:B------:R-:W-:-:S04]  /*32e0*/  ISETP.NE.AND P0, PT, R4, RZ, PT ;  /* 0x000000ff0400720c */ /* 0x000fc80003f05270 */
[----:B------:R-:W-:-:S04]  /*32f0*/  SEL R4, RZ, 0x1, !P0 ;  /* 0x00000001ff047807 */ /* 0x000fc80004000000 */
[----:B------:R-:W-:-:S13]  /*3300*/  ISETP.NE.AND P0, PT, R4, R13, PT ;  /* 0x0000000d0400720c */ /* 0x000fda0003f05270 */
[----:B------:R-:W-:Y:S01]  /*3310*/  @!P0 IMAD.MOV.U32 R15, RZ, RZ, RZ ;  /* 0x000000ffff0f8224 */ /* 0x000fe200078e00ff */
[----:B------:R1:W-:Y:S04]  /*3320*/  @!P0 STS.U8 [R9+UR6], R2 ;  /* 0x0000000209008988 */ /* 0x0003e80008000006 */
[----:B------:R1:W-:Y:S04]  /*3330*/  @!P0 STS.64 [R7], R14 ;  /* 0x0000000e07008388 */ /* 0x0003e80000000a00 */
[----:B------:R1:W-:Y:S01]  /*3340*/  @P0 STS.U8 [R9+UR6], R0 ;  /* 0x0000000009000988 */ /* 0x0003e20008000006 */
[----:B------:R-:W-:Y:S05]  /*3350*/  BRA `(.L_x_3505) ;  /* 0x0000003400607947 */ /* 0x000fea0003800000 */
.L_x_3458:
        /* <DEDUP_REMOVED lines=19> */
.L_x_3532:
        /* <DEDUP_REMOVED lines=31> */
.L_x_3509:
[----:B------:R-:W-:Y:S01]  /*3680*/  MOV R31, R11 ;  /* 0x0000000b001f7202 */ /* 0x000fe20000000f00 */
[----:B------:R-:W-:Y:S01]  /*3690*/  IMAD.MOV.U32 R25, RZ, RZ, R4 ;  /* 0x000000ffff197224 */ /* 0x000fe200078e0004 */
[----:B------:R-:W-:Y:S01]  /*36a0*/  MOV R26, R20 ;  /* 0x00000014001a7202 */ /* 0x000fe20000000f00 */
[----:B------:R-:W-:Y:S01]  /*36b0*/  IMAD.MOV.U32 R27, RZ, RZ, R21 ;  /* 0x000000ffff1b7224 */ /* 0x000fe200078e0015 */
[----:B------:R-:W-:-:S07]  /*36c0*/  MOV R10, 0x36e0 ;  /* 0x000036e0000a7802 */ /* 0x000fce0000000f00 */
[----:B-1----:R-:W-:Y:S05]  /*36d0*/  CALL.REL.NOINC `($__internal_74_$__cuda_sm20_div_s64) ;  /* 0x0000003800747944 */ /* 0x002fea0003c00000 */
        /* <DEDUP_REMOVED lines=11> */
.L_x_3510:
[----:B------:R-:W-:Y:S05]  /*3790*/  BSYNC.RECONVERGENT B1 ;  /* 0x0000000000017941 */ /* 0x000fea0003800200 */
.L_x_3508:
        /* <DEDUP_REMOVED lines=37> */
.L_x_3512:
[----:B------:R-:W-:Y:S01]  /*39f0*/  MOV R31, R20 ;  /* 0x00000014001f7202 */ /* 0x000fe20000000f00 */
[----:B------:R-:W-:Y:S01]  /*3a00*/  IMAD.MOV.U32 R25, RZ, RZ, R21 ;  /* 0x000000ffff197224 */ /* 0x000fe200078e0015 */
[----:B------:R-:W-:Y:S01]  /*3a10*/  MOV R26, R34 ;  /* 0x00000022001a7202 */ /* 0x000fe20000000f00 */
[----:B------:R-:W-:Y:S01]  /*3a20*/  IMAD.MOV.U32 R27, RZ, RZ, R35 ;  /* 0x000000ffff1b7224 */ /* 0x000fe200078e0023 */
[----:B------:R-:W-:-:S07]  /*3a30*/  MOV R10, 0x3a50 ;  /* 0x00003a50000a7802 */ /* 0x000fce0000000f00 */
[----:B------:R-:W-:Y:S05]  /*3a40*/  CALL.REL.NOINC `($__internal_74_$__cuda_sm20_div_s64) ;  /* 0x0000003400987944 */ /* 0x000fea0003c00000 */
        /* <DEDUP_REMOVED lines=9> */
.L_x_3513:
[----:B------:R-:W-:Y:S05]  /*3ae0*/  BSYNC.RECONVERGENT B1 ;  /* 0x0000000000017941 */ /* 0x000fea0003800200 */
.L_x_3511:
        /* <DEDUP_REMOVED lines=38> */
.L_x_3515:
        /* <DEDUP_REMOVED lines=17> */
.L_x_3516:
[----:B------:R-:W-:Y:S05]  /*3e60*/  BSYNC.RECONVERGENT B1 ;  /* 0x0000000000017941 */ /* 0x000fea0003800200 */
.L_x_3514:
        /* <DEDUP_REMOVED lines=38> */
.L_x_3518:
        /* <DEDUP_REMOVED lines=17> */
.L_x_3519:
[----:B------:R-:W-:Y:S05]  /*41e0*/  BSYNC.RECONVERGENT B1 ;  /* 0x0000000000017941 */ /* 0x000fea0003800200 */
.L_x_3517:
        /* <DEDUP_REMOVED lines=38> */
.L_x_3521:
        /* <DEDUP_REMOVED lines=16> */
.L_x_3522:
[----:B------:R-:W-:Y:S05]  /*4550*/  BSYNC.RECONVERGENT B1 ;  /* 0x0000000000017941 */ /* 0x000fea0003800200 */
.L_x_3520:
        /* <DEDUP_REMOVED lines=38> */
.L_x_3524:
[----:B------:R-:W-:Y:S01]  /*47c0*/  IMAD.MOV.U32 R31, RZ, RZ, R20 ;  /* 0x000000ffff1f7224 */ /* 0x000fe200078e0014 */
[----:B------:R-:W-:Y:S01]  /*47d0*/  MOV R25, R21 ;  /* 0x0000001500197202 */ /* 0x000fe20000000f00 */
[----:B------:R-:W-:Y:S01]  /*47e0*/  IMAD.MOV.U32 R26, RZ, RZ, R34 ;  /* 0x000000ffff1a7224 */ /* 0x000fe200078e0022 */
[----:B------:R-:W-:Y:S02]  /*47f0*/  MOV R27, R35 ;  /* 0x00000023001b7202 */ /* 0x000fe40000000f00 */
[----:B------:R-:W-:-:S07]  /*4800*/  MOV R10, 0x4820 ;  /* 0x00004820000a7802 */ /* 0x000fce0000000f00 */
[----:B------:R-:W-:Y:S05]  /*4810*/  CALL.REL.NOINC `($__internal_74_$__cuda_sm20_div_s64) ;  /* 0x0000002800247944 */ /* 0x000fea0003c00000 */
        /* <DEDUP_REMOVED lines=9> */
.L_x_3525:
[----:B------:R-:W-:Y:S05]  /*48b0*/  BSYNC.RECONVERGENT B1 ;  /* 0x0000000000017941 */ /* 0x000fea0003800200 */
.L_x_3523:
        /* <DEDUP_REMOVED lines=38> */
.L_x_3527:
        /* <DEDUP_REMOVED lines=17> */
.L_x_3528:
[----:B------:R-:W-:Y:S05]  /*4c30*/  BSYNC.RECONVERGENT B1 ;  /* 0x0000000000017941 */ /* 0x000fea0003800200 */
.L_x_3526:
        /* <DEDUP_REMOVED lines=36> */
.L_x_3530:
[----:B------:R-:W-:Y:S01]  /*4e80*/  IMAD.MOV.U32 R31, RZ, RZ, R20 ;  /* 0x000000ffff1f7224 */ /* 0x000fe200078e0014 */
[----:B------:R-:W-:Y:S01]  /*4e90*/  MOV R25, R21 ;  /* 0x0000001500197202 */ /* 0x000fe20000000f00 */
[----:B------:R-:W-:Y:S01]  /*4ea0*/  IMAD.MOV.U32 R26, RZ, RZ, R34 ;  /* 0x000000ffff1a7224 */ /* 0x000fe200078e0022 */
[----:B------:R-:W-:Y:S02]  /*4eb0*/  MOV R27, R35 ;  /* 0x00000023001b7202 */ /* 0x000fe40000000f00 */
[----:B------:R-:W-:-:S07]  /*4ec0*/  MOV R10, 0x4ee0 ;  /* 0x00004ee0000a7802 */ /* 0x000fce0000000f00 */
[----:B------:R-:W-:Y:S05]  /*4ed0*/  CALL.REL.NOINC `($__internal_74_$__cuda_sm20_div_s64) ;  /* 0x0000002000747944 */ /* 0x000fea0003c00000 */
        /* <DEDUP_REMOVED lines=9> */
.L_x_3531:
[----:B------:R-:W-:Y:S05]  /*4f70*/  BSYNC.RECONVERGENT B1 ;  /* 0x0000000000017941 */ /* 0x000fea0003800200 */
.L_x_3529:
        /* <DEDUP_REMOVED lines=14> */
.L_x_3507:
        /* <DEDUP_REMOVED lines=36> */
.L_x_3535:
[----:B------:R-:W-:Y:S01]  /*52a0*/  IMAD.MOV.U32 R31, RZ, RZ, R11 ;  /* 0x000000ffff1f7224 */ /* 0x000fe200078e000b */
[----:B------:R-:W-:Y:S01]  /*52b0*/  MOV R25, R4 ;  /* 0x0000000400197202 */ /* 0x000fe20000000f00 */
[----:B------:R-:W-:Y:S01]  /*52c0*/  IMAD.MOV.U32 R26, RZ, RZ, R16 ;  /* 0x000000ffff1a7224 */ /* 0x000fe200078e0010 */
[----:B------:R-:W-:Y:S02]  /*52d0*/  MOV R27, R17 ;  /* 0x00000011001b7202 */ /* 0x000fe40000000f00 */
[----:B------:R-:W-:-:S07]  /*52e0*/  MOV R10, 0x5300 ;  /* 0x00005300000a7802 */ /* 0x000fce0000000f00 */
[----:B------:R-:W-:Y:S05]  /*52f0*/  CALL.REL.NOINC `($__internal_74_$__cuda_sm20_div_s64) ;  /* 0x0000001c006c7944 */ /* 0x000fea0003c00000 */
        /* <DEDUP_REMOVED lines=11> */
.L_x_3536:
[----:B------:R-:W-:Y:S05]  /*53b0*/  BSYNC.RECONVERGENT B1 ;  /* 0x0000000000017941 */ /* 0x000fea0003800200 */
.L_x_3534:
        /* <DEDUP_REMOVED lines=38> */
.L_x_3538:
        /* <DEDUP_REMOVED lines=17> */
.L_x_3539:
[----:B------:R-:W-:Y:S05]  /*5730*/  BSYNC.RECONVERGENT B1 ;  /* 0x0000000000017941 */ /* 0x000fea0003800200 */
.L_x_3537:
        /* <DEDUP_REMOVED lines=39> */
.L_x_3541:
        /* <DEDUP_REMOVED lines=9> */
[----:B------:R-:W-:-:S04]  /*5a40*/  IMAD R3, R3, R34, RZ ;  /* 0x0000002203037224 */ /* 0x000fc800078e02ff */
[----:B------:R-:W-:Y:S02]  /*5a50*/  IMAD R3, R35, R11, R3 ;  /* 0x0000000b23037224 */ /* 0x000fe400078e0203 */
[----:B------:R-:W-:Y:S02]  /*5a60*/  IMAD.MOV.U32 R11, RZ, RZ, R20 ;  /* 0x000000ffff0b7224 */ /* 0x000fe400078e0014 */
[----:B------:R-:W-:Y:S01]  /*5a70*/  IMAD.MOV.U32 R20, RZ, RZ, R22 ;  /* 0x000000ffff147224 */ /* 0x000fe200078e0016 */
[----:B------:R-:W-:Y:S02]  /*5a80*/  IADD3 R10, PT, PT, R21, R3, RZ ;  /* 0x00000003150a7210 */ /* 0x000fe40007ffe0ff */
[----:B------:R-:W-:-:S07]  /*5a90*/  MOV R21, R23 ;  /* 0x0000001700157202 */ /* 0x000fce0000000f00 */
.L_x_3542:
[----:B------:R-:W-:Y:S05]  /*5aa0*/  BSYNC.RECONVERGENT B1 ;  /* 0x0000000000017941 */ /* 0x000fea0003800200 */
.L_x_3540:
        /* <DEDUP_REMOVED lines=39> */
.L_x_3544:
[----:B------:R-:W-:Y:S01]  /*5d20*/  MOV R31, R20 ;  /* 0x00000014001f7202 */ /* 0x000fe20000000f00 */
[----:B------:R-:W-:Y:S01]  /*5d30*/  IMAD.MOV.U32 R25, RZ, RZ, R21 ;  /* 0x000000ffff197224 */ /* 0x000fe200078e0015 */
[----:B------:R-:W-:Y:S01]  /*5d40*/  MOV R26, R34 ;  /* 0x00000022001a7202 */ /* 0x000fe20000000f00 */
[----:B------:R-:W-:Y:S01]  /*5d50*/  IMAD.MOV.U32 R27, RZ, RZ, R35 ;  /* 0x000000ffff1b7224 */ /* 0x000fe200078e0023 */
[----:B------:R-:W-:-:S07]  /*5d60*/  MOV R10, 0x5d80 ;  /* 0x00005d80000a7802 */ /* 0x000fce0000000f00 */
[----:B------:R-:W-:Y:S05]  /*5d70*/  CALL.REL.NOINC `($__internal_74_$__cuda_sm20_div_s64) ;  /* 0x0000001000cc7944 */ /* 0x000fea0003c00000 */
[----:B------:R-:W-:Y:S02]  /*5d80*/  IADD3 R13, P0, PT, RZ, -R22, RZ ;  /* 0x80000016ff0d7210 */ /* 0x000fe40007f1e0ff */
[-C--:B------:R-:W-:Y:S02]  /*5d90*/  MOV R4, R23.reuse ;  /* 0x0000001700047202 */ /* 0x080fe40000000f00 */
[----:B------:R-:W-:Y:S01]  /*5da0*/  IADD3.X R11, PT, PT, RZ, ~R23, RZ, P0, !PT ;  /* 0x80000017ff0b7210 */ /* 0x000fe200007fe4ff */
[----:B------:R-:W-:-:S04]  /*5db0*/  IMAD.WIDE.U32 R20, R34, R13, R20 ;  /* 0x0000000d22147225 */ /* 0x000fc800078e0014 */
[----:B------:R-:W-:-:S04]  /*5dc0*/  IMAD R11, R11, R34, RZ ;  /* 0x000000220b0b7224 */ /* 0x000fc800078e02ff */
[----:B------:R-:W-:Y:S01]  /*5dd0*/  IMAD R13, R35, R13, R11 ;  /* 0x0000000d230d7224 */ /* 0x000fe200078e020b */
[----:B------:R-:W-:Y:S01]  /*5de0*/  MOV R35, R20 ;  /* 0x0000001400237202 */ /* 0x000fe20000000f00 */
[----:B------:R-:W-:Y:S02]  /*5df0*/  IMAD.MOV.U32 R11, RZ, RZ, R22 ;  /* 0x000000ffff0b7224 */ /* 0x000fe400078e0016 */
[----:B------:R-:W-:-:S07]  /*5e00*/  IMAD.IADD R13, R21, 0x1, R13 ;  /* 0x00000001150d7824 */ /* 0x000fce00078e020d */
.L_x_3545:
[----:B------:R-:W-:Y:S05]  /*5e10*/  BSYNC.RECONVERGENT B1 ;  /* 0x0000000000017941 */ /* 0x000fea0003800200 */
.L_x_3543:
        /* <DEDUP_REMOVED lines=10> */
.L_x_3533:
        /* <DEDUP_REMOVED lines=34> */
.L_x_3548:
        /* <DEDUP_REMOVED lines=17> */
.L_x_3549:
[----:B------:R-:W-:Y:S05]  /*61f0*/  BSYNC.RECONVERGENT B1 ;  /* 0x0000000000017941 */ /* 0x000fea0003800200 */
.L_x_3547:
        /* <DEDUP_REMOVED lines=38> */
.L_x_3551:
[----:B------:R-:W-:Y:S01]  /*6460*/  MOV R31, R20 ;  /* 0x00000014001f7202 */ /* 0x000fe20000000f00 */
[----:B------:R-:W-:Y:S01]  /*6470*/  IMAD.MOV.U32 R26, RZ, RZ, R18 ;  /* 0x000000ffff1a7224 */ /* 0x000fe200078e0012 */
[----:B------:R-:W-:Y:S02]  /*6480*/  MOV R25, R21 ;  /* 0x0000001500197202 */ /* 0x000fe40000000f00 */
[----:B------:R-:W-:Y:S02]  /*6490*/  MOV R27, R19 ;  /* 0x00000013001b7202 */ /* 0x000fe40000000f00 */
[----:B------:R-:W-:-:S07]  /*64a0*/  MOV R10, 0x64c0 ;  /* 0x000064c0000a7802 */ /* 0x000fce0000000f00 */
[----:B------:R-:W-:Y:S05]  /*64b0*/  CALL.REL.NOINC `($__internal_74_$__cuda_sm20_div_s64) ;  /* 0x0000000800fc7944 */ /* 0x000fea0003c00000 */
        /* <DEDUP_REMOVED lines=8> */
.L_x_3552:
[----:B------:R-:W-:Y:S05]  /*6540*/  BSYNC.RECONVERGENT B1 ;  /* 0x0000000000017941 */ /* 0x000fea0003800200 */
.L_x_3550:
        /* <DEDUP_REMOVED lines=10> */
.L_x_3546:
        /* <DEDUP_REMOVED lines=30> */
.L_x_3554:
[----:B------:R-:W-:Y:S01]  /*67d0*/  IMAD.MOV.U32 R10, RZ, RZ, R11 ;  /* 0x000000ffff0a7224 */ /* 0x000fe200078e000b */
[----:B------:R-:W-:Y:S02]  /*67e0*/  MOV R26, R4 ;  /* 0x00000004001a7202 */ /* 0x000fe40000000f00 */
[----:B------:R-:W-:-:S07]  /*67f0*/  MOV R27, 0x6810 ;  /* 0x00006810001b7802 */ /* 0x000fce0000000f00 */
[----:B------:R-:W-:Y:S05]  /*6800*/  CALL.REL.NOINC `($__internal_75_$__cuda_sm20_rem_s64) ;  /* 0x0000000c00787944 */ /* 0x000fea0003c00000 */
[----:B------:R-:W-:-:S07]  /*6810*/  MOV R11, R19 ;  /* 0x00000013000b7202 */ /* 0x000fce0000000f00 */
.L_x_3555:
[----:B------:R-:W-:Y:S05]  /*6820*/  BSYNC.RECONVERGENT B1 ;  /* 0x0000000000017941 */ /* 0x000fea0003800200 */
.L_x_3553:
        /* <DEDUP_REMOVED lines=8> */
.L_x_3506:
[----:B------:R-:W-:-:S05]  /*68b0*/  MOV R3, R0 ;  /* 0x0000000000037202 */ /* 0x000fca0000000f00 */
[----:B------:R-:W2:Y:S04]  /*68c0*/  LDG.E.U8 R2, desc[UR10][R2.64] ;  /* 0x0000000a02027981 */ /* 0x000ea8000c1e1100 */
[----:B--2---:R0:W-:Y:S02]  /*68d0*/  STS.U8 [R9+UR6], R2 ;  /* 0x0000000209007988 */ /* 0x0041e40008000006 */
.L_x_3505:
[----:B------:R-:W-:Y:S05]  /*68e0*/  BSYNC.RECONVERGENT B0 ;  /* 0x0000000000007941 */ /* 0x000fea0003800200 */
.L_x_3457:
[----:B------:R-:W-:Y:S01]  /*68f0*/  BAR.SYNC.DEFER_BLOCKING 0x0 ;  /* 0x0000000000007b1d */ /* 0x000fe20000010000 */
[----:B------:R-:W-:-:S13]  /*6900*/  ISETP.GE.U32.AND P0, PT, R6, 0x42, PT ;  /* 0x000000420600780c */ /* 0x000fda0003f06070 */
[----:B------:R-:W-:Y:S05]  /*6910*/  @!P0 BRA `(.L_x_3556) ;  /* 0x0000000000588947 */ /* 0x000fea0003800000 */
.L_x_3559:
[--C-:B------:R-:W-:Y:S01]  /*6920*/  IMAD.MOV.U32 R4, RZ, RZ, R6.reuse ;  /* 0x000000ffff047224 */ /* 0x100fe200078e0006 */
[----:B------:R-:W-:Y:S01]  /*6930*/  SHF.R.U32.HI R6, RZ, 0x1, R6 ;  /* 0x00000001ff067819 */ /* 0x000fe20000011606 */
[----:B------:R-:W-:Y:S03]  /*6940*/  BSSY.RECONVERGENT B0, `(.L_x_3557) ;  /* 0x0000010000007945 */ /* 0x000fe60003800200 */
[----:B------:R-:W-:-:S13]  /*6950*/  ISETP.GE.U32.AND P0, PT, R9, R6, PT ;  /* 0x000000060900720c */ /* 0x000fda0003f06070 */
[----:B--2---:R-:W-:Y:S05]  /*6960*/  @P0 BRA `(.L_x_3558) ;  /* 0x0000000000340947 */ /* 0x004fea0003800000 */
[----:B01----:R-:W-:Y:S01]  /*6970*/  IADD3 R2, PT, PT, R5, R6, RZ ;  /* 0x0000000605027210 */ /* 0x003fe20007ffe0ff */
[----:B------:R-:W-:Y:S04]  /*6980*/  LDS.U8 R0, [R9+UR6] ;  /* 0x0000000609007984 */ /* 0x000fe80008000000 */
[----:B------:R-:W0:Y:S02]  /*6990*/  LDS.U8 R10, [R2] ;  /* 0x00000000020a7984 */ /* 0x000e240000000000 */
[----:B0-----:R-:W-:Y:S02]  /*69a0*/  VIMNMX.U16x2 R0, PT, PT, R0, R10, PT ;  /* 0x0000000a00007248 */ /* 0x001fe40003fe0200 */
[----:B------:R-:W-:Y:S02]  /*69b0*/  PRMT R3, R10, 0x8880, RZ ;  /* 0x000088800a037816 */ /* 0x000fe400000000ff */
[----:B------:R-:W-:-:S04]  /*69c0*/  PRMT R0, R0, 0x9910, RZ ;  /* 0x0000991000007816 */ /* 0x000fc800000000ff */
[----:B------:R-:W-:-:S04]  /*69d0*/  ISETP.NE.AND P0, PT, R0, RZ, PT ;  /* 0x000000ff0000720c */ /* 0x000fc80003f05270 */
[----:B------:R-:W-:-:S04]  /*69e0*/  SEL R0, RZ, 0x1, !P0 ;  /* 0x00000001ff007807 */ /* 0x000fc80004000000 */
[----:B------:R-:W-:-:S13]  /*69f0*/  ISETP.NE.AND P0, PT, R0, R3, PT ;  /* 0x000000030000720c */ /* 0x000fda0003f05270 */
[----:B------:R-:W-:Y:S01]  /*6a00*/  @!P0 LEA R3, R6, R7, 0x3 ;  /* 0x0000000706038211 */ /* 0x000fe200078e18ff */
[----:B------:R-:W-:Y:S05]  /*6a10*/  @!P0 STS.U8 [R9+UR6], R10 ;  /* 0x0000000a09008988 */ /* 0x000fea0008000006 */
[----:B------:R-:W0:Y:S04]  /*6a20*/  @!P0 LDS.64 R2, [R3] ;  /* 0x0000000003028984 */ /* 0x000e280000000a00 */
[----:B0-----:R2:W-:Y:S02]  /*6a30*/  @!P0 STS.64 [R7], R2 ;  /* 0x0000000207008388 */ /* 0x0015e40000000a00 */
.L_x_3558:
[----:B------:R-:W-:Y:S05]  /*6a40*/  BSYNC.RECONVERGENT B0 ;  /* 0x0000000000007941 */ /* 0x000fea0003800200 */
.L_x_3557:
[----:B------:R-:W-:Y:S01]  /*6a50*/  BAR.SYNC.DEFER_BLOCKING 0x0 ;  /* 0x0000000000007b1d */ /* 0x000fe20000010000 */
[----:B------:R-:W-:-:S13]  /*6a60*/  ISETP.GT.U32.AND P0, PT, R4, 0x83, PT ;  /* 0x000000830400780c */ /* 0x000fda0003f04070 */
[----:B------:R-:W-:Y:S05]  /*6a70*/  @P0 BRA `(.L_x_3559) ;  /* 0xfffffffc00a80947 */ /* 0x000fea000383ffff */
.L_x_3556:
[----:B------:R-:W-:-:S13]  /*6a80*/  ISETP.GT.U32.AND P0, PT, R9, 0x1f, PT ;  /* 0x0000001f0900780c */ /* 0x000fda0003f04070 */
[----:B------:R-:W-:Y:S05]  /*6a90*/  @P0 EXIT ;  /* 0x000000000000094d */ /* 0x000fea0003800000 */
[----:B-1----:R-:W-:Y:S01]  /*6aa0*/  LDS.U8 R0, [R9+UR6] ;  /* 0x0000000609007984 */ /* 0x002fe20008000000 */
[----:B------:R-:W-:-:S03]  /*6ab0*/  ISETP.NE.AND P1, PT, R9, RZ, PT ;  /* 0x000000ff0900720c */ /* 0x000fc60003f25270 */
[----:B0-2---:R-:W0:Y:S04]  /*6ac0*/  LDS.U8 R2, [R9+UR6+0x20] ;  /* 0x0000200609027984 */ /* 0x005e280008000000 */
        /* <DEDUP_REMOVED lines=94> */
        .weak           $__internal_74_$__cuda_sm20_div_s64
        .type           $__internal_74_$__cuda_sm20_div_s64,@function
        .size           $__internal_74_$__cuda_sm20_div_s64,($__internal_75_$__cuda_sm20_rem_s64 - $__internal_74_$__cuda_sm20_div_s64)
$__internal_74_$__cuda_sm20_div_s64:
        /* <DEDUP_REMOVED lines=83> */
[----:B------:R-:W-:Y:S06]  /*75e0*/  RET.REL.NODEC R26 `(contiguous_reduce3_bool) ;  /* 0xffffff881a847950 */ /* 0x000fec0003c3ffff */
        .weak           $__internal_75_$__cuda_sm20_rem_s64
        .type           $__internal_75_$__cuda_sm20_rem_s64,@function
        .size           $__internal_75_$__cuda_sm20_rem_s64,(.L_x_3754 - $__internal_75_$__cuda_sm20_rem_s64)
$__internal_75_$__cuda_sm20_rem_s64:
        /* <DEDUP_REMOVED lines=77> */
[----:B------:R-:W-:Y:S06]  /*7ac0*/  RET.REL.NODEC R16 `(contiguous_reduce3_bool) ;  /* 0xffffff84104c7950 */ /* 0x000fec0003c3ffff */
.L_x_3560:
        /* <DEDUP_REMOVED lines=11> */
.L_x_3754:


//--------------------- .text.uncontiguous_reduce_bool --------------------------
	.section	.text.uncontiguous_reduce_bool,"ax",@progbits
	.align	128
        .global         uncontiguous_reduce_bool
        .type           uncontiguous_reduce_bool,@function
        .size           uncontiguous_reduce_bool,(.L_x_3756 - uncontiguous_reduce_bool)
        .other          uncontiguous_reduce_bool,@"STO_CUDA_ENTRY STV_DEFAULT"
uncontiguous_reduce_bool:
.text.uncontiguous_reduce_bool:
[----:B------:R-:W-:Y:S01]  /*0000*/  LDC R1, c[0x0][0x37c] ;  /* 0x0000df00ff017b82 */ /* 0x000fe20000000800 */
[----:B------:R-:W0:Y:S07]  /*0010*/  S2R R10, SR_CTAID.X ;  /* 0x00000000000a7919 */ /* 0x000e2e0000002500 */
[----:B------:R-:W1:Y:S01]  /*0020*/  S2UR UR5, SR_CgaCtaId ;  /* 0x00000000000579c3 */ /* 0x000e620000008800 */
[----:B------:R-:W-:Y:S01]  /*0030*/  UMOV UR4, 0x400 ;  /* 0x0000040000047882 */ /* 0x000fe20000000000 */
[----:B------:R-:W2:Y:S01]  /*0040*/  LDCU.64 UR6, c[0x0][0x3b0] ;  /* 0x00007600ff0677ac */ /* 0x000ea20008000a00 */
[----:B------:R-:W3:Y:S01]  /*0050*/  S2R R9, SR_TID.X ;  /* 0x0000000000097919 */ /* 0x000ee20000002100 */
[----:B------:R-:W-:-:S02]  /*0060*/  HFMA2 R2, -RZ, RZ, 0, 5.9604644775390625e-08 ;  /* 0x00000001ff027431 */ /* 0x000fc400000001ff */
        /* <DEDUP_REMOVED lines=38> */
.L_x_3589:
        /* <DEDUP_REMOVED lines=33> */
.L_x_3566:
[----:B------:R-:W-:Y:S01]  /*04e0*/  MOV R26, R8 ;  /* 0x00000008001a7202 */ /* 0x000fe20000000f00 */
[----:B------:R-:W-:Y:S01]  /*04f0*/  IMAD.MOV.U32 R15, RZ, RZ, R5 ;  /* 0x000000ffff0f7224 */ /* 0x000fe200078e0005 */
[----:B------:R-:W-:Y:S01]  /*0500*/  MOV R24, R36 ;  /* 0x0000002400187202 */ /* 0x000fe20000000f00 */
[----:B------:R-:W-:Y:S01]  /*0510*/  IMAD.MOV.U32 R25, RZ, RZ, R37 ;  /* 0x000000ffff197224 */ /* 0x000fe200078e0025 */
[----:B------:R-:W-:-:S07]  /*0520*/  MOV R12, 0x540 ;  /* 0x00000540000c7802 */ /* 0x000fce0000000f00 */
[----:B------:R-:W-:Y:S05]  /*0530*/  CALL.REL.NOINC `($__internal_76_$__cuda_sm20_div_s64) ;  /* 0x0000006800607944 */ /* 0x000fea0003c00000 */
        /* <DEDUP_REMOVED lines=10> */
.L_x_3567:
[----:B------:R-:W-:Y:S05]  /*05e0*/  BSYNC.RECONVERGENT B1 ;  /* 0x0000000000017941 */ /* 0x000fea0003800200 */
.L_x_3565:
        /* <DEDUP_REMOVED lines=35> */
.L_x_3569:
[----:B------:R-:W-:Y:S01]  /*0820*/  MOV R26, R18 ;  /* 0x00000012001a7202 */ /* 0x000fe20000000f00 */
[----:B------:R-:W-:Y:S01]  /*0830*/  IMAD.MOV.U32 R15, RZ, RZ, R11 ;  /* 0x000000ffff0f7224 */ /* 0x000fe200078e000b */
[----:B------:R-:W-:Y:S01]  /*0840*/  MOV R24, R36 ;  /* 0x0000002400187202 */ /* 0x000fe20000000f00 */
[----:B------:R-:W-:Y:S01]  /*0850*/  IMAD.MOV.U32 R25, RZ, RZ, R37 ;  /* 0x000000ffff197224 */ /* 0x000fe200078e0025 */
[----:B------:R-:W-:-:S07]  /*0860*/  MOV R12, 0x880 ;  /* 0x00000880000c7802 */ /* 0x000fce0000000f00 */
[----:B------:R-:W-:Y:S05]  /*0870*/  CALL.REL.NOINC `($__internal_76_$__cuda_sm20_div_s64) ;  /* 0x0000006400907944 */ /* 0x000fea0003c00000 */
        /* <DEDUP_REMOVED lines=10> */
.L_x_3570:
[----:B------:R-:W-:Y:S05]  /*0920*/  BSYNC.RECONVERGENT B1 ;  /* 0x0000000000017941 */ /* 0x000fea0003800200 */
.L_x_3568:
        /* <DEDUP_REMOVED lines=34> */
.L_x_3572:
[----:B------:R-:W-:Y:S01]  /*0b50*/  IMAD.MOV.U32 R26, RZ, RZ, R38 ;  /* 0x000000ffff1a7224 */ /* 0x000fe200078e0026 */
[----:B------:R-:W-:Y:S01]  /*0b60*/  MOV R15, R39 ;  /* 0x00000027000f7202 */ /* 0x000fe20000000f00 */
[----:B------:R-:W-:Y:S01]  /*0b70*/  IMAD.MOV.U32 R24, RZ, RZ, R18 ;  /* 0x000000ffff187224 */ /* 0x000fe200078e0012 */
[----:B------:R-:W-:Y:S02]  /*0b80*/  MOV R25, R19 ;  /* 0x0000001300197202 */ /* 0x000fe40000000f00 */
[----:B------:R-:W-:-:S07]  /*0b90*/  MOV R12, 0xbb0 ;  /* 0x00000bb0000c7802 */ /* 0x000fce0000000f00 */
[----:B------:R-:W-:Y:S05]  /*0ba0*/  CALL.REL.NOINC `($__internal_76_$__cuda_sm20_div_s64) ;  /* 0x0000006000c47944 */ /* 0x000fea0003c00000 */
        /* <DEDUP_REMOVED lines=10> */
.L_x_3573:
[----:B------:R-:W-:Y:S05]  /*0c50*/  BSYNC.RECONVERGENT B1 ;  /* 0x0000000000017941 */ /* 0x000fea0003800200 */
.L_x_3571:
        /* <DEDUP_REMOVED lines=36> */
.L_x_3575:
        /* <DEDUP_REMOVED lines=16> */
.L_x_3576:
[----:B------:R-:W-:Y:S05]  /*0fa0*/  BSYNC.RECONVERGENT B1 ;  /* 0x0000000000017941 */ /* 0x000fea0003800200 */
.L_x_3574:
        /* <DEDUP_REMOVED lines=37> */
.L_x_3578:
        /* <DEDUP_REMOVED lines=16> */
.L_x_3579:
[----:B------:R-:W-:Y:S05]  /*1300*/  BSYNC.RECONVERGENT B1 ;  /* 0x0000000000017941 */ /* 0x000fea0003800200 */
.L_x_3577:
        /* <DEDUP_REMOVED lines=36> */
.L_x_3581:
        /* <DEDUP_REMOVED lines=16> */
.L_x_3582:
[----:B------:R-:W-:Y:S05]  /*1650*/  BSYNC.RECONVERGENT B1 ;  /* 0x0000000000017941 */ /* 0x000fea0003800200 */
.L_x_3580:
        /* <DEDUP_REMOVED lines=36> */
.L_x_3584:
[----:B------:R-:W-:Y:S01]  /*18a0*/  MOV R26, R40 ;  /* 0x00000028001a7202 */ /* 0x000fe20000000f00 */
[----:B------:R-:W-:Y:S01]  /*18b0*/  IMAD.MOV.U32 R15, RZ, RZ, R41 ;  /* 0x000000ffff0f7224 */ /* 0x000fe200078e0029 */
[----:B------:R-:W-:Y:S01]  /*18c0*/  MOV R24, R18 ;  /* 0x0000001200187202 */ /* 0x000fe20000000f00 */
[----:B------:R-:W-:Y:S01]  /*18d0*/  IMAD.MOV.U32 R25, RZ, RZ, R19 ;  /* 0x000000ffff197224 */ /* 0x000fe200078e0013 */
[----:B------:R-:W-:-:S07]  /*18e0*/  MOV R12, 0x1900 ;  /* 0x00001900000c7802 */ /* 0x000fce0000000f00 */
[----:B------:R-:W-:Y:S05]  /*18f0*/  CALL.REL.NOINC `($__internal_76_$__cuda_sm20_div_s64) ;  /* 0x0000005400707944 */ /* 0x000fea0003c00000 */
        /* <DEDUP_REMOVED lines=10> */
.L_x_3585:
[----:B------:R-:W-:Y:S05]  /*19a0*/  BSYNC.RECONVERGENT B1 ;  /* 0x0000000000017941 */ /* 0x000fea0003800200 */
.L_x_3583:
        /* <DEDUP_REMOVED lines=36> */
.L_x_3587:
        /* <DEDUP_REMOVED lines=16> */
.L_x_3588:
[----:B------:R-:W-:Y:S05]  /*1cf0*/  BSYNC.RECONVERGENT B1 ;  /* 0x0000000000017941 */ /* 0x000fea0003800200 */
.L_x_3586:
        /* <DEDUP_REMOVED lines=8> */
.L_x_3564:
        /* <DEDUP_REMOVED lines=35> */
.L_x_3592:
        /* <DEDUP_REMOVED lines=17> */
.L_x_3593:
[----:B------:R-:W-:Y:S05]  /*20c0*/  BSYNC.RECONVERGENT B1 ;  /* 0x0000000000017941 */ /* 0x000fea0003800200 */
.L_x_3591:
        /* <DEDUP_REMOVED lines=35> */
.L_x_3595:
        /* <DEDUP_REMOVED lines=16> */
.L_x_3596:
[----:B------:R-:W-:Y:S05]  /*2400*/  BSYNC.RECONVERGENT B1 ;  /* 0x0000000000017941 */ /* 0x000fea0003800200 */
.L_x_3594:
        /* <DEDUP_REMOVED lines=35> */
.L_x_3598:
        /* <DEDUP_REMOVED lines=17> */
.L_x_3599:
[----:B------:R-:W-:Y:S05]  /*2750*/  BSYNC.RECONVERGENT B1 ;  /* 0x0000000000017941 */ /* 0x000fea0003800200 */
.L_x_3597:
        /* <DEDUP_REMOVED lines=37> */
.L_x_3601:
[----:B------:R-:W-:Y:S01]  /*29b0*/  IMAD.MOV.U32 R26, RZ, RZ, R36 ;  /* 0x000000ffff1a7224 */ /* 0x000fe200078e0024 */
[----:B------:R-:W-:Y:S01]  /*29c0*/  MOV R15, R37 ;  /* 0x00000025000f7202 */ /* 0x000fe20000000f00 */
[----:B------:R-:W-:Y:S01]  /*29d0*/  IMAD.MOV.U32 R24, RZ, RZ, R18 ;  /* 0x000000ffff187224 */ /* 0x000fe200078e0012 */
[----:B------:R-:W-:Y:S02]  /*29e0*/  MOV R25, R19 ;  /* 0x0000001300197202 */ /* 0x000fe40000000f00 */
[----:B------:R-:W-:-:S07]  /*29f0*/  MOV R12, 0x2a10 ;  /* 0x00002a10000c7802 */ /* 0x000fce0000000f00 */
[----:B------:R-:W-:Y:S05]  /*2a00*/  CALL.REL.NOINC `($__internal_76_$__cuda_sm20_div_s64) ;  /* 0x00000044002c7944 */ /* 0x000fea0003c00000 */
        /* <DEDUP_REMOVED lines=10> */
.L_x_3602:
[----:B------:R-:W-:Y:S05]  /*2ab0*/  BSYNC.RECONVERGENT B1 ;  /* 0x0000000000017941 */ /* 0x000fea0003800200 */
.L_x_3600:
[----:B------:R-:W-:Y:S01]  /*2ac0*/  IMAD R15, R15, R38, RZ ;  /* 0x000000260f0f7224 */ /* 0x000fe200078e02ff */
[----:B------:R-:W-:Y:S01]  /*2ad0*/  IADD3 R13, PT, PT, R13, -0x2, RZ ;  /* 0xfffffffe0d0d7810 */ /* 0x000fe20007ffe0ff */
[----:B------:R-:W-:Y:S02]  /*2ae0*/  IMAD.MOV.U32 R42, RZ, RZ, R20 ;  /* 0x000000ffff2a7224 */ /* 0x000fe400078e0014 */
[-C--:B------:R-:W-:Y:S02]  /*2af0*/  IMAD R15, R39, R14.reuse, R15 ;  /* 0x0000000e270f7224 */ /* 0x080fe400078e020f */
[----:B------:R-:W-:-:S04]  /*2b00*/  IMAD.WIDE.U32 R20, R38, R14, R42 ;  /* 0x0000000e26147225 */ /* 0x000fc800078e002a */
[----:B------:R-:W-:-:S07]  /*2b10*/  IMAD.IADD R21, R21, 0x1, R15 ;  /* 0x0000000115157824 */ /* 0x000fce00078e020f */
.L_x_3590:
        /* <DEDUP_REMOVED lines=31> */
.L_x_3604:
[----:B------:R-:W-:Y:S01]  /*2d10*/  MOV R12, R14 ;  /* 0x0000000e000c7202 */ /* 0x000fe20000000f00 */
[----:B------:R-:W-:Y:S01]  /*2d20*/  IMAD.MOV.U32 R19, RZ, RZ, R15 ;  /* 0x000000ffff137224 */ /* 0x000fe200078e000f */
[----:B------:R-:W-:-:S07]  /*2d30*/  MOV R28, 0x2d50 ;  /* 0x00002d50001c7802 */ /* 0x000fce0000000f00 */
[----:B------:R-:W-:Y:S05]  /*2d40*/  CALL.REL.NOINC `($__internal_77_$__cuda_sm20_rem_s64) ;  /* 0x0000004400ac7944 */ /* 0x000fea0003c00000 */
[----:B------:R-:W-:-:S07]  /*2d50*/  MOV R22, R12 ;  /* 0x0000000c00167202 */ /* 0x000fce0000000f00 */
.L_x_3605:
[----:B------:R-:W-:Y:S05]  /*2d60*/  BSYNC.RECONVERGENT B1 ;  /* 0x0000000000017941 */ /* 0x000fea0003800200 */
.L_x_3603:
        /* <DEDUP_REMOVED lines=30> */
.L_x_3607:
[----:B------:R-:W-:Y:S01]  /*2f50*/  IMAD.MOV.U32 R12, RZ, RZ, R14 ;  /* 0x000000ffff0c7224 */ /* 0x000fe200078e000e */
[----:B------:R-:W-:Y:S01]  /*2f60*/  MOV R19, R15 ;  /* 0x0000000f00137202 */ /* 0x000fe20000000f00 */
[----:B------:R-:W-:Y:S01]  /*2f70*/  IMAD.MOV.U32 R8, RZ, RZ, R18 ;  /* 0x000000ffff087224 */ /* 0x000fe200078e0012 */
[----:B------:R-:W-:Y:S02]  /*2f80*/  MOV R5, R11 ;  /* 0x0000000b00057202 */ /* 0x000fe40000000f00 */
[----:B------:R-:W-:-:S07]  /*2f90*/  MOV R28, 0x2fb0 ;  /* 0x00002fb0001c7802 */ /* 0x000fce0000000f00 */
[----:B------:R-:W-:Y:S05]  /*2fa0*/  CALL.REL.NOINC `($__internal_77_$__cuda_sm20_rem_s64) ;  /* 0x0000004400147944 */ /* 0x000fea0003c00000 */
[----:B------:R-:W-:-:S07]  /*2fb0*/  IMAD.MOV.U32 R13, RZ, RZ, R23 ;  /* 0x000000ffff0d7224 */ /* 0x000fce00078e0017 */
.L_x_3608:
[----:B------:R-:W-:Y:S05]  /*2fc0*/  BSYNC.RECONVERGENT B1 ;  /* 0x0000000000017941 */ /* 0x000fea0003800200 */
.L_x_3606:
[----:B------:R-:W-:Y:S02]  /*2fd0*/  IMAD R5, R13, R30, RZ ;  /* 0x0000001e0d057224 */ /* 0x000fe400078e02ff */
[----:B------:R-:W-:-:S04]  /*2fe0*/  IMAD.WIDE.U32 R20, R30, R12, R20 ;  /* 0x0000000c1e147225 */ /* 0x000fc800078e0014 */
[----:B------:R-:W-:-:S05]  /*2ff0*/  IMAD R5, R31, R12, R5 ;  /* 0x0000000c1f057224 */ /* 0x000fca00078e0205 */
[----:B------:R-:W-:-:S07]  /*3000*/  IADD3 R21, PT, PT, R21, R5, RZ ;  /* 0x0000000515157210 */ /* 0x000fce0007ffe0ff */
.L_x_3563:
        /* <DEDUP_REMOVED lines=13> */
[----:B------:R1:W-:Y:S04]  /*30e0*/  @!P0 STS.U8 [R9+UR4], R20 ;  /* 0x0000001409008988 */ /* 0x0003e80008000004 */
[----:B------:R1:W-:Y:S04]  /*30f0*/  @!P0 STS.64 [R6], R16 ;  /* 0x0000001006008388 */ /* 0x0003e80000000a00 */
[----:B------:R1:W-:Y:S01]  /*3100*/  @P0 STS.U8 [R9+UR4], R2 ;  /* 0x0000000209000988 */ /* 0x0003e20008000004 */
[----:B------:R-:W-:Y:S05]  /*3110*/  BRA `(.L_x_3609) ;  /* 0x0000003400ac7947 */ /* 0x000fea0003800000 */
.L_x_3562:
        /* <DEDUP_REMOVED lines=19> */
.L_x_3636:
        /* <DEDUP_REMOVED lines=33> */
.L_x_3613:
[----:B------:R-:W-:Y:S01]  /*3460*/  MOV R26, R8 ;  /* 0x00000008001a7202 */ /* 0x000fe20000000f00 */
[----:B------:R-:W-:Y:S01]  /*3470*/  IMAD.MOV.U32 R15, RZ, RZ, R5 ;  /* 0x000000ffff0f7224 */ /* 0x000fe200078e0005 */
[----:B------:R-:W-:Y:S01]  /*3480*/  MOV R24, R36 ;  /* 0x0000002400187202 */ /* 0x000fe20000000f00 */
[----:B------:R-:W-:Y:S01]  /*3490*/  IMAD.MOV.U32 R25, RZ, RZ, R37 ;  /* 0x000000ffff197224 */ /* 0x000fe200078e0025 */
[----:B------:R-:W-:-:S07]  /*34a0*/  MOV R12, 0x34c0 ;  /* 0x000034c0000c7802 */ /* 0x000fce0000000f00 */
[----:B-1----:R-:W-:Y:S05]  /*34b0*/  CALL.REL.NOINC `($__internal_76_$__cuda_sm20_div_s64) ;  /* 0x0000003800807944 */ /* 0x002fea0003c00000 */
        /* <DEDUP_REMOVED lines=10> */
.L_x_3614:
[----:B------:R-:W-:Y:S05]  /*3560*/  BSYNC.RECONVERGENT B1 ;  /* 0x0000000000017941 */ /* 0x000fea0003800200 */
.L_x_3612:
        /* <DEDUP_REMOVED lines=38> */
.L_x_3616:
        /* <DEDUP_REMOVED lines=17> */
.L_x_3617:
[----:B------:R-:W-:Y:S05]  /*38e0*/  BSYNC.RECONVERGENT B1 ;  /* 0x0000000000017941 */ /* 0x000fea0003800200 */
.L_x_3615:
        /* <DEDUP_REMOVED lines=39> */
.L_x_3619:
        /* <DEDUP_REMOVED lines=17> */
.L_x_3620:
[----:B------:R-:W-:Y:S05]  /*3c70*/  BSYNC.RECONVERGENT B1 ;  /* 0x0000000000017941 */ /* 0x000fea0003800200 */
.L_x_3618:
        /* <DEDUP_REMOVED lines=39> */
.L_x_3622:
        /* <DEDUP_REMOVED lines=17> */
.L_x_3623:
[----:B------:R-:W-:Y:S05]  /*4000*/  BSYNC.RECONVERGENT B1 ;  /* 0x0000000000017941 */ /* 0x000fea0003800200 */
.L_x_3621:
        /* <DEDUP_REMOVED lines=39> */
.L_x_3625:
        /* <DEDUP_REMOVED lines=17> */
.L_x_3626:
[----:B------:R-:W-:Y:S05]  /*4390*/  BSYNC.RECONVERGENT B1 ;  /* 0x0000000000017941 */ /* 0x000fea0003800200 */
.L_x_3624:
        /* <DEDUP_REMOVED lines=38> */
.L_x_3628:
        /* <DEDUP_REMOVED lines=17> */
.L_x_3629:
[----:B------:R-:W-:Y:S05]  /*4710*/  BSYNC.RECONVERGENT B1 ;  /* 0x0000000000017941 */ /* 0x000fea0003800200 */
.L_x_3627:
        /* <DEDUP_REMOVED lines=38> */
.L_x_3631:
        /* <DEDUP_REMOVED lines=17> */
.L_x_3632:
[----:B------:R-:W-:Y:S05]  /*4a90*/  BSYNC.RECONVERGENT B1 ;  /* 0x0000000000017941 */ /* 0x000fea0003800200 */
.L_x_3630:
        /* <DEDUP_REMOVED lines=36> */
.L_x_3634:
        /* <DEDUP_REMOVED lines=17> */
.L_x_3635:
[----:B------:R-:W-:Y:S05]  /*4df0*/  BSYNC.RECONVERGENT B1 ;  /* 0x0000000000017941 */ /* 0x000fea0003800200 */
.L_x_3633:
        /* <DEDUP_REMOVED lines=11> */
.L_x_3611:
        /* <DEDUP_REMOVED lines=36> */
.L_x_3639:
        /* <DEDUP_REMOVED lines=17> */
.L_x_3640:
[----:B------:R-:W-:Y:S05]  /*5200*/  BSYNC.RECONVERGENT B1 ;  /* 0x0000000000017941 */ /* 0x000fea0003800200 */
.L_x_3638:
        /* <DEDUP_REMOVED lines=40> */
.L_x_3642:
        /* <DEDUP_REMOVED lines=17> */
.L_x_3643:
[----:B------:R-:W-:Y:S05]  /*55a0*/  BSYNC.RECONVERGENT B1 ;  /* 0x0000000000017941 */ /* 0x000fea0003800200 */
.L_x_3641:
        /* <DEDUP_REMOVED lines=40> */
.L_x_3645:
        /* <DEDUP_REMOVED lines=17> */
.L_x_3646:
[----:B------:R-:W-:Y:S05]  /*5940*/  BSYNC.RECONVERGENT B1 ;  /* 0x0000000000017941 */ /* 0x000fea0003800200 */
.L_x_3644:
        /* <DEDUP_REMOVED lines=39> */
.L_x_3648:
        /* <DEDUP_REMOVED lines=12> */
[----:B------:R-:W-:-:S04]  /*5c80*/  IMAD R5, R5, R36, RZ ;  /* 0x0000002405057224 */ /* 0x000fc800078e02ff */
[----:B------:R-:W-:-:S04]  /*5c90*/  IMAD R5, R37, R11, R5 ;  /* 0x0000000b25057224 */ /* 0x000fc800078e0205 */
[----:B------:R-:W-:Y:S01]  /*5ca0*/  IMAD.IADD R11, R15, 0x1, R5 ;  /* 0x000000010f0b7824 */ /* 0x000fe200078e0205 */
[----:B------:R-:W-:-:S07]  /*5cb0*/  MOV R5, R23 ;  /* 0x0000001700057202 */ /* 0x000fce0000000f00 */
.L_x_3649:
[----:B------:R-:W-:Y:S05]  /*5cc0*/  BSYNC.RECONVERGENT B1 ;  /* 0x0000000000017941 */ /* 0x000fea0003800200 */
.L_x_3647:
[----:B------:R-:W0:Y:S02]  /*5cd0*/  LDC.64 R20, c[0x0][0x3a0] ;  /* 0x0000e800ff147b82 */ /* 0x000e240000000a00 */
[----:B0-----:R-:W-:-:S06]  /*5ce0*/  IMAD.WIDE.U32 R20, R3, 0x8, R20 ;  /* 0x0000000803147825 */ /* 0x001fcc00078e0014 */
[----:B------:R-:W2:Y:S01]  /*5cf0*/  LDG.E.64 R20, desc[UR8][R20.64] ;  /* 0x0000000814147981 */ /* 0x000ea2000c1e1b00 */
[----:B------:R-:W-:Y:S01]  /*5d00*/  IMAD.MOV.U32 R18, RZ, RZ, R16 ;  /* 0x000000ffff127224 */ /* 0x000fe200078e0010 */
[----:B------:R-:W-:Y:S01]  /*5d10*/  IADD3 R13, PT, PT, R13, -0x4, RZ ;  /* 0xfffffffc0d0d7810 */ /* 0x000fe20007ffe0ff */
[-C--:B--2---:R-:W-:Y:S02]  /*5d20*/  IMAD R3, R21, R14.reuse, RZ ;  /* 0x0000000e15037224 */ /* 0x084fe400078e02ff */
[----:B------:R-:W-:-:S04]  /*5d30*/  IMAD.WIDE.U32 R14, R20, R14, R18 ;  /* 0x0000000e140e7225 */ /* 0x000fc800078e0012 */
[----:B------:R-:W-:-:S04]  /*5d40*/  IMAD R3, R20, R11, R3 ;  /* 0x0000000b14037224 */ /* 0x000fc800078e0203 */
[----:B------:R-:W-:-:S07]  /*5d50*/  IMAD.IADD R3, R15, 0x1, R3 ;  /* 0x000000010f037824 */ /* 0x000fce00078e0203 */
.L_x_3637:
        /* <DEDUP_REMOVED lines=34> */
.L_x_3652:
        /* <DEDUP_REMOVED lines=17> */
.L_x_3653:
[----:B------:R-:W-:Y:S05]  /*6090*/  BSYNC.RECONVERGENT B1 ;  /* 0x0000000000017941 */ /* 0x000fea0003800200 */
.L_x_3651:
        /* <DEDUP_REMOVED lines=39> */
.L_x_3655:
[----:B------:R-:W-:Y:S01]  /*6310*/  MOV R26, R18 ;  /* 0x00000012001a7202 */ /* 0x000fe20000000f00 */
[----:B------:R-:W-:Y:S01]  /*6320*/  IMAD.MOV.U32 R15, RZ, RZ, R19 ;  /* 0x000000ffff0f7224 */ /* 0x000fe200078e0013 */
[----:B------:R-:W-:Y:S02]  /*6330*/  MOV R24, R16 ;  /* 0x0000001000187202 */ /* 0x000fe40000000f00 */
[----:B------:R-:W-:Y:S02]  /*6340*/  MOV R25, R17 ;  /* 0x0000001100197202 */ /* 0x000fe40000000f00 */
[----:B------:R-:W-:-:S07]  /*6350*/  MOV R12, 0x6370 ;  /* 0x00006370000c7802 */ /* 0x000fce0000000f00 */
[----:B------:R-:W-:Y:S05]  /*6360*/  CALL.REL.NOINC `($__internal_76_$__cuda_sm20_div_s64) ;  /* 0x0000000800d47944 */ /* 0x000fea0003c00000 */
        /* <DEDUP_REMOVED lines=10> */
.L_x_3656:
[----:B------:R-:W-:Y:S05]  /*6410*/  BSYNC.RECONVERGENT B1 ;  /* 0x0000000000017941 */ /* 0x000fea0003800200 */
.L_x_3654:
        /* <DEDUP_REMOVED lines=9> */
.L_x_3650:
        /* <DEDUP_REMOVED lines=31> */
.L_x_3658:
[----:B------:R-:W-:Y:S02]  /*66a0*/  MOV R12, R18 ;  /* 0x00000012000c7202 */ /* 0x000fe40000000f00 */
[----:B------:R-:W-:-:S07]  /*66b0*/  MOV R28, 0x66d0 ;  /* 0x000066d0001c7802 */ /* 0x000fce0000000f00 */
[----:B------:R-:W-:Y:S05]  /*66c0*/  CALL.REL.NOINC `($__internal_77_$__cuda_sm20_rem_s64) ;  /* 0x0000000c004c7944 */ /* 0x000fea0003c00000 */
[----:B------:R-:W-:Y:S01]  /*66d0*/  IMAD.MOV.U32 R16, RZ, RZ, R12 ;  /* 0x000000ffff107224 */ /* 0x000fe200078e000c */
[----:B------:R-:W-:-:S07]  /*66e0*/  MOV R17, R23 ;  /* 0x0000001700117202 */ /* 0x000fce0000000f00 */
.L_x_3659:
[----:B------:R-:W-:Y:S05]  /*66f0*/  BSYNC.RECONVERGENT B1 ;  /* 0x0000000000017941 */ /* 0x000fea0003800200 */
.L_x_3657:
        /* <DEDUP_REMOVED lines=8> */
.L_x_3610:
[----:B------:R-:W0:Y:S02]  /*6780*/  LDCU.64 UR10, c[0x0][0x390] ;  /* 0x00007200ff0a77ac */ /* 0x000e240008000a00 */
[----:B0-----:R-:W-:-:S04]  /*6790*/  IADD3 R14, P0, PT, R14, UR10, RZ ;  /* 0x0000000a0e0e7c10 */ /* 0x001fc8000ff1e0ff */
[----:B------:R-:W-:-:S05]  /*67a0*/  IADD3.X R15, PT, PT, R3, UR11, RZ, P0, !PT ;  /* 0x0000000b030f7c10 */ /* 0x000fca00087fe4ff */
[----:B------:R-:W2:Y:S04]  /*67b0*/  LDG.E.U8 R14, desc[UR8][R14.64] ;  /* 0x000000080e0e7981 */ /* 0x000ea8000c1e1100 */
[----:B--2---:R0:W-:Y:S02]  /*67c0*/  STS.U8 [R9+UR4], R14 ;  /* 0x0000000e09007988 */ /* 0x0041e40008000004 */
.L_x_3609:
[----:B------:R-:W-:Y:S05]  /*67d0*/  BSYNC.RECONVERGENT B0 ;  /* 0x0000000000007941 */ /* 0x000fea0003800200 */
.L_x_3561:
[----:B------:R-:W-:Y:S01]  /*67e0*/  BAR.SYNC.DEFER_BLOCKING 0x0 ;  /* 0x0000000000007b1d */ /* 0x000fe20000010000 */
[----:B------:R-:W-:Y:S02]  /*67f0*/  ISETP.GE.U32.AND P0, PT, R4, 0x42, PT ;  /* 0x000000420400780c */ /* 0x000fe40003f06070 */
[----:B------:R-:W-:-:S11]  /*6800*/  ISETP.GT.U32.AND P1, PT, R9, 0x1f, PT ;  /* 0x0000001f0900780c */ /* 0x000fd60003f24070 */
[----:B------:R-:W-:Y:S05]  /*6810*/  @!P0 BRA `(.L_x_3660) ;  /* 0x0000000000488947 */ /* 0x000fea0003800000 */
.L_x_3661:
[----:B------:R-:W-:Y:S01]  /*6820*/  SHF.R.U32.HI R11, RZ, 0x1, R4 ;  /* 0x00000001ff0b7819 */ /* 0x000fe20000011604 */
[----:B-1----:R-:W-:Y:S03]  /*6830*/  LDS.U8 R2, [R9+UR4] ;  /* 0x0000000409027984 */ /* 0x002fe60008000000 */
[----:B------:R-:W-:-:S05]  /*6840*/  IADD3 R3, PT, PT, R0, R11, RZ ;  /* 0x0000000b00037210 */ /* 0x000fca0007ffe0ff */
[----:B------:R-:W1:Y:S02]  /*6850*/  LDS.U8 R8, [R3] ;  /* 0x0000000003087984 */ /* 0x000e640000000000 */
[----:B-1----:R-:W-:Y:S02]  /*6860*/  VIMNMX.U16x2 R2, PT, PT, R2, R8, PT ;  /* 0x0000000802027248 */ /* 0x002fe40003fe0200 */
[----:B------:R-:W-:Y:S02]  /*6870*/  PRMT R5, R8, 0x8880, RZ ;  /* 0x0000888008057816 */ /* 0x000fe400000000ff */
[----:B------:R-:W-:-:S04]  /*6880*/  PRMT R2, R2, 0x9910, RZ ;  /* 0x0000991002027816 */ /* 0x000fc800000000ff */
[----:B------:R-:W-:-:S04]  /*6890*/  ISETP.NE.AND P0, PT, R2, RZ, PT ;  /* 0x000000ff0200720c */ /* 0x000fc80003f05270 */
[----:B------:R-:W-:-:S04]  /*68a0*/  SEL R2, RZ, 0x1, !P0 ;  /* 0x00000001ff027807 */ /* 0x000fc80004000000 */
[----:B------:R-:W-:-:S13]  /*68b0*/  ISETP.NE.AND P0, PT, R2, R5, PT ;  /* 0x000000050200720c */ /* 0x000fda0003f05270 */
        /* <DEDUP_REMOVED lines=8> */
.L_x_3660:
[----:B------:R-:W-:Y:S05]  /*6940*/  @P1 EXIT ;  /* 0x000000000000194d */ /* 0x000fea0003800000 */
[----:B------:R-:W-:Y:S01]  /*6950*/  LDS.U8 R0, [R9+UR4] ;  /* 0x0000000409007984 */ /* 0x000fe20008000000 */
[----:B------:R-:W-:-:S03]  /*6960*/  ISETP.NE.AND P1, PT, R9, RZ, PT ;  /* 0x000000ff0900720c */ /* 0x000fc60003f25270 */
[----:B-1----:R-:W1:Y:S04]  /*6970*/  LDS.U8 R2, [R9+UR4+0x20] ;  /* 0x0000200409027984 */ /* 0x002e680008000000 */
        /* <DEDUP_REMOVED lines=84> */
        .weak           $__internal_76_$__cuda_sm20_div_s64
        .type           $__internal_76_$__cuda_sm20_div_s64,@function
        .size           $__internal_76_$__cuda_sm20_div_s64,($__internal_77_$__cuda_sm20_rem_s64 - $__internal_76_$__cuda_sm20_div_s64)
$__internal_76_$__cuda_sm20_div_s64:
        /* <DEDUP_REMOVED lines=83> */
[----:B------:R-:W-:Y:S05]  /*73f0*/  RET.REL.NODEC R24 `(uncontiguous_reduce_bool) ;  /* 0xffffff8c18007950 */ /* 0x000fea0003c3ffff */
        .weak           $__internal_77_$__cuda_sm20_rem_s64
        .type           $__internal_77_$__cuda_sm20_rem_s64,@function
        .size           $__internal_77_$__cuda_sm20_rem_s64,(.L_x_3756 - $__internal_77_$__cuda_sm20_rem_s64)
$__internal_77_$__cuda_sm20_rem_s64:
        /* <DEDUP_REMOVED lines=76> */
[----:B------:R-:W-:Y:S06]  /*78c0*/  RET.REL.NODEC R28 `(uncontiguous_reduce_bool) ;  /* 0xffffff841ccc7950 */ /* 0x000fec0003c3ffff */
.L_x_3662:
        /* <DEDUP_REMOVED lines=11> */
.L_x_3756:


//--------------------- .text.contiguous_reduce2_bool --------------------------
	.section	.text.contiguous_reduce2_bool,"ax",@progbits
	.align	128
        .global         contiguous_reduce2_bool
        .type           contiguous_reduce2_bool,@function
        .size           contiguous_reduce2_bool,(.L_x_3846 - contiguous_reduce2_bool)
        .other          contiguous_reduce2_bool,@"STO_CUDA_ENTRY STV_DEFAULT"
contiguous_reduce2_bool:
.text.contiguous_reduce2_bool:
[----:B------:R-:W-:Y:S01]  /*0000*/  LDC R1, c[0x0][0x37c] ;  /* 0x0000df00ff017b82 */ /* 0x000fe20000000800 */
[----:B------:R-:W0:Y:S07]  /*0010*/  S2R R3, SR_CTAID.X ;  /* 0x0000000000037919 */ /* 0x000e2e0000002500 */
[----:B------:R-:W1:Y:S01]  /*0020*/  S2UR UR5, SR_CgaCtaId ;  /* 0x00000000000579c3 */ /* 0x000e620000008800 */
[----:B------:R-:W-:Y:S01]  /*0030*/  UMOV UR4, 0x400 ;  /* 0x0000040000047882 */ /* 0x000fe20000000000 */
[----:B------:R-:W2:Y:S01]  /*0040*/  LDCU.64 UR6, c[0x0][0x3a0] ;  /* 0x00007400ff0677ac */ /* 0x000ea20008000a00 */
[----:B------:R-:W3:Y:S01]  /*0050*/  S2R R5, SR_TID.X ;  /* 0x0000000000057919 */ /* 0x000ee20000002100 */
[----:B------:R-:W-:Y:S01]  /*0060*/  IMAD.MOV.U32 R10, RZ, RZ, -0x1 ;  /* 0xffffffffff0a7424 */ /* 0x000fe200078e00ff */
[----:B------:R-:W-:Y:S01]  /*0070*/  BSSY.RECONVERGENT B0, `(.L_x_3663) ;  /* 0x0000037000007945 */ /* 0x000fe20003800200 */
[----:B------:R-:W-:Y:S01]  /*0080*/  IMAD.MOV.U32 R11, RZ, RZ, 0x7fffffff ;  /* 0x7fffffffff0b7424 */ /* 0x000fe200078e00ff */
[----:B------:R-:W4:Y:S01]  /*0090*/  LDCU.64 UR8, c[0x0][0x358] ;  /* 0x00006b00ff0877ac */ /* 0x000f220008000a00 */
[----:B------:R-:W0:Y:S01]  /*00a0*/  LDC R4, c[0x0][0x360] ;  /* 0x0000d800ff047b82 */ /* 0x000e220000000800 */
[----:B------:R-:W-:Y:S01]  /*00b0*/  IMAD.MOV.U32 R2, RZ, RZ, 0x1 ;  /* 0x00000001ff027424 */ /* 0x000fe200078e00ff */
[----:B-1----:R-:W-:Y:S01]  /*00c0*/  ULEA UR4, UR5, UR4, 0x18 ;  /* 0x0000000405047291 */ /* 0x002fe2000f8ec0ff */
[----:B0-----:R-:W-:-:S05]  /*00d0*/  IMAD R0, R4, R3, RZ ;  /* 0x0000000304007224 */ /* 0x001fca00078e02ff */
[----:B------:R-:W-:Y:S02]  /*00e0*/  VIADD R6, R4, UR4 ;  /* 0x0000000404067c36 */ /* 0x000fe40008000000 */
[----:B---3--:R-:W-:Y:S02]  /*00f0*/  IMAD R9, R0, 0x2, R5 ;  /* 0x0000000200097824 */ /* 0x008fe400078e0205 */
[----:B------:R-:W-:Y:S02]  /*0100*/  IMAD R6, R5, 0x8, R6 ;  /* 0x0000000805067824 */ /* 0x000fe400078e0206 */
        /* <DEDUP_REMOVED lines=12> */
[----:B------:R-:W-:-:S03]  /*01d0*/  IMAD.X R13, RZ, RZ, UR11, P1 ;  /* 0x0000000bff0d7e24 */ /* 0x000fc600088e06ff */
        /* <DEDUP_REMOVED lines=20> */
.L_x_3664:
[----:B------:R-:W-:-:S04]  /*0320*/  ISETP.GE.U32.AND P0, PT, R9, UR6, PT ;  /* 0x0000000609007c0c */ /* 0x000fc8000bf06070 */
[----:B------:R-:W-:-:S13]  /*0330*/  ISETP.GE.U32.AND.EX P0, PT, RZ, UR7, PT, P0 ;  /* 0x00000007ff007c0c */ /* 0x000fda000bf06100 */
[----:B------:R-:W-:Y:S05]  /*0340*/  @P0 BRA `(.L_x_3665) ;  /* 0x0000000000240947 */ /* 0x000fea0003800000 */
[----:B------:R-:W0:Y:S02]  /*0350*/  LDCU.128 UR12, c[0x0][0x390] ;  /* 0x00007200ff0c77ac */ /* 0x000e240008000c00 */
[C---:B0-----:R-:W-:Y:S02]  /*0360*/  IADD3 R12, P1, PT, R9.reuse, UR12, RZ ;  /* 0x0000000c090c7c10 */ /* 0x041fe4000ff3e0ff */
[----:B------:R-:W-:-:S03]  /*0370*/  LEA R10, P0, R9, UR14, 0x3 ;  /* 0x0000000e090a7c11 */ /* 0x000fc6000f8018ff */
[----:B------:R-:W-:Y:S01]  /*0380*/  IMAD.X R13, RZ, RZ, UR13, P1 ;  /* 0x0000000dff0d7e24 */ /* 0x000fe200088e06ff */
[----:B------:R-:W-:-:S04]  /*0390*/  LEA.HI.X R11, R9, UR15, RZ, 0x3, P0 ;  /* 0x0000000f090b7c11 */ /* 0x000fc800080f1cff */
[----:B------:R-:W2:Y:S04]  /*03a0*/  LDG.E.U8 R12, desc[UR8][R12.64] ;  /* 0x000000080c0c7981 */ /* 0x000ea8000c1e1100 */
[----:B------:R-:W3:Y:S04]  /*03b0*/  LDG.E.64 R10, desc[UR8][R10.64] ;  /* 0x000000080a0a7981 */ /* 0x000ee8000c1e1b00 */
[----:B--2---:R0:W-:Y:S04]  /*03c0*/  STS.U8 [R5+UR4], R12 ;  /* 0x0000000c05007988 */ /* 0x0041e80008000004 */
[----:B---3--:R0:W-:Y:S02]  /*03d0*/  STS.64 [R6], R10 ;  /* 0x0000000a06007388 */ /* 0x0081e40000000a00 */
.L_x_3665:
[----:B------:R-:W-:Y:S05]  /*03e0*/  BSYNC.RECONVERGENT B0 ;  /* 0x0000000000007941 */ /* 0x000fea0003800200 */
.L_x_3663:
[----:B------:R-:W-:Y:S01]  /*03f0*/  BAR.SYNC.DEFER_BLOCKING 0x0 ;  /* 0x0000000000007b1d */ /* 0x000fe20000010000 */
[----:B------:R-:W-:-:S13]  /*0400*/  ISETP.GE.U32.AND P0, PT, R7, 0x42, PT ;  /* 0x000000420700780c */ /* 0x000fda0003f06070 */
[----:B------:R-:W-:Y:S05]  /*0410*/  @!P0 BRA `(.L_x_3666) ;  /* 0x0000000000588947 */ /* 0x000fea0003800000 */
.L_x_3669:
        /* <DEDUP_REMOVED lines=18> */
.L_x_3668:
[----:B------:R-:W-:Y:S05]  /*0540*/  BSYNC.RECONVERGENT B0 ;  /* 0x0000000000007941 */ /* 0x000fea0003800200 */
.L_x_3667:
[----:B------:R-:W-:Y:S01]  /*0550*/  BAR.SYNC.DEFER_BLOCKING 0x0 ;  /* 0x0000000000007b1d */ /* 0x000fe20000010000 */
[----:B------:R-:W-:-:S13]  /*0560*/  ISETP.GT.U32.AND P0, PT, R12, 0x83, PT ;  /* 0x000000830c00780c */ /* 0x000fda0003f04070 */
[----:B------:R-:W-:Y:S05]  /*0570*/  @P0 BRA `(.L_x_3669) ;  /* 0xfffffffc00a80947 */ /* 0x000fea000383ffff */
.L_x_3666:
        /* <DEDUP_REMOVED lines=81> */
[----:B------:R-:W1:Y:S08]  /*0a90*/  LDCU.64 UR6, c[0x0][0x380] ;  /* 0x00007000ff0677ac */ /* 0x000e700008000a00 */
[----:B------:R-:W2:Y:S01]  /*0aa0*/  LDS.U8 R11, [UR5] ;  /* 0x00000005ff0b7984 */ /* 0x000ea20008000000 */
[C---:B-1----:R-:W-:Y:S01]  /*0ab0*/  IADD3 R6, P0, PT, R3.reuse, UR6, RZ ;  /* 0x0000000603067c10 */ /* 0x042fe2000ff1e0ff */
[----:B0-----:R-:W-:-:S04]  /*0ac0*/  IMAD.WIDE.U32 R2, R3, 0x8, R8 ;  /* 0x0000000803027825 */ /* 0x001fc800078e0008 */
[----:B------:R-:W-:-:S05]  /*0ad0*/  IMAD.X R7, RZ, RZ, UR7, P0 ;  /* 0x00000007ff077e24 */ /* 0x000fca00080e06ff */
[----:B--2---:R-:W-:Y:S04]  /*0ae0*/  STG.E.U8 desc[UR8][R6.64], R11 ;  /* 0x0000000b06007986 */ /* 0x004fe8000c101108 */
[----:B------:R-:W-:Y:S01]  /*0af0*/  STG.E.64 desc[UR8][R2.64], R4 ;  /* 0x0000000402007986 */ /* 0x000fe2000c101b08 */
[----:B------:R-:W-:Y:S05]  /*0b00*/  EXIT ;  /* 0x000000000000794d */ /* 0x000fea0003800000 */
.L_x_3670:
        /* <DEDUP_REMOVED lines=15> */
.L_x_3846:


//--------------------- .text.contiguous_reduce_bool --------------------------
	.section	.text.contiguous_reduce_bool,"ax",@progbits
	.align	128
        .global         contiguous_reduce_bool
        .type           contiguous_reduce_bool,@function
        .size           contiguous_reduce_bool,(.L_x_3847 - contiguous_reduce_bool)
        .other          contiguous_reduce_bool,@"STO_CUDA_ENTRY STV_DEFAULT"
contiguous_reduce_bool:
.text.contiguous_reduce_bool:
        /* <DEDUP_REMOVED lines=42> */
.L_x_3672:
        /* <DEDUP_REMOVED lines=8> */
.L_x_3673:
[----:B------:R-:W-:Y:S05]  /*0320*/  BSYNC.RECONVERGENT B0 ;  /* 0x0000000000007941 */ /* 0x000fea0003800200 */
.L_x_3671:
[----:B------:R-:W-:Y:S01]  /*0330*/  BAR.SYNC.DEFER_BLOCKING 0x0 ;  /* 0x0000000000007b1d */ /* 0x000fe20000010000 */
[----:B------:R-:W-:-:S13]  /*0340*/  ISETP.GE.U32.AND P0, PT, R5, 0x42, PT ;  /* 0x000000420500780c */ /* 0x000fda0003f06070 */
[----:B------:R-:W-:Y:S05]  /*0350*/  @!P0 BRA `(.L_x_3674) ;  /* 0x0000000000588947 */ /* 0x000fea0003800000 */
.L_x_3677:
[--C-:B------:R-:W-:Y:S01]  /*0360*/  IMAD.MOV.U32 R11, RZ, RZ, R5.reuse ;  /* 0x000000ffff0b7224 */ /* 0x100fe200078e0005 */
[----:B------:R-:W-:Y:S01]  /*0370*/  SHF.R.U32.HI R5, RZ, 0x1, R5 ;  /* 0x00000001ff057819 */ /* 0x000fe20000011605 */
[----:B------:R-:W-:Y:S03]  /*0380*/  BSSY.RECONVERGENT B0, `(.L_x_3675) ;  /* 0x0000010000007945 */ /* 0x000fe60003800200 */
[----:B------:R-:W-:-:S13]  /*0390*/  ISETP.GE.U32.AND P0, PT, R2, R5, PT ;  /* 0x000000050200720c */ /* 0x000fda0003f06070 */
[----:B--2---:R-:W-:Y:S05]  /*03a0*/  @P0 BRA `(.L_x_3676) ;  /* 0x0000000000340947 */ /* 0x004fea0003800000 */
[----:B-1----:R-:W-:Y:S01]  /*03b0*/  IMAD.IADD R6, R10, 0x1, R5 ;  /* 0x000000010a067824 */ /* 0x002fe200078e0205 */
        /* <DEDUP_REMOVED lines=12> */
.L_x_3676:
[----:B------:R-:W-:Y:S05]  /*0480*/  BSYNC.RECONVERGENT B0 ;  /* 0x0000000000007941 */ /* 0x000fea0003800200 */
.L_x_3675:
[----:B------:R-:W-:Y:S01]  /*0490*/  BAR.SYNC.DEFER_BLOCKING 0x0 ;  /* 0x0000000000007b1d */ /* 0x000fe20000010000 */
[----:B------:R-:W-:-:S13]  /*04a0*/  ISETP.GT.U32.AND P0, PT, R11, 0x83, PT ;  /* 0x000000830b00780c */ /* 0x000fda0003f04070 */
[----:B------:R-:W-:Y:S05]  /*04b0*/  @P0 BRA `(.L_x_3677) ;  /* 0xfffffffc00a80947 */ /* 0x000fea000383ffff */
.L_x_3674:
[----:B------:R-:W-:-:S13]  /*04c0*/  ISETP.GT.U32.AND P0, PT, R2, 0x1f, PT ;  /* 0x0000001f0200780c */ /* 0x000fda0003f04070 */
[----:B------:R-:W-:Y:S05]  /*04d0*/  @P0 EXIT ;  /* 0x000000000000094d */ /* 0x000fea0003800000 */
[----:B-1----:R-:W-:Y:S01]  /*04e0*/  LDS.U8 R6, [R2+UR4] ;  /* 0x0000000402067984 */ /* 0x002fe20008000000 */
[----:B------:R-:W-:-:S03]  /*04f0*/  ISETP.NE.AND P1, PT, R2, RZ, PT ;  /* 0x000000ff0200720c */ /* 0x000fc60003f25270 */
[----:B--2---:R-:W1:Y:S04]  /*0500*/  LDS.U8 R8, [R2+UR4+0x20] ;  /* 0x0000200402087984 */ /* 0x004e680008000000 */
[----:B------:R-:W2:Y:S01]  /*0510*/  LDS.S8 R10, [R2+UR4+0x20] ;  /* 0x00002004020a7984 */ /* 0x000ea20008000200 */
[----:B-1----:R-:W-:-:S04]  /*0520*/  VIMNMX.U16x2 R5, PT, PT, R6, R8, PT ;  /* 0x0000000806057248 */ /* 0x002fc80003fe0200 */
[----:B------:R-:W-:-:S04]  /*0530*/  PRMT R5, R5, 0x9910, RZ ;  /* 0x0000991005057816 */ /* 0x000fc800000000ff */
[----:B------:R-:W-:-:S04]  /*0540*/  ISETP.NE.AND P0, PT, R5, RZ, PT ;  /* 0x000000ff0500720c */ /* 0x000fc80003f05270 */
[----:B------:R-:W-:-:S04]  /*0550*/  SEL R5, RZ, 0x1, !P0 ;  /* 0x00000001ff057807 */ /* 0x000fc80004000000 */
[----:B--2---:R-:W-:-:S13]  /*0560*/  ISETP.NE.AND P0, PT, R5, R10, PT ;  /* 0x0000000a0500720c */ /* 0x004fda0003f05270 */
[----:B0-----:R-:W0:Y:S04]  /*0570*/  @!P0 LDS.64 R6, [R4+0x100] ;  /* 0x0001000004068984 */ /* 0x001e280000000a00 */
        /* <DEDUP_REMOVED lines=77> */
.L_x_3678:
        /* <DEDUP_REMOVED lines=11> */
.L_x_3847:


//--------------------- .nv.shared.contiguous_reduce44_bf16 --------------------------
	.section	.nv.shared.contiguous_reduce44_bf16,"aw",@nobits
	.sectionflags	@""
	.align	16
	.zero		1024


//--------------------- .nv.shared.reserved.0     --------------------------
	.section	.nv.shared.reserved.0,"aw",@nobits
	.weak		__nv_reservedSMEM_offset_0_alias
	.size		__nv_reservedSMEM_offset_0_alias, 0, 64
	.other		__nv_reservedSMEM_offset_0_alias,@"STO_CUDA_RESERVED_SHARED STV_DEFAULT"
__nv_reservedSMEM_offset_0_alias:
	.zero		0
	.zero		64


//--------------------- .nv.shared.contiguous_reduce4_bf16 --------------------------
	.section	.nv.shared.contiguous_reduce4_bf16,"aw",@nobits
	.sectionflags	@""
	.align	16
	.zero		1024


//--------------------- .nv.shared.contiguous_reduce33_bf16 --------------------------
	.section	.nv.shared.contiguous_reduce33_bf16,"aw",@nobits
	.sectionflags	@""
	.align	16
	.zero		1024


//--------------------- .nv.shared.contiguous_reduce3_bf16 --------------------------
	.section	.nv.shared.contiguous_reduce3_bf16,"aw",@nobits
	.sectionflags	@""
	.align	16
	.zero		1024


//--------------------- .nv.shared.uncontiguous_reduce_bf16 --------------------------
	.section	.nv.shared.uncontiguous_reduce_bf16,"aw",@nobits
	.sectionflags	@""
	.align	16
	.zero		1024


//--------------------- .nv.shared.contiguous_reduce2_bf16 --------------------------
	.section	.nv.shared.contiguous_reduce2_bf16,"aw",@nobits
	.sectionflags	@""
	.align	16
	.zero		1024


//--------------------- .nv.shared.contiguous_reduce_bf16 --------------------------
	.section	.nv.shared.contiguous_reduce_bf16,"aw",@nobits
	.sectionflags	@""
	.align	16
	.zero		1024


//--------------------- .nv.shared.contiguous_reduce44_f16 --------------------------
	.section	.nv.shared.contiguous_reduce44_f16,"aw",@nobits
	.sectionflags	@""
	.align	16
	.zero		1024


//--------------------- .nv.shared.contiguous_reduce4_f16 --------------------------
	.section	.nv.shared.contiguous_reduce4_f16,"aw",@nobits
	.sectionflags	@""
	.align	16
	.zero		1024


//--------------------- .nv.shared.contiguous_reduce33_f16 --------------------------
	.section	.nv.shared.contiguous_reduce33_f16,"aw",@nobits
	.sectionflags	@""
	.align	16
	.zero		1024


//--------------------- .nv.shared.contiguous_reduce3_f16 --------------------------
	.section	.nv.shared.contiguous_reduce3_f16,"aw",@nobits
	.sectionflags	@""
	.align	16
	.zero		1024


//--------------------- .nv.shared.uncontiguous_reduce_f16 --------------------------
	.section	.nv.shared.uncontiguous_reduce_f16,"aw",@nobits
	.sectionflags	@""
	.align	16
	.zero		1024


//--------------------- .nv.shared.contiguous_reduce2_f16 --------------------------
	.section	.nv.shared.contiguous_reduce2_f16,"aw",@nobits
	.sectionflags	@""
	.align	16
	.zero		1024


//--------------------- .nv.shared.contiguous_reduce_f16 --------------------------
	.section	.nv.shared.contiguous_reduce_f16,"aw",@nobits
	.sectionflags	@""
	.align	16
	.zero		1024


//--------------------- .nv.shared.contiguous_reduce44_f64 --------------------------
	.section	.nv.shared.contiguous_reduce44_f64,"aw",@nobits
	.sectionflags	@""
	.align	16
	.zero		1024


//--------------------- .nv.shared.contiguous_reduce4_f64 --------------------------
	.section	.nv.shared.contiguous_reduce4_f64,"aw",@nobits
	.sectionflags	@""
	.align	16
	.zero		1024


//--------------------- .nv.shared.contiguous_reduce33_f64 --------------------------
	.section	.nv.shared.contiguous_reduce33_f64,"aw",@nobits
	.sectionflags	@""
	.align	16
	.zero		1024


//--------------------- .nv.shared.contiguous_reduce3_f64 --------------------------
	.section	.nv.shared.contiguous_reduce3_f64,"aw",@nobits
	.sectionflags	@""
	.align	16
	.zero		1024


//--------------------- .nv.shared.uncontiguous_reduce_f64 --------------------------
	.section	.nv.shared.uncontiguous_reduce_f64,"aw",@nobits
	.sectionflags	@""
	.align	16
	.zero		1024


//--------------------- .nv.shared.contiguous_reduce2_f64 --------------------------
	.section	.nv.shared.contiguous_reduce2_f64,"aw",@nobits
	.sectionflags	@""
	.align	16
	.zero		1024


//--------------------- .nv.shared.contiguous_reduce_f64 --------------------------
	.section	.nv.shared.contiguous_reduce_f64,"aw",@nobits
	.sectionflags	@""
	.align	16
	.zero		1024


//--------------------- .nv.shared.contiguous_reduce44_f32 --------------------------
	.section	.nv.shared.contiguous_reduce44_f32,"aw",@nobits
	.sectionflags	@""
	.align	16
	.zero		1024


//--------------------- .nv.shared.contiguous_reduce4_f32 --------------------------
	.section	.nv.shared.contiguous_reduce4_f32,"aw",@nobits
	.sectionflags	@""
	.align	16
	.zero		1024


//--------------------- .nv.shared.contiguous_reduce33_f32 --------------------------
	.section	.nv.shared.contiguous_reduce33_f32,"aw",@nobits
	.sectionflags	@""
	.align	16
	.zero		1024


//--------------------- .nv.shared.contiguous_reduce3_f32 --------------------------
	.section	.nv.shared.contiguous_reduce3_f32,"aw",@nobits
	.sectionflags	@""
	.align	16
	.zero		1024


//--------------------- .nv.shared.uncontiguous_reduce_f32 --------------------------
	.section	.nv.shared.uncontiguous_reduce_f32,"aw",@nobits
	.sectionflags	@""
	.align	16
	.zero		1024


//--------------------- .nv.shared.contiguous_reduce2_f32 --------------------------
	.section	.nv.shared.contiguous_reduce2_f32,"aw",@nobits
	.sectionflags	@""
	.align	16
	.zero		1024


//--------------------- .nv.shared.contiguous_reduce_f32 --------------------------
	.section	.nv.shared.contiguous_reduce_f32,"aw",@nobits
	.sectionflags	@""
	.align	16
	.zero		1024


//--------------------- .nv.shared.contiguous_reduce44_u64 --------------------------
	.section	.nv.shared.contiguous_reduce44_u64,"aw",@nobits
	.sectionflags	@""
	.align	16
	.zero		1024


//--------------------- .nv.shared.contiguous_reduce4_u64 --------------------------
	.section	.nv.shared.contiguous_reduce4_u64,"aw",@nobits
	.sectionflags	@""
	.align	16
	.zero		1024


//--------------------- .nv.shared.contiguous_reduce33_u64 --------------------------
	.section	.nv.shared.contiguous_reduce33_u64,"aw",@nobits
	.sectionflags	@""
	.align	16
	.zero		1024


//--------------------- .nv.shared.contiguous_reduce3_u64 --------------------------
	.section	.nv.shared.contiguous_reduce3_u64,"aw",@nobits
	.sectionflags	@""
	.align	16
	.zero		1024


//--------------------- .nv.shared.uncontiguous_reduce_u64 --------------------------
	.section	.nv.shared.uncontiguous_reduce_u64,"aw",@nobits
	.sectionflags	@""
	.align	16
	.zero		1024


//--------------------- .nv.shared.contiguous_reduce2_u64 --------------------------
	.section	.nv.shared.contiguous_reduce2_u64,"aw",@nobits
	.sectionflags	@""
	.align	16
	.zero		1024


//--------------------- .nv.shared.contiguous_reduce_u64 --------------------------
	.section	.nv.shared.contiguous_reduce_u64,"aw",@nobits
	.sectionflags	@""
	.align	16
	.zero		1024


//--------------------- .nv.shared.contiguous_reduce44_u32 --------------------------
	.section	.nv.shared.contiguous_reduce44_u32,"aw",@nobits
	.sectionflags	@""
	.align	16
	.zero		1024


//--------------------- .nv.shared.contiguous_reduce4_u32 --------------------------
	.section	.nv.shared.contiguous_reduce4_u32,"aw",@nobits
	.sectionflags	@""
	.align	16
	.zero		1024


//--------------------- .nv.shared.contiguous_reduce33_u32 --------------------------
	.section	.nv.shared.contiguous_reduce33_u32,"aw",@nobits
	.sectionflags	@""
	.align	16
	.zero		1024


//--------------------- .nv.shared.contiguous_reduce3_u32 --------------------------
	.section	.nv.shared.contiguous_reduce3_u32,"aw",@nobits
	.sectionflags	@""
	.align	16
	.zero		1024


//--------------------- .nv.shared.uncontiguous_reduce_u32 --------------------------
	.section	.nv.shared.uncontiguous_reduce_u32,"aw",@nobits
	.sectionflags	@""
	.align	16
	.zero		1024


//--------------------- .nv.shared.contiguous_reduce2_u32 --------------------------
	.section	.nv.shared.contiguous_reduce2_u32,"aw",@nobits
	.sectionflags	@""
	.align	16
	.zero		1024


//--------------------- .nv.shared.contiguous_reduce_u32 --------------------------
	.section	.nv.shared.contiguous_reduce_u32,"aw",@nobits
	.sectionflags	@""
	.align	16
	.zero		1024


//--------------------- .nv.shared.contiguous_reduce44_u16 --------------------------
	.section	.nv.shared.contiguous_reduce44_u16,"aw",@nobits
	.sectionflags	@""
	.align	16
	.zero		1024


//--------------------- .nv.shared.contiguous_reduce4_u16 --------------------------
	.section	.nv.shared.contiguous_reduce4_u16,"aw",@nobits
	.sectionflags	@""
	.align	16
	.zero		1024


//--------------------- .nv.shared.contiguous_reduce33_u16 --------------------------
	.section	.nv.shared.contiguous_reduce33_u16,"aw",@nobits
	.sectionflags	@""
	.align	16
	.zero		1024


//--------------------- .nv.shared.contiguous_reduce3_u16 --------------------------
	.section	.nv.shared.contiguous_reduce3_u16,"aw",@nobits
	.sectionflags	@""
	.align	16
	.zero		1024


//--------------------- .nv.shared.uncontiguous_reduce_u16 --------------------------
	.section	.nv.shared.uncontiguous_reduce_u16,"aw",@nobits
	.sectionflags	@""
	.align	16
	.zero		1024


//--------------------- .nv.shared.contiguous_reduce2_u16 --------------------------
	.section	.nv.shared.contiguous_reduce2_u16,"aw",@nobits
	.sectionflags	@""
	.align	16
	.zero		1024


//--------------------- .nv.shared.contiguous_reduce_u16 --------------------------
	.section	.nv.shared.contiguous_reduce_u16,"aw",@nobits
	.sectionflags	@""
	.align	16
	.zero		1024


//--------------------- .nv.shared.contiguous_reduce44_u8 --------------------------
	.section	.nv.shared.contiguous_reduce44_u8,"aw",@nobits
	.sectionflags	@""
	.align	16
	.zero		1024


//--------------------- .nv.shared.contiguous_reduce4_u8 --------------------------
	.section	.nv.shared.contiguous_reduce4_u8,"aw",@nobits
	.sectionflags	@""
	.align	16
	.zero		1024


//--------------------- .nv.shared.contiguous_reduce33_u8 --------------------------
	.section	.nv.shared.contiguous_reduce33_u8,"aw",@nobits
	.sectionflags	@""
	.align	16
	.zero		1024


//--------------------- .nv.shared.contiguous_reduce3_u8 --------------------------
	.section	.nv.shared.contiguous_reduce3_u8,"aw",@nobits
	.sectionflags	@""
	.align	16
	.zero		1024


//--------------------- .nv.shared.uncontiguous_reduce_u8 --------------------------
	.section	.nv.shared.uncontiguous_reduce_u8,"aw",@nobits
	.sectionflags	@""
	.align	16
	.zero		1024


//--------------------- .nv.shared.contiguous_reduce2_u8 --------------------------
	.section	.nv.shared.contiguous_reduce2_u8,"aw",@nobits
	.sectionflags	@""
	.align	16
	.zero		1024


//--------------------- .nv.shared.contiguous_reduce_u8 --------------------------
	.section	.nv.shared.contiguous_reduce_u8,"aw",@nobits
	.sectionflags	@""
	.align	16
	.zero		1024


//--------------------- .nv.shared.contiguous_reduce44_i64 --------------------------
	.section	.nv.shared.contiguous_reduce44_i64,"aw",@nobits
	.sectionflags	@""
	.align	16
	.zero		1024


//--------------------- .nv.shared.contiguous_reduce4_i64 --------------------------
	.section	.nv.shared.contiguous_reduce4_i64,"aw",@nobits
	.sectionflags	@""
	.align	16
	.zero		1024


//--------------------- .nv.shared.contiguous_reduce33_i64 --------------------------
	.section	.nv.shared.contiguous_reduce33_i64,"aw",@nobits
	.sectionflags	@""
	.align	16
	.zero		1024


//--------------------- .nv.shared.contiguous_reduce3_i64 --------------------------
	.section	.nv.shared.contiguous_reduce3_i64,"aw",@nobits
	.sectionflags	@""
	.align	16
	.zero		1024


//--------------------- .nv.shared.uncontiguous_reduce_i64 --------------------------
	.section	.nv.shared.uncontiguous_reduce_i64,"aw",@nobits
	.sectionflags	@""
	.align	16
	.zero		1024


//--------------------- .nv.shared.contiguous_reduce2_i64 --------------------------
	.section	.nv.shared.contiguous_reduce2_i64,"aw",@nobits
	.sectionflags	@""
	.align	16
	.zero		1024


//--------------------- .nv.shared.contiguous_reduce_i64 --------------------------
	.section	.nv.shared.contiguous_reduce_i64,"aw",@nobits
	.sectionflags	@""
	.align	16
	.zero		1024


//--------------------- .nv.shared.contiguous_reduce44_i32 --------------------------
	.section	.nv.shared.contiguous_reduce44_i32,"aw",@nobits
	.sectionflags	@""
	.align	16
	.zero		1024


//--------------------- .nv.shared.contiguous_reduce4_i32 --------------------------
	.section	.nv.shared.contiguous_reduce4_i32,"aw",@nobits
	.sectionflags	@""
	.align	16
	.zero		1024


//--------------------- .nv.shared.contiguous_reduce33_i32 --------------------------
	.section	.nv.shared.contiguous_reduce33_i32,"aw",@nobits
	.sectionflags	@""
	.align	16
	.zero		1024


//--------------------- .nv.shared.contiguous_reduce3_i32 --------------------------
	.section	.nv.shared.contiguous_reduce3_i32,"aw",@nobits
	.sectionflags	@""
	.align	16
	.zero		1024


//--------------------- .nv.shared.uncontiguous_reduce_i32 --------------------------
	.section	.nv.shared.uncontiguous_reduce_i32,"aw",@nobits
	.sectionflags	@""
	.align	16
	.zero		1024


//--------------------- .nv.shared.contiguous_reduce2_i32 --------------------------
	.section	.nv.shared.contiguous_reduce2_i32,"aw",@nobits
	.sectionflags	@""
	.align	16
	.zero		1024


//--------------------- .nv.shared.contiguous_reduce_i32 --------------------------
	.section	.nv.shared.contiguous_reduce_i32,"aw",@nobits
	.sectionflags	@""
	.align	16
	.zero		1024


//--------------------- .nv.shared.contiguous_reduce44_i16 --------------------------
	.section	.nv.shared.contiguous_reduce44_i16,"aw",@nobits
	.sectionflags	@""
	.align	16
	.zero		1024


//--------------------- .nv.shared.contiguous_reduce4_i16 --------------------------
	.section	.nv.shared.contiguous_reduce4_i16,"aw",@nobits
	.sectionflags	@""
	.align	16
	.zero		1024


//--------------------- .nv.shared.contiguous_reduce33_i16 --------------------------
	.section	.nv.shared.contiguous_reduce33_i16,"aw",@nobits
	.sectionflags	@""
	.align	16
	.zero		1024


//--------------------- .nv.shared.contiguous_reduce3_i16 --------------------------
	.section	.nv.shared.contiguous_reduce3_i16,"aw",@nobits
	.sectionflags	@""
	.align	16
	.zero		1024


//--------------------- .nv.shared.uncontiguous_reduce_i16 --------------------------
	.section	.nv.shared.uncontiguous_reduce_i16,"aw",@nobits
	.sectionflags	@""
	.align	16
	.zero		1024


//--------------------- .nv.shared.contiguous_reduce2_i16 --------------------------
	.section	.nv.shared.contiguous_reduce2_i16,"aw",@nobits
	.sectionflags	@""
	.align	16
	.zero		1024


//--------------------- .nv.shared.contiguous_reduce_i16 --------------------------
	.section	.nv.shared.contiguous_reduce_i16,"aw",@nobits
	.sectionflags	@""
	.align	16
	.zero		1024


//--------------------- .nv.shared.contiguous_reduce44_i8 --------------------------
	.section	.nv.shared.contiguous_reduce44_i8,"aw",@nobits
	.sectionflags	@""
	.align	16
	.zero		1024


//--------------------- .nv.shared.contiguous_reduce4_i8 --------------------------
	.section	.nv.shared.contiguous_reduce4_i8,"aw",@nobits
	.sectionflags	@""
	.align	16
	.zero		1024


//--------------------- .nv.shared.contiguous_reduce33_i8 --------------------------
	.section	.nv.shared.contiguous_reduce33_i8,"aw",@nobits
	.sectionflags	@""
	.align	16
	.zero		1024


//--------------------- .nv.shared.contiguous_reduce3_i8 --------------------------
	.section	.nv.shared.contiguous_reduce3_i8,"aw",@nobits
	.sectionflags	@""
	.align	16
	.zero		1024


//--------------------- .nv.shared.uncontiguous_reduce_i8 --------------------------
	.section	.nv.shared.uncontiguous_reduce_i8,"aw",@nobits
	.sectionflags	@""
	.align	16
	.zero		1024


//--------------------- .nv.shared.contiguous_reduce2_i8 --------------------------
	.section	.nv.shared.contiguous_reduce2_i8,"aw",@nobits
	.sectionflags	@""
	.align	16
	.zero		1024


//--------------------- .nv.shared.contiguous_reduce_i8 --------------------------
	.section	.nv.shared.contiguous_reduce_i8,"aw",@nobits
	.sectionflags	@""
	.align	16
	.zero		1024


//--------------------- .nv.shared.contiguous_reduce44_bool --------------------------
	.section	.nv.shared.contiguous_reduce44_bool,"aw",@nobits
	.sectionflags	@""
	.align	16
	.zero		1024


//--------------------- .nv.shared.contiguous_reduce4_bool --------------------------
	.section	.nv.shared.contiguous_reduce4_bool,"aw",@nobits
	.sectionflags	@""
	.align	16
	.zero		1024


//--------------------- .nv.shared.contiguous_reduce33_bool --------------------------
	.section	.nv.shared.contiguous_reduce33_bool,"aw",@nobits
	.sectionflags	@""
	.align	16
	.zero		1024


//--------------------- .nv.shared.contiguous_reduce3_bool --------------------------
	.section	.nv.shared.contiguous_reduce3_bool,"aw",@nobits
	.sectionflags	@""
	.align	16
	.zero		1024


//--------------------- .nv.shared.uncontiguous_reduce_bool --------------------------
	.section	.nv.shared.uncontiguous_reduce_bool,"aw",@nobits
	.sectionflags	@""
	.align	16
	.zero		1024


//--------------------- .nv.shared.contiguous_reduce2_bool --------------------------
	.section	.nv.shared.contiguous_reduce2_bool,"aw",@nobits
	.sectionflags	@""
	.align	16
	.zero		1024


//--------------------- .nv.shared.contiguous_reduce_bool --------------------------
	.section	.nv.shared.contiguous_reduce_bool,"aw",@nobits
	.sectionflags	@""
	.align	16
	.zero		1024


//--------------------- .nv.constant0.contiguous_reduce44_bf16 --------------------------
	.section	.nv.constant0.contiguous_reduce44_bf16,"a",@progbits
	.sectionflags	@""
	.align	4
.nv.constant0.contiguous_reduce44_bf16:
	.zero		952


//--------------------- .nv.constant0.contiguous_reduce4_bf16 --------------------------
	.section	.nv.constant0.contiguous_reduce4_bf16,"a",@progbits
	.sectionflags	@""
	.align	4
.nv.constant0.contiguous_reduce4_bf16:
	.zero		960


//--------------------- .nv.constant0.contiguous_reduce33_bf16 --------------------------
	.section	.nv.constant0.contiguous_reduce33_bf16,"a",@progbits
	.sectionflags	@""
	.align	4
.nv.constant0.contiguous_reduce33_bf16:
	.zero		944


//--------------------- .nv.constant0.contiguous_reduce3_bf16 --------------------------
	.section	.nv.constant0.contiguous_reduce3_bf16,"a",@progbits
	.sectionflags	@""
	.align	4
.nv.constant0.contiguous_reduce3_bf16:
	.zero		960


//--------------------- .nv.constant0.uncontiguous_reduce_bf16 --------------------------
	.section	.nv.constant0.uncontiguous_reduce_bf16,"a",@progbits
	.sectionflags	@""
	.align	4
.nv.constant0.uncontiguous_reduce_bf16:
	.zero		952


//--------------------- .nv.constant0.contiguous_reduce2_bf16 --------------------------
	.section	.nv.constant0.contiguous_reduce2_bf16,"a",@progbits
	.sectionflags	@""
	.align	4
.nv.constant0.contiguous_reduce2_bf16:
	.zero		936


//--------------------- .nv.constant0.contiguous_reduce_bf16 --------------------------
	.section	.nv.constant0.contiguous_reduce_bf16,"a",@progbits
	.sectionflags	@""
	.align	4
.nv.constant0.contiguous_reduce_bf16:
	.zero		928


//--------------------- .nv.constant0.contiguous_reduce44_f16 --------------------------
	.section	.nv.constant0.contiguous_reduce44_f16,"a",@progbits
	.sectionflags	@""
	.align	4
.nv.constant0.contiguous_reduce44_f16:
	.zero		952


//--------------------- .nv.constant0.contiguous_reduce4_f16 --------------------------
	.section	.nv.constant0.contiguous_reduce4_f16,"a",@progbits
	.sectionflags	@""
	.align	4
.nv.constant0.contiguous_reduce4_f16:
	.zero		960


//--------------------- .nv.constant0.contiguous_reduce33_f16 --------------------------
	.section	.nv.constant0.contiguous_reduce33_f16,"a",@progbits
	.sectionflags	@""
	.align	4
.nv.constant0.contiguous_reduce33_f16:
	.zero		944


//--------------------- .nv.constant0.contiguous_reduce3_f16 --------------------------
	.section	.nv.constant0.contiguous_reduce3_f16,"a",@progbits
	.sectionflags	@""
	.align	4
.nv.constant0.contiguous_reduce3_f16:
	.zero		960


//--------------------- .nv.constant0.uncontiguous_reduce_f16 --------------------------
	.section	.nv.constant0.uncontiguous_reduce_f16,"a",@progbits
	.sectionflags	@""
	.align	4
.nv.constant0.uncontiguous_reduce_f16:
	.zero		952


//--------------------- .nv.constant0.contiguous_reduce2_f16 --------------------------
	.section	.nv.constant0.contiguous_reduce2_f16,"a",@progbits
	.sectionflags	@""
	.align	4
.nv.constant0.contiguous_reduce2_f16:
	.zero		936


//--------------------- .nv.constant0.contiguous_reduce_f16 --------------------------
	.section	.nv.constant0.contiguous_reduce_f16,"a",@progbits
	.sectionflags	@""
	.align	4
.nv.constant0.contiguous_reduce_f16:
	.zero		928


//--------------------- .nv.constant0.contiguous_reduce44_f64 --------------------------
	.section	.nv.constant0.contiguous_reduce44_f64,"a",@progbits
	.sectionflags	@""
	.align	4
.nv.constant0.contiguous_reduce44_f64:
	.zero		952


//--------------------- .nv.constant0.contiguous_reduce4_f64 --------------------------
	.section	.nv.constant0.contiguous_reduce4_f64,"a",@progbits
	.sectionflags	@""
	.align	4
.nv.constant0.contiguous_reduce4_f64:
	.zero		960


//--------------------- .nv.constant0.contiguous_reduce33_f64 --------------------------
	.section	.nv.constant0.contiguous_reduce33_f64,"a",@progbits
	.sectionflags	@""
	.align	4
.nv.constant0.contiguous_reduce33_f64:
	.zero		944


//--------------------- .nv.constant0.contiguous_reduce3_f64 --------------------------
	.section	.nv.constant0.contiguous_reduce3_f64,"a",@progbits
	.sectionflags	@""
	.align	4
.nv.constant0.contiguous_reduce3_f64:
	.zero		960


//--------------------- .nv.constant0.uncontiguous_reduce_f64 --------------------------
	.section	.nv.constant0.uncontiguous_reduce_f64,"a",@progbits
	.sectionflags	@""
	.align	4
.nv.constant0.uncontiguous_reduce_f64:
	.zero		952


//--------------------- .nv.constant0.contiguous_reduce2_f64 --------------------------
	.section	.nv.constant0.contiguous_reduce2_f64,"a",@progbits
	.sectionflags	@""
	.align	4
.nv.constant0.contiguous_reduce2_f64:
	.zero		936


//--------------------- .nv.constant0.contiguous_reduce_f64 --------------------------
	.section	.nv.constant0.contiguous_reduce_f64,"a",@progbits
	.sectionflags	@""
	.align	4
.nv.constant0.contiguous_reduce_f64:
	.zero		928


//--------------------- .nv.constant0.contiguous_reduce44_f32 --------------------------
	.section	.nv.constant0.contiguous_reduce44_f32,"a",@progbits
	.sectionflags	@""
	.align	4
.nv.constant0.contiguous_reduce44_f32:
	.zero		952


//--------------------- .nv.constant0.contiguous_reduce4_f32 --------------------------
	.section	.nv.constant0.contiguous_reduce4_f32,"a",@progbits
	.sectionflags	@""
	.align	4
.nv.constant0.contiguous_reduce4_f32:
	.zero		960


//--------------------- .nv.constant0.contiguous_reduce33_f32 --------------------------
	.section	.nv.constant0.contiguous_reduce33_f32,"a",@progbits
	.sectionflags	@""
	.align	4
.nv.constant0.contiguous_reduce33_f32:
	.zero		944


//--------------------- .nv.constant0.contiguous_reduce3_f32 --------------------------
	.section	.nv.constant0.contiguous_reduce3_f32,"a",@progbits
	.sectionflags	@""
	.align	4
.nv.constant0.contiguous_reduce3_f32:
	.zero		960


//--------------------- .nv.constant0.uncontiguous_reduce_f32 --------------------------
	.section	.nv.constant0.uncontiguous_reduce_f32,"a",@progbits
	.sectionflags	@""
	.align	4
.nv.constant0.uncontiguous_reduce_f32:
	.zero		952


//--------------------- .nv.constant0.contiguous_reduce2_f32 --------------------------
	.section	.nv.constant0.contiguous_reduce2_f32,"a",@progbits
	.sectionflags	@""
	.align	4
.nv.constant0.contiguous_reduce2_f32:
	.zero		936


//--------------------- .nv.constant0.contiguous_reduce_f32 --------------------------
	.section	.nv.constant0.contiguous_reduce_f32,"a",@progbits
	.sectionflags	@""
	.align	4
.nv.constant0.contiguous_reduce_f32:
	.zero		928


//--------------------- .nv.constant0.contiguous_reduce44_u64 --------------------------
	.section	.nv.constant0.contiguous_reduce44_u64,"a",@progbits
	.sectionflags	@""
	.align	4
.nv.constant0.contiguous_reduce44_u64:
	.zero		952


//--------------------- .nv.constant0.contiguous_reduce4_u64 --------------------------
	.section	.nv.constant0.contiguous_reduce4_u64,"a",@progbits
	.sectionflags	@""
	.align	4
.nv.constant0.contiguous_reduce4_u64:
	.zero		960


//--------------------- .nv.constant0.contiguous_reduce33_u64 --------------------------
	.section	.nv.constant0.contiguous_reduce33_u64,"a",@progbits
	.sectionflags	@""
	.align	4
.nv.constant0.contiguous_reduce33_u64:
	.zero		944


//--------------------- .nv.constant0.contiguous_reduce3_u64 --------------------------
	.section	.nv.constant0.contiguous_reduce3_u64,"a",@progbits
	.sectionflags	@""
	.align	4
.nv.constant0.contiguous_reduce3_u64:
	.zero		960


//--------------------- .nv.constant0.uncontiguous_reduce_u64 --------------------------
	.section	.nv.constant0.uncontiguous_reduce_u64,"a",@progbits
	.sectionflags	@""
	.align	4
.nv.constant0.uncontiguous_reduce_u64:
	.zero		952


//--------------------- .nv.constant0.contiguous_reduce2_u64 --------------------------
	.section	.nv.constant0.contiguous_reduce2_u64,"a",@progbits
	.sectionflags	@""
	.align	4
.nv.constant0.contiguous_reduce2_u64:
	.zero		936


//--------------------- .nv.constant0.contiguous_reduce_u64 --------------------------
	.section	.nv.constant0.contiguous_reduce_u64,"a",@progbits
	.sectionflags	@""
	.align	4
.nv.constant0.contiguous_reduce_u64:
	.zero		928


//--------------------- .nv.constant0.contiguous_reduce44_u32 --------------------------
	.section	.nv.constant0.contiguous_reduce44_u32,"a",@progbits
	.sectionflags	@""
	.align	4
.nv.constant0.contiguous_reduce44_u32:
	.zero		952


//--------------------- .nv.constant0.contiguous_reduce4_u32 --------------------------
	.section	.nv.constant0.contiguous_reduce4_u32,"a",@progbits
	.sectionflags	@""
	.align	4
.nv.constant0.contiguous_reduce4_u32:
	.zero		960


//--------------------- .nv.constant0.contiguous_reduce33_u32 --------------------------
	.section	.nv.constant0.contiguous_reduce33_u32,"a",@progbits
	.sectionflags	@""
	.align	4
.nv.constant0.contiguous_reduce33_u32:
	.zero		944


//--------------------- .nv.constant0.contiguous_reduce3_u32 --------------------------
	.section	.nv.constant0.contiguous_reduce3_u32,"a",@progbits
	.sectionflags	@""
	.align	4
.nv.constant0.contiguous_reduce3_u32:
	.zero		960


//--------------------- .nv.constant0.uncontiguous_reduce_u32 --------------------------
	.section	.nv.constant0.uncontiguous_reduce_u32,"a",@progbits
	.sectionflags	@""
	.align	4
.nv.constant0.uncontiguous_reduce_u32:
	.zero		952


//--------------------- .nv.constant0.contiguous_reduce2_u32 --------------------------
	.section	.nv.constant0.contiguous_reduce2_u32,"a",@progbits
	.sectionflags	@""
	.align	4
.nv.constant0.contiguous_reduce2_u32:
	.zero		936


//--------------------- .nv.constant0.contiguous_reduce_u32 --------------------------
	.section	.nv.constant0.contiguous_reduce_u32,"a",@progbits
	.sectionflags	@""
	.align	4
.nv.constant0.contiguous_reduce_u32:
	.zero		928


//--------------------- .nv.constant0.contiguous_reduce44_u16 --------------------------
	.section	.nv.constant0.contiguous_reduce44_u16,"a",@progbits
	.sectionflags	@""
	.align	4
.nv.constant0.contiguous_reduce44_u16:
	.zero		952


//--------------------- .nv.constant0.contiguous_reduce4_u16 --------------------------
	.section	.nv.constant0.contiguous_reduce4_u16,"a",@progbits
	.sectionflags	@""
	.align	4
.nv.constant0.contiguous_reduce4_u16:
	.zero		960


//--------------------- .nv.constant0.contiguous_reduce33_u16 --------------------------
	.section	.nv.constant0.contiguous_reduce33_u16,"a",@progbits
	.sectionflags	@""
	.align	4
.nv.constant0.contiguous_reduce33_u16:
	.zero		944


//--------------------- .nv.constant0.contiguous_reduce3_u16 --------------------------
	.section	.nv.constant0.contiguous_reduce3_u16,"a",@progbits
	.sectionflags	@""
	.align	4
.nv.constant0.contiguous_reduce3_u16:
	.zero		960


//--------------------- .nv.constant0.uncontiguous_reduce_u16 --------------------------
	.section	.nv.constant0.uncontiguous_reduce_u16,"a",@progbits
	.sectionflags	@""
	.align	4
.nv.constant0.uncontiguous_reduce_u16:
	.zero		952


//--------------------- .nv.constant0.contiguous_reduce2_u16 --------------------------
	.section	.nv.constant0.contiguous_reduce2_u16,"a",@progbits
	.sectionflags	@""
	.align	4
.nv.constant0.contiguous_reduce2_u16:
	.zero		936


//--------------------- .nv.constant0.contiguous_reduce_u16 --------------------------
	.section	.nv.constant0.contiguous_reduce_u16,"a",@progbits
	.sectionflags	@""
	.align	4
.nv.constant0.contiguous_reduce_u16:
	.zero		928


//--------------------- .nv.constant0.contiguous_reduce44_u8 --------------------------
	.section	.nv.constant0.contiguous_reduce44_u8,"a",@progbits
	.sectionflags	@""
	.align	4
.nv.constant0.contiguous_reduce44_u8:
	.zero		952


//--------------------- .nv.constant0.contiguous_reduce4_u8 --------------------------
	.section	.nv.constant0.contiguous_reduce4_u8,"a",@progbits
	.sectionflags	@""
	.align	4
.nv.constant0.contiguous_reduce4_u8:
	.zero		960


//--------------------- .nv.constant0.contiguous_reduce33_u8 --------------------------
	.section	.nv.constant0.contiguous_reduce33_u8,"a",@progbits
	.sectionflags	@""
	.align	4
.nv.constant0.contiguous_reduce33_u8:
	.zero		944


//--------------------- .nv.constant0.contiguous_reduce3_u8 --------------------------
	.section	.nv.constant0.contiguous_reduce3_u8,"a",@progbits
	.sectionflags	@""
	.align	4
.nv.constant0.contiguous_reduce3_u8:
	.zero		960


//--------------------- .nv.constant0.uncontiguous_reduce_u8 --------------------------
	.section	.nv.constant0.uncontiguous_reduce_u8,"a",@progbits
	.sectionflags	@""
	.align	4
.nv.constant0.uncontiguous_reduce_u8:
	.zero		952


//--------------------- .nv.constant0.contiguous_reduce2_u8 --------------------------
	.section	.nv.constant0.contiguous_reduce2_u8,"a",@progbits
	.sectionflags	@""
	.align	4
.nv.constant0.contiguous_reduce2_u8:
	.zero		936


//--------------------- .nv.constant0.contiguous_reduce_u8 --------------------------
	.section	.nv.constant0.contiguous_reduce_u8,"a",@progbits
	.sectionflags	@""
	.align	4
.nv.constant0.contiguous_reduce_u8:
	.zero		928


//--------------------- .nv.constant0.contiguous_reduce44_i64 --------------------------
	.section	.nv.constant0.contiguous_reduce44_i64,"a",@progbits
	.sectionflags	@""
	.align	4
.nv.constant0.contiguous_reduce44_i64:
	.zero		952


//--------------------- .nv.constant0.contiguous_reduce4_i64 --------------------------
	.section	.nv.constant0.contiguous_reduce4_i64,"a",@progbits
	.sectionflags	@""
	.align	4
.nv.constant0.contiguous_reduce4_i64:
	.zero		960


//--------------------- .nv.constant0.contiguous_reduce33_i64 --------------------------
	.section	.nv.constant0.contiguous_reduce33_i64,"a",@progbits
	.sectionflags	@""
	.align	4
.nv.constant0.contiguous_reduce33_i64:
	.zero		944


//--------------------- .nv.constant0.contiguous_reduce3_i64 --------------------------
	.section	.nv.constant0.contiguous_reduce3_i64,"a",@progbits
	.sectionflags	@""
	.align	4
.nv.constant0.contiguous_reduce3_i64:
	.zero		960


//--------------------- .nv.constant0.uncontiguous_reduce_i64 --------------------------
	.section	.nv.constant0.uncontiguous_reduce_i64,"a",@progbits
	.sectionflags	@""
	.align	4
.nv.constant0.uncontiguous_reduce_i64:
	.zero		952


//--------------------- .nv.constant0.contiguous_reduce2_i64 --------------------------
	.section	.nv.constant0.contiguous_reduce2_i64,"a",@progbits
	.sectionflags	@""
	.align	4
.nv.constant0.contiguous_reduce2_i64:
	.zero		936


//--------------------- .nv.constant0.contiguous_reduce_i64 --------------------------
	.section	.nv.constant0.contiguous_reduce_i64,"a",@progbits
	.sectionflags	@""
	.align	4
.nv.constant0.contiguous_reduce_i64:
	.zero		928


//--------------------- .nv.constant0.contiguous_reduce44_i32 --------------------------
	.section	.nv.constant0.contiguous_reduce44_i32,"a",@progbits
	.sectionflags	@""
	.align	4
.nv.constant0.contiguous_reduce44_i32:
	.zero		952


//--------------------- .nv.constant0.contiguous_reduce4_i32 --------------------------
	.section	.nv.constant0.contiguous_reduce4_i32,"a",@progbits
	.sectionflags	@""
	.align	4
.nv.constant0.contiguous_reduce4_i32:
	.zero		960


//--------------------- .nv.constant0.contiguous_reduce33_i32 --------------------------
	.section	.nv.constant0.contiguous_reduce33_i32,"a",@progbits
	.sectionflags	@""
	.align	4
.nv.constant0.contiguous_reduce33_i32:
	.zero		944


//--------------------- .nv.constant0.contiguous_reduce3_i32 --------------------------
	.section	.nv.constant0.contiguous_reduce3_i32,"a",@progbits
	.sectionflags	@""
	.align	4
.nv.constant0.contiguous_reduce3_i32:
	.zero		960


//--------------------- .nv.constant0.uncontiguous_reduce_i32 --------------------------
	.section	.nv.constant0.uncontiguous_reduce_i32,"a",@progbits
	.sectionflags	@""
	.align	4
.nv.constant0.uncontiguous_reduce_i32:
	.zero		952


//--------------------- .nv.constant0.contiguous_reduce2_i32 --------------------------
	.section	.nv.constant0.contiguous_reduce2_i32,"a",@progbits
	.sectionflags	@""
	.align	4
.nv.constant0.contiguous_reduce2_i32:
	.zero		936


//--------------------- .nv.constant0.contiguous_reduce_i32 --------------------------
	.section	.nv.constant0.contiguous_reduce_i32,"a",@progbits
	.sectionflags	@""
	.align	4
.nv.constant0.contiguous_reduce_i32:
	.zero		928


//--------------------- .nv.constant0.contiguous_reduce44_i16 --------------------------
	.section	.nv.constant0.contiguous_reduce44_i16,"a",@progbits
	.sectionflags	@""
	.align	4
.nv.constant0.contiguous_reduce44_i16:
	.zero		952


//--------------------- .nv.constant0.contiguous_reduce4_i16 --------------------------
	.section	.nv.constant0.contiguous_reduce4_i16,"a",@progbits
	.sectionflags	@""
	.align	4
.nv.constant0.contiguous_reduce4_i16:
	.zero		960


//--------------------- .nv.constant0.contiguous_reduce33_i16 --------------------------
	.section	.nv.constant0.contiguous_reduce33_i16,"a",@progbits
	.sectionflags	@""
	.align	4
.nv.constant0.contiguous_reduce33_i16:
	.zero		944


//--------------------- .nv.constant0.contiguous_reduce3_i16 --------------------------
	.section	.nv.constant0.contiguous_reduce3_i16,"a",@progbits
	.sectionflags	@""
	.align	4
.nv.constant0.contiguous_reduce3_i16:
	.zero		960


//--------------------- .nv.constant0.uncontiguous_reduce_i16 --------------------------
	.section	.nv.constant0.uncontiguous_reduce_i16,"a",@progbits
	.sectionflags	@""
	.align	4
.nv.constant0.uncontiguous_reduce_i16:
	.zero		952


//--------------------- .nv.constant0.contiguous_reduce2_i16 --------------------------
	.section	.nv.constant0.contiguous_reduce2_i16,"a",@progbits
	.sectionflags	@""
	.align	4
.nv.constant0.contiguous_reduce2_i16:
	.zero		936


//--------------------- .nv.constant0.contiguous_reduce_i16 --------------------------
	.section	.nv.constant0.contiguous_reduce_i16,"a",@progbits
	.sectionflags	@""
	.align	4
.nv.constant0.contiguous_reduce_i16:
	.zero		928


//--------------------- .nv.constant0.contiguous_reduce44_i8 --------------------------
	.section	.nv.constant0.contiguous_reduce44_i8,"a",@progbits
	.sectionflags	@""
	.align	4
.nv.constant0.contiguous_reduce44_i8:
	.zero		952


//--------------------- .nv.constant0.contiguous_reduce4_i8 --------------------------
	.section	.nv.constant0.contiguous_reduce4_i8,"a",@progbits
	.sectionflags	@""
	.align	4
.nv.constant0.contiguous_reduce4_i8:
	.zero		960


//--------------------- .nv.constant0.contiguous_reduce33_i8 --------------------------
	.section	.nv.constant0.contiguous_reduce33_i8,"a",@progbits
	.sectionflags	@""
	.align	4
.nv.constant0.contiguous_reduce33_i8:
	.zero		944


//--------------------- .nv.constant0.contiguous_reduce3_i8 --------------------------
	.section	.nv.constant0.contiguous_reduce3_i8,"a",@progbits
	.sectionflags	@""
	.align	4
.nv.constant0.contiguous_reduce3_i8:
	.zero		960


//--------------------- .nv.constant0.uncontiguous_reduce_i8 --------------------------
	.section	.nv.constant0.uncontiguous_reduce_i8,"a",@progbits
	.sectionflags	@""
	.align	4
.nv.constant0.uncontiguous_reduce_i8:
	.zero		952


//--------------------- .nv.constant0.contiguous_reduce2_i8 --------------------------
	.section	.nv.constant0.contiguous_reduce2_i8,"a",@progbits
	.sectionflags	@""
	.align	4
.nv.constant0.contiguous_reduce2_i8:
	.zero		936


//--------------------- .nv.constant0.contiguous_reduce_i8 --------------------------
	.section	.nv.constant0.contiguous_reduce_i8,"a",@progbits
	.sectionflags	@""
	.align	4
.nv.constant0.contiguous_reduce_i8:
	.zero		928


//--------------------- .nv.constant0.contiguous_reduce44_bool --------------------------
	.section	.nv.constant0.contiguous_reduce44_bool,"a",@progbits
	.sectionflags	@""
	.align	4
.nv.constant0.contiguous_reduce44_bool:
	.zero		952


//--------------------- .nv.constant0.contiguous_reduce4_bool --------------------------
	.section	.nv.constant0.contiguous_reduce4_bool,"a",@progbits
	.sectionflags	@""
	.align	4
.nv.constant0.contiguous_reduce4_bool:
	.zero		960


//--------------------- .nv.constant0.contiguous_reduce33_bool --------------------------
	.section	.nv.constant0.contiguous_reduce33_bool,"a",@progbits
	.sectionflags	@""
	.align	4
.nv.constant0.contiguous_reduce33_bool:
	.zero		944


//--------------------- .nv.constant0.contiguous_reduce3_bool --------------------------
	.section	.nv.constant0.contiguous_reduce3_bool,"a",@progbits
	.sectionflags	@""
	.align	4
.nv.constant0.contiguous_reduce3_bool:
	.zero		960


//--------------------- .nv.constant0.uncontiguous_reduce_bool --------------------------
	.section	.nv.constant0.uncontiguous_reduce_bool,"a",@progbits
	.sectionflags	@""
	.align	4
.nv.constant0.uncontiguous_reduce_bool:
	.zero		952


//--------------------- .nv.constant0.contiguous_reduce2_bool --------------------------
	.section	.nv.constant0.contiguous_reduce2_bool,"a",@progbits
	.sectionflags	@""
	.align	4
.nv.constant0.contiguous_reduce2_bool:
	.zero		936


//--------------------- .nv.constant0.contiguous_reduce_bool --------------------------
	.section	.nv.constant0.contiguous_reduce_bool,"a",@progbits
	.sectionflags	@""
	.align	4
.nv.constant0.contiguous_reduce_bool:
	.zero		928


//--------------------- SYMBOLS --------------------------

	.type		.nv.reservedSmem.offset0,@object
	.size		.nv.reservedSmem.offset0,0x4
	.type		.nv.reservedSmem.cap,@object
	.size		.nv.reservedSmem.cap,0x4
